	.target	sm_103a

	.elftype	@"ET_EXEC"


//--------------------- .note.nv.tkinfo           --------------------------
	.section	.note.nv.tkinfo,"",@"SHT_NOTE"
	.sectionflags	@"SHF_NOTE_NV_TKINFO"
	.tkinfo
        /*0018*/ 	.word	0x00000002
        /*0030*/ 	.string	""
        /*0030*/ 	.string	"ptxas"
        /*0030*/ 	.string	"Cuda compilation tools, release 13.0, V13.0.88"
        /*0030*/ 	.string	"Build cuda_13.0.r13.0/compiler.36424714_0"
        /*0030*/ 	.string	"-arch sm_103a -m 64 "



//--------------------- .note.nv.cuinfo           --------------------------
	.section	.note.nv.cuinfo,"",@"SHT_NOTE"
	.sectionflags	@"SHF_NOTE_NV_CUINFO"
        /*0018*/ 	.short	0x0002
        /*001a*/ 	.short	0x0067
        /*001c*/ 	.short	0x0082
	.zero		2


//--------------------- .nv.info                  --------------------------
	.section	.nv.info,"",@"SHT_CUDA_INFO"
	.align	4


	//----- nvinfo : EIATTR_REGCOUNT
	.align		4
        /*0000*/ 	.byte	0x04, 0x2f
        /*0002*/ 	.short	(.L_12 - .L_11)
	.align		4
.L_11:
        /*0004*/ 	.word	index@(_ZN7cutlass13device_kernelIN5flash22FlashAttnBwdPreprocessIN4cute5tupleIJNS3_1CILi64EEENS5_ILi128EEEEEENS_6half_tEfNS_4arch4Sm90ELb1ELb1EEEEEvNT_6ParamsE)
        /*0008*/ 	.word	0x00000040


	//----- nvinfo : EIATTR_FRAME_SIZE
	.align		4
.L_12:
        /*000c*/ 	.byte	0x04, 0x11
        /*000e*/ 	.short	(.L_14 - .L_13)
	.align		4
.L_13:
        /*0010*/ 	.word	index@(_ZN7cutlass13device_kernelIN5flash22FlashAttnBwdPreprocessIN4cute5tupleIJNS3_1CILi64EEENS5_ILi128EEEEEENS_6half_tEfNS_4arch4Sm90ELb1ELb1EEEEEvNT_6ParamsE)
        /*0014*/ 	.word	0x00000000


	//----- nvinfo : EIATTR_REGCOUNT
	.align		4
.L_14:
        /*0018*/ 	.byte	0x04, 0x2f
        /*001a*/ 	.short	(.L_16 - .L_15)
	.align		4
.L_15:
        /*001c*/ 	.word	index@(_ZN7cutlass13device_kernelIN5flash11enable_sm90INS1_16FlashAttnBwdSm90INS1_25CollectiveMainloopBwdSm90ILi2ELi2ELi2EN4cute5tupleIJNS5_1CILi1EEES8_S8_EEENS6_IJNS7_ILi64EEENS7_ILi128EEESB_EEENS_6half_tEfNS_4arch4Sm90ELb1ELb0ELb1ELb1ELb1ELb1ELb0ELb0ELi2ELi1ELi2ELi1ELb0EEENS1_24CollectiveEpilogueBwdGQAISC_fSF_Li256ELb1ELb1EEENS1_25SingleTileBwdLPTSchedulerILb1ELi128ELb1EEEEEEEEEvNT_6ParamsE)
        /*0020*/ 	.word	0x00000004


	//----- nvinfo : EIATTR_FRAME_SIZE
	.align		4
.L_16:
        /*0024*/ 	.byte	0x04, 0x11
        /*0026*/ 	.short	(.L_18 - .L_17)
	.align		4
.L_17:
        /*0028*/ 	.word	index@(_ZN7cutlass13device_kernelIN5flash11enable_sm90INS1_16FlashAttnBwdSm90INS1_25CollectiveMainloopBwdSm90ILi2ELi2ELi2EN4cute5tupleIJNS5_1CILi1EEES8_S8_EEENS6_IJNS7_ILi64EEENS7_ILi128EEESB_EEENS_6half_tEfNS_4arch4Sm90ELb1ELb0ELb1ELb1ELb1ELb1ELb0ELb0ELi2ELi1ELi2ELi1ELb0EEENS1_24CollectiveEpilogueBwdGQAISC_fSF_Li256ELb1ELb1EEENS1_25SingleTileBwdLPTSchedulerILb1ELi128ELb1EEEEEEEEEvNT_6ParamsE)
        /*002c*/ 	.word	0x00000000


	//----- nvinfo : EIATTR_REGCOUNT
	.align		4
.L_18:
        /*0030*/ 	.byte	0x04, 0x2f
        /*0032*/ 	.short	(.L_20 - .L_19)
	.align		4
.L_19:
        /*0034*/ 	.word	index@(_ZN7cutlass13device_kernelIN5flash32FlashAttnBwdPostprocessConvertdQIN4cute5tupleIJNS3_1CILi64EEENS5_ILi128EEEEEENS_6half_tEfNS_4arch4Sm90ELi256ENS3_8TiledMMAINS3_8MMA_AtomIJNS3_4SM904GMMA25MMA_64x64x16_F32F16F16_SSILNSF_5MajorE0ELSH_1ELNSF_7ScaleInE1ELSI_1EEEEEENS3_6LayoutINS4_IJNS5_ILi1EEENS5_ILi2EEESM_EEENS4_IJNS5_ILi0EEESM_SP_EEEEENS4_IJNS3_10UnderscoreESS_SS_EEEEELb0EEEEEvNT_6ParamsE)
        /*0038*/ 	.word	0x00000033


	//----- nvinfo : EIATTR_FRAME_SIZE
	.align		4
.L_20:
        /*003c*/ 	.byte	0x04, 0x11
        /*003e*/ 	.short	(.L_22 - .L_21)
	.align		4
.L_21:
        /*0040*/ 	.word	index@(_ZN7cutlass13device_kernelIN5flash32FlashAttnBwdPostprocessConvertdQIN4cute5tupleIJNS3_1CILi64EEENS5_ILi128EEEEEENS_6half_tEfNS_4arch4Sm90ELi256ENS3_8TiledMMAINS3_8MMA_AtomIJNS3_4SM904GMMA25MMA_64x64x16_F32F16F16_SSILNSF_5MajorE0ELSH_1ELNSF_7ScaleInE1ELSI_1EEEEEENS3_6LayoutINS4_IJNS5_ILi1EEENS5_ILi2EEESM_EEENS4_IJNS5_ILi0EEESM_SP_EEEEENS4_IJNS3_10UnderscoreESS_SS_EEEEELb0EEEEEvNT_6ParamsE)
        /*0044*/ 	.word	0x00000000


	//----- nvinfo : EIATTR_REGCOUNT
	.align		4
.L_22:
        /*0048*/ 	.byte	0x04, 0x2f
        /*004a*/ 	.short	(.L_24 - .L_23)
	.align		4
.L_23:
        /*004c*/ 	.word	index@(_ZN7cutlass13device_kernelIN5flash32FlashAttnBwdPostprocessConvertdQIN4cute5tupleIJNS3_1CILi128EEES6_EEENS_6half_tEfNS_4arch4Sm90ELi256ENS3_8TiledMMAINS3_8MMA_AtomIJNS3_4SM904GMMA26MMA_64x128x16_F32F16F16_RSILNSE_5MajorE0ELSG_1ELNSE_7ScaleInE1ELSH_1EEEEEENS3_6LayoutINS4_IJNS5_ILi2EEENS5_ILi1EEESM_EEENS4_IJSM_NS5_ILi0EEESO_EEEEENS4_IJNS3_10UnderscoreESR_SR_EEEEELb0EEEEEvNT_6ParamsE)
        /*0050*/ 	.word	0x0000004e


	//----- nvinfo : EIATTR_FRAME_SIZE
	.align		4
.L_24:
        /*0054*/ 	.byte	0x04, 0x11
        /*0056*/ 	.short	(.L_26 - .L_25)
	.align		4
.L_25:
        /*0058*/ 	.word	index@(_ZN7cutlass13device_kernelIN5flash32FlashAttnBwdPostprocessConvertdQIN4cute5tupleIJNS3_1CILi128EEES6_EEENS_6half_tEfNS_4arch4Sm90ELi256ENS3_8TiledMMAINS3_8MMA_AtomIJNS3_4SM904GMMA26MMA_64x128x16_F32F16F16_RSILNSE_5MajorE0ELSG_1ELNSE_7ScaleInE1ELSH_1EEEEEENS3_6LayoutINS4_IJNS5_ILi2EEENS5_ILi1EEESM_EEENS4_IJSM_NS5_ILi0EEESO_EEEEENS4_IJNS3_10UnderscoreESR_SR_EEEEELb0EEEEEvNT_6ParamsE)
        /*005c*/ 	.word	0x00000000


	//----- nvinfo : EIATTR_REGCOUNT
	.align		4
.L_26:
        /*0060*/ 	.byte	0x04, 0x2f
        /*0062*/ 	.short	(.L_28 - .L_27)
	.align		4
.L_27:
        /*0064*/ 	.word	index@(_ZN7cutlass13device_kernelIN5flash11enable_sm90INS1_16FlashAttnBwdSm90INS1_25CollectiveMainloopBwdSm90ILi2ELi2ELi2EN4cute5tupleIJNS5_1CILi1EEES8_S8_EEENS6_IJNS7_ILi64EEENS7_ILi128EEESB_EEENS_6half_tEfNS_4arch4Sm90ELb1ELb0ELb1ELb1ELb0ELb1ELb0ELb0ELi2ELi1ELi2ELi1ELb0EEENS1_24CollectiveEpilogueBwdGQAISC_fSF_Li256ELb1ELb0EEENS1_25SingleTileBwdLPTSchedulerILb1ELi128ELb0EEEEEEEEEvNT_6ParamsE)
        /*0068*/ 	.word	0x00000004


	//----- nvinfo : EIATTR_FRAME_SIZE
	.align		4
.L_28:
        /*006c*/ 	.byte	0x04, 0x11
        /*006e*/ 	.short	(.L_30 - .L_29)
	.align		4
.L_29:
        /*0070*/ 	.word	index@(_ZN7cutlass13device_kernelIN5flash11enable_sm90INS1_16FlashAttnBwdSm90INS1_25CollectiveMainloopBwdSm90ILi2ELi2ELi2EN4cute5tupleIJNS5_1CILi1EEES8_S8_EEENS6_IJNS7_ILi64EEENS7_ILi128EEESB_EEENS_6half_tEfNS_4arch4Sm90ELb1ELb0ELb1ELb1ELb0ELb1ELb0ELb0ELi2ELi1ELi2ELi1ELb0EEENS1_24CollectiveEpilogueBwdGQAISC_fSF_Li256ELb1ELb0EEENS1_25SingleTileBwdLPTSchedulerILb1ELi128ELb0EEEEEEEEEvNT_6ParamsE)
        /*0074*/ 	.word	0x00000000


	//----- nvinfo : EIATTR_REGCOUNT
	.align		4
.L_30:
        /*0078*/ 	.byte	0x04, 0x2f
        /*007a*/ 	.short	(.L_32 - .L_31)
	.align		4
.L_31:
        /*007c*/ 	.word	index@(_ZN7cutlass13device_kernelIN5flash11enable_sm90INS1_16FlashAttnBwdSm90INS1_25CollectiveMainloopBwdSm90ILi2ELi2ELi2EN4cute5tupleIJNS5_1CILi1EEES8_S8_EEENS6_IJNS7_ILi64EEENS7_ILi128EEESB_EEENS_6half_tEfNS_4arch4Sm90ELb1ELb0ELb1ELb1ELb1ELb1ELb0ELb0ELi2ELi1ELi2ELi1ELb0EEENS1_21CollectiveEpilogueBwdISC_SD_SF_Li256ELb1ELb0ELi1EEENS1_25SingleTileBwdLPTSchedulerILb1ELi128ELb1EEEEEEEEEvNT_6ParamsE)
        /*0080*/ 	.word	0x00000004


	//----- nvinfo : EIATTR_FRAME_SIZE
	.align		4
.L_32:
        /*0084*/ 	.byte	0x04, 0x11
        /*0086*/ 	.short	(.L_34 - .L_33)
	.align		4
.L_33:
        /*0088*/ 	.word	index@(_ZN7cutlass13device_kernelIN5flash11enable_sm90INS1_16FlashAttnBwdSm90INS1_25CollectiveMainloopBwdSm90ILi2ELi2ELi2EN4cute5tupleIJNS5_1CILi1EEES8_S8_EEENS6_IJNS7_ILi64EEENS7_ILi128EEESB_EEENS_6half_tEfNS_4arch4Sm90ELb1ELb0ELb1ELb1ELb1ELb1ELb0ELb0ELi2ELi1ELi2ELi1ELb0EEENS1_21CollectiveEpilogueBwdISC_SD_SF_Li256ELb1ELb0ELi1EEENS1_25SingleTileBwdLPTSchedulerILb1ELi128ELb1EEEEEEEEEvNT_6ParamsE)
        /*008c*/ 	.word	0x00000000


	//----- nvinfo : EIATTR_REGCOUNT
	.align		4
.L_34:
        /*0090*/ 	.byte	0x04, 0x2f
        /*0092*/ 	.short	(.L_36 - .L_35)
	.align		4
.L_35:
        /*0094*/ 	.word	index@(_ZN7cutlass13device_kernelIN5flash11enable_sm90INS1_16FlashAttnBwdSm90INS1_25CollectiveMainloopBwdSm90ILi2ELi2ELi2EN4cute5tupleIJNS5_1CILi1EEES8_S8_EEENS6_IJNS7_ILi64EEENS7_ILi128EEESB_EEENS_6half_tEfNS_4arch4Sm90ELb1ELb0ELb1ELb1ELb0ELb1ELb0ELb0ELi2ELi1ELi2ELi1ELb0EEENS1_21CollectiveEpilogueBwdISC_SD_SF_Li256ELb1ELb0ELi1EEENS1_25SingleTileBwdLPTSchedulerILb1ELi128ELb0EEEEEEEEEvNT_6ParamsE)
        /*0098*/ 	.word	0x00000004


	//----- nvinfo : EIATTR_FRAME_SIZE
	.align		4
.L_36:
        /*009c*/ 	.byte	0x04, 0x11
        /*009e*/ 	.short	(.L_38 - .L_37)
	.align		4
.L_37:
        /*00a0*/ 	.word	index@(_ZN7cutlass13device_kernelIN5flash11enable_sm90INS1_16FlashAttnBwdSm90INS1_25CollectiveMainloopBwdSm90ILi2ELi2ELi2EN4cute5tupleIJNS5_1CILi1EEES8_S8_EEENS6_IJNS7_ILi64EEENS7_ILi128EEESB_EEENS_6half_tEfNS_4arch4Sm90ELb1ELb0ELb1ELb1ELb0ELb1ELb0ELb0ELi2ELi1ELi2ELi1ELb0EEENS1_21CollectiveEpilogueBwdISC_SD_SF_Li256ELb1ELb0ELi1EEENS1_25SingleTileBwdLPTSchedulerILb1ELi128ELb0EEEEEEEEEvNT_6ParamsE)
        /*00a4*/ 	.word	0x00000000


	//----- nvinfo : EIATTR_REGCOUNT
	.align		4
.L_38:
        /*00a8*/ 	.byte	0x04, 0x2f
        /*00aa*/ 	.short	(.L_40 - .L_39)
	.align		4
.L_39:
        /*00ac*/ 	.word	index@(_ZN7cutlass13device_kernelIN5flash22FlashAttnBwdPreprocessIN4cute5tupleIJNS3_1CILi64EEENS5_ILi128EEEEEENS_6half_tEfNS_4arch4Sm90ELb1ELb0EEEEEvNT_6ParamsE)
        /*00b0*/ 	.word	0x00000038


	//----- nvinfo : EIATTR_FRAME_SIZE
	.align		4
.L_40:
        /*00b4*/ 	.byte	0x04, 0x11
        /*00b6*/ 	.short	(.L_42 - .L_41)
	.align		4
.L_41:
        /*00b8*/ 	.word	index@(_ZN7cutlass13device_kernelIN5flash22FlashAttnBwdPreprocessIN4cute5tupleIJNS3_1CILi64EEENS5_ILi128EEEEEENS_6half_tEfNS_4arch4Sm90ELb1ELb0EEEEEvNT_6ParamsE)
        /*00bc*/ 	.word	0x00000000


	//----- nvinfo : EIATTR_REGCOUNT
	.align		4
.L_42:
        /*00c0*/ 	.byte	0x04, 0x2f
        /*00c2*/ 	.short	(.L_44 - .L_43)
	.align		4
.L_43:
        /*00c4*/ 	.word	index@(_ZN7cutlass13device_kernelIN5flash11enable_sm90INS1_16FlashAttnBwdSm90INS1_25CollectiveMainloopBwdSm90ILi2ELi2ELi2EN4cute5tupleIJNS5_1CILi1EEES8_S8_EEENS6_IJNS7_ILi64EEENS7_ILi128EEESB_EEENS_6half_tEfNS_4arch4Sm90ELb1ELb0ELb1ELb0ELb1ELb1ELb0ELb0ELi2ELi1ELi2ELi1ELb0EEENS1_24CollectiveEpilogueBwdGQAISC_fSF_Li256ELb0ELb1EEENS1_25SingleTileBwdLPTSchedulerILb0ELi128ELb1EEEEEEEEEvNT_6ParamsE)
        /*00c8*/ 	.word	0x00000004


	//----- nvinfo : EIATTR_FRAME_SIZE
	.align		4
.L_44:
        /*00cc*/ 	.byte	0x04, 0x11
        /*00ce*/ 	.short	(.L_46 - .L_45)
	.align		4
.L_45:
        /*00d0*/ 	.word	index@(_ZN7cutlass13device_kernelIN5flash11enable_sm90INS1_16FlashAttnBwdSm90INS1_25CollectiveMainloopBwdSm90ILi2ELi2ELi2EN4cute5tupleIJNS5_1CILi1EEES8_S8_EEENS6_IJNS7_ILi64EEENS7_ILi128EEESB_EEENS_6half_tEfNS_4arch4Sm90ELb1ELb0ELb1ELb0ELb1ELb1ELb0ELb0ELi2ELi1ELi2ELi1ELb0EEENS1_24CollectiveEpilogueBwdGQAISC_fSF_Li256ELb0ELb1EEENS1_25SingleTileBwdLPTSchedulerILb0ELi128ELb1EEEEEEEEEvNT_6ParamsE)
        /*00d4*/ 	.word	0x00000000


	//----- nvinfo : EIATTR_REGCOUNT
	.align		4
.L_46:
        /*00d8*/ 	.byte	0x04, 0x2f
        /*00da*/ 	.short	(.L_48 - .L_47)
	.align		4
.L_47:
        /*00dc*/ 	.word	index@(_ZN7cutlass13device_kernelIN5flash11enable_sm90INS1_16FlashAttnBwdSm90INS1_25CollectiveMainloopBwdSm90ILi2ELi2ELi2EN4cute5tupleIJNS5_1CILi1EEES8_S8_EEENS6_IJNS7_ILi64EEENS7_ILi128EEESB_EEENS_6half_tEfNS_4arch4Sm90ELb1ELb0ELb1ELb0ELb0ELb1ELb0ELb0ELi2ELi1ELi2ELi1ELb0EEENS1_24CollectiveEpilogueBwdGQAISC_fSF_Li256ELb0ELb0EEENS1_25SingleTileBwdLPTSchedulerILb0ELi128ELb0EEEEEEEEEvNT_6ParamsE)
        /*00e0*/ 	.word	0x00000004


	//----- nvinfo : EIATTR_FRAME_SIZE
	.align		4
.L_48:
        /*00e4*/ 	.byte	0x04, 0x11
        /*00e6*/ 	.short	(.L_50 - .L_49)
	.align		4
.L_49:
        /*00e8*/ 	.word	index@(_ZN7cutlass13device_kernelIN5flash11enable_sm90INS1_16FlashAttnBwdSm90INS1_25CollectiveMainloopBwdSm90ILi2ELi2ELi2EN4cute5tupleIJNS5_1CILi1EEES8_S8_EEENS6_IJNS7_ILi64EEENS7_ILi128EEESB_EEENS_6half_tEfNS_4arch4Sm90ELb1ELb0ELb1ELb0ELb0ELb1ELb0ELb0ELi2ELi1ELi2ELi1ELb0EEENS1_24CollectiveEpilogueBwdGQAISC_fSF_Li256ELb0ELb0EEENS1_25SingleTileBwdLPTSchedulerILb0ELi128ELb0EEEEEEEEEvNT_6ParamsE)
        /*00ec*/ 	.word	0x00000000


	//----- nvinfo : EIATTR_REGCOUNT
	.align		4
.L_50:
        /*00f0*/ 	.byte	0x04, 0x2f
        /*00f2*/ 	.short	(.L_52 - .L_51)
	.align		4
.L_51:
        /*00f4*/ 	.word	index@(_ZN7cutlass13device_kernelIN5flash11enable_sm90INS1_16FlashAttnBwdSm90INS1_25CollectiveMainloopBwdSm90ILi2ELi2ELi2EN4cute5tupleIJNS5_1CILi1EEES8_S8_EEENS6_IJNS7_ILi64EEENS7_ILi128EEESB_EEENS_6half_tEfNS_4arch4Sm90ELb1ELb0ELb1ELb0ELb1ELb1ELb0ELb0ELi2ELi1ELi2ELi1ELb0EEENS1_21CollectiveEpilogueBwdISC_SD_SF_Li256ELb0ELb0ELi1EEENS1_25SingleTileBwdLPTSchedulerILb0ELi128ELb1EEEEEEEEEvNT_6ParamsE)
        /*00f8*/ 	.word	0x00000004


	//----- nvinfo : EIATTR_FRAME_SIZE
	.align		4
.L_52:
        /*00fc*/ 	.byte	0x04, 0x11
        /*00fe*/ 	.short	(.L_54 - .L_53)
	.align		4
.L_53:
        /*0100*/ 	.word	index@(_ZN7cutlass13device_kernelIN5flash11enable_sm90INS1_16FlashAttnBwdSm90INS1_25CollectiveMainloopBwdSm90ILi2ELi2ELi2EN4cute5tupleIJNS5_1CILi1EEES8_S8_EEENS6_IJNS7_ILi64EEENS7_ILi128EEESB_EEENS_6half_tEfNS_4arch4Sm90ELb1ELb0ELb1ELb0ELb1ELb1ELb0ELb0ELi2ELi1ELi2ELi1ELb0EEENS1_21CollectiveEpilogueBwdISC_SD_SF_Li256ELb0ELb0ELi1EEENS1_25SingleTileBwdLPTSchedulerILb0ELi128ELb1EEEEEEEEEvNT_6ParamsE)
        /*0104*/ 	.word	0x00000000


	//----- nvinfo : EIATTR_REGCOUNT
	.align		4
.L_54:
        /*0108*/ 	.byte	0x04, 0x2f
        /*010a*/ 	.short	(.L_56 - .L_55)
	.align		4
.L_55:
        /*010c*/ 	.word	index@(_ZN7cutlass13device_kernelIN5flash11enable_sm90INS1_16FlashAttnBwdSm90INS1_25CollectiveMainloopBwdSm90ILi2ELi2ELi2EN4cute5tupleIJNS5_1CILi1EEES8_S8_EEENS6_IJNS7_ILi64EEENS7_ILi128EEESB_EEENS_6half_tEfNS_4arch4Sm90ELb1ELb0ELb1ELb0ELb0ELb1ELb0ELb0ELi2ELi1ELi2ELi1ELb0EEENS1_21CollectiveEpilogueBwdISC_SD_SF_Li256ELb0ELb0ELi1EEENS1_25SingleTileBwdLPTSchedulerILb0ELi128ELb0EEEEEEEEEvNT_6ParamsE)
        /*0110*/ 	.word	0x00000004


	//----- nvinfo : EIATTR_FRAME_SIZE
	.align		4
.L_56:
        /*0114*/ 	.byte	0x04, 0x11
        /*0116*/ 	.short	(.L_58 - .L_57)
	.align		4
.L_57:
        /*0118*/ 	.word	index@(_ZN7cutlass13device_kernelIN5flash11enable_sm90INS1_16FlashAttnBwdSm90INS1_25CollectiveMainloopBwdSm90ILi2ELi2ELi2EN4cute5tupleIJNS5_1CILi1EEES8_S8_EEENS6_IJNS7_ILi64EEENS7_ILi128EEESB_EEENS_6half_tEfNS_4arch4Sm90ELb1ELb0ELb1ELb0ELb0ELb1ELb0ELb0ELi2ELi1ELi2ELi1ELb0EEENS1_21CollectiveEpilogueBwdISC_SD_SF_Li256ELb0ELb0ELi1EEENS1_25SingleTileBwdLPTSchedulerILb0ELi128ELb0EEEEEEEEEvNT_6ParamsE)
        /*011c*/ 	.word	0x00000000


	//----- nvinfo : EIATTR_REGCOUNT
	.align		4
.L_58:
        /*0120*/ 	.byte	0x04, 0x2f
        /*0122*/ 	.short	(.L_60 - .L_59)
	.align		4
.L_59:
        /*0124*/ 	.word	index@(_ZN7cutlass13device_kernelIN5flash11enable_sm90INS1_16FlashAttnBwdSm90INS1_25CollectiveMainloopBwdSm90ILi2ELi2ELi2EN4cute5tupleIJNS5_1CILi1EEES8_S8_EEENS6_IJNS7_ILi64EEENS7_ILi128EEESB_EEENS_6half_tEfNS_4arch4Sm90ELb0ELb1ELb1ELb1ELb1ELb1ELb0ELb0ELi2ELi1ELi2ELi1ELb0EEENS1_24CollectiveEpilogueBwdGQAISC_fSF_Li256ELb1ELb1EEENS1_19SingleTileSchedulerILb1ELb0ELb0ELi128EEEEEEEEEvNT_6ParamsE)
        /*0128*/ 	.word	0x00000004


	//----- nvinfo : EIATTR_FRAME_SIZE
	.align		4
.L_60:
        /*012c*/ 	.byte	0x04, 0x11
        /*012e*/ 	.short	(.L_62 - .L_61)
	.align		4
.L_61:
        /*0130*/ 	.word	index@(_ZN7cutlass13device_kernelIN5flash11enable_sm90INS1_16FlashAttnBwdSm90INS1_25CollectiveMainloopBwdSm90ILi2ELi2ELi2EN4cute5tupleIJNS5_1CILi1EEES8_S8_EEENS6_IJNS7_ILi64EEENS7_ILi128EEESB_EEENS_6half_tEfNS_4arch4Sm90ELb0ELb1ELb1ELb1ELb1ELb1ELb0ELb0ELi2ELi1ELi2ELi1ELb0EEENS1_24CollectiveEpilogueBwdGQAISC_fSF_Li256ELb1ELb1EEENS1_19SingleTileSchedulerILb1ELb0ELb0ELi128EEEEEEEEEvNT_6ParamsE)
        /*0134*/ 	.word	0x00000000


	//----- nvinfo : EIATTR_REGCOUNT
	.align		4
.L_62:
        /*0138*/ 	.byte	0x04, 0x2f
        /*013a*/ 	.short	(.L_64 - .L_63)
	.align		4
.L_63:
        /*013c*/ 	.word	index@(_ZN7cutlass13device_kernelIN5flash11enable_sm90INS1_16FlashAttnBwdSm90INS1_25CollectiveMainloopBwdSm90ILi2ELi2ELi2EN4cute5tupleIJNS5_1CILi1EEES8_S8_EEENS6_IJNS7_ILi64EEENS7_ILi128EEESB_EEENS_6half_tEfNS_4arch4Sm90ELb0ELb1ELb1ELb1ELb0ELb1ELb0ELb0ELi2ELi1ELi2ELi1ELb0EEENS1_24CollectiveEpilogueBwdGQAISC_fSF_Li256ELb1ELb0EEENS1_19SingleTileSchedulerILb1ELb0ELb0ELi128EEEEEEEEEvNT_6ParamsE)
        /*0140*/ 	.word	0x00000004


	//----- nvinfo : EIATTR_FRAME_SIZE
	.align		4
.L_64:
        /*0144*/ 	.byte	0x04, 0x11
        /*0146*/ 	.short	(.L_66 - .L_65)
	.align		4
.L_65:
        /*0148*/ 	.word	index@(_ZN7cutlass13device_kernelIN5flash11enable_sm90INS1_16FlashAttnBwdSm90INS1_25CollectiveMainloopBwdSm90ILi2ELi2ELi2EN4cute5tupleIJNS5_1CILi1EEES8_S8_EEENS6_IJNS7_ILi64EEENS7_ILi128EEESB_EEENS_6half_tEfNS_4arch4Sm90ELb0ELb1ELb1ELb1ELb0ELb1ELb0ELb0ELi2ELi1ELi2ELi1ELb0EEENS1_24CollectiveEpilogueBwdGQAISC_fSF_Li256ELb1ELb0EEENS1_19SingleTileSchedulerILb1ELb0ELb0ELi128EEEEEEEEEvNT_6ParamsE)
        /*014c*/ 	.word	0x00000000


	//----- nvinfo : EIATTR_REGCOUNT
	.align		4
.L_66:
        /*0150*/ 	.byte	0x04, 0x2f
        /*0152*/ 	.short	(.L_68 - .L_67)
	.align		4
.L_67:
        /*0154*/ 	.word	index@(_ZN7cutlass13device_kernelIN5flash11enable_sm90INS1_16FlashAttnBwdSm90INS1_25CollectiveMainloopBwdSm90ILi2ELi2ELi2EN4cute5tupleIJNS5_1CILi1EEES8_S8_EEENS6_IJNS7_ILi64EEENS7_ILi128EEESB_EEENS_6half_tEfNS_4arch4Sm90ELb0ELb1ELb1ELb1ELb1ELb1ELb0ELb0ELi2ELi1ELi2ELi1ELb0EEENS1_21CollectiveEpilogueBwdISC_SD_SF_Li256ELb1ELb0ELi1EEENS1_19SingleTileSchedulerILb1ELb0ELb0ELi128EEEEEEEEEvNT_6ParamsE)
        /*0158*/ 	.word	0x00000004


	//----- nvinfo : EIATTR_FRAME_SIZE
	.align		4
.L_68:
        /*015c*/ 	.byte	0x04, 0x11
        /*015e*/ 	.short	(.L_70 - .L_69)
	.align		4
.L_69:
        /*0160*/ 	.word	index@(_ZN7cutlass13device_kernelIN5flash11enable_sm90INS1_16FlashAttnBwdSm90INS1_25CollectiveMainloopBwdSm90ILi2ELi2ELi2EN4cute5tupleIJNS5_1CILi1EEES8_S8_EEENS6_IJNS7_ILi64EEENS7_ILi128EEESB_EEENS_6half_tEfNS_4arch4Sm90ELb0ELb1ELb1ELb1ELb1ELb1ELb0ELb0ELi2ELi1ELi2ELi1ELb0EEENS1_21CollectiveEpilogueBwdISC_SD_SF_Li256ELb1ELb0ELi1EEENS1_19SingleTileSchedulerILb1ELb0ELb0ELi128EEEEEEEEEvNT_6ParamsE)
        /*0164*/ 	.word	0x00000000


	//----- nvinfo : EIATTR_REGCOUNT
	.align		4
.L_70:
        /*0168*/ 	.byte	0x04, 0x2f
        /*016a*/ 	.short	(.L_72 - .L_71)
	.align		4
.L_71:
        /*016c*/ 	.word	index@(_ZN7cutlass13device_kernelIN5flash11enable_sm90INS1_16FlashAttnBwdSm90INS1_25CollectiveMainloopBwdSm90ILi2ELi2ELi2EN4cute5tupleIJNS5_1CILi1EEES8_S8_EEENS6_IJNS7_ILi64EEENS7_ILi128EEESB_EEENS_6half_tEfNS_4arch4Sm90ELb0ELb1ELb1ELb1ELb0ELb1ELb0ELb0ELi2ELi1ELi2ELi1ELb0EEENS1_21CollectiveEpilogueBwdISC_SD_SF_Li256ELb1ELb0ELi1EEENS1_19SingleTileSchedulerILb1ELb0ELb0ELi128EEEEEEEEEvNT_6ParamsE)
        /*0170*/ 	.word	0x00000004


	//----- nvinfo : EIATTR_FRAME_SIZE
	.align		4
.L_72:
        /*0174*/ 	.byte	0x04, 0x11
        /*0176*/ 	.short	(.L_74 - .L_73)
	.align		4
.L_73:
        /*0178*/ 	.word	index@(_ZN7cutlass13device_kernelIN5flash11enable_sm90INS1_16FlashAttnBwdSm90INS1_25CollectiveMainloopBwdSm90ILi2ELi2ELi2EN4cute5tupleIJNS5_1CILi1EEES8_S8_EEENS6_IJNS7_ILi64EEENS7_ILi128EEESB_EEENS_6half_tEfNS_4arch4Sm90ELb0ELb1ELb1ELb1ELb0ELb1ELb0ELb0ELi2ELi1ELi2ELi1ELb0EEENS1_21CollectiveEpilogueBwdISC_SD_SF_Li256ELb1ELb0ELi1EEENS1_19SingleTileSchedulerILb1ELb0ELb0ELi128EEEEEEEEEvNT_6ParamsE)
        /*017c*/ 	.word	0x00000000


	//----- nvinfo : EIATTR_REGCOUNT
	.align		4
.L_74:
        /*0180*/ 	.byte	0x04, 0x2f
        /*0182*/ 	.short	(.L_76 - .L_75)
	.align		4
.L_75:
        /*0184*/ 	.word	index@(_ZN7cutlass13device_kernelIN5flash11enable_sm90INS1_16FlashAttnBwdSm90INS1_25CollectiveMainloopBwdSm90ILi2ELi2ELi2EN4cute5tupleIJNS5_1CILi1EEES8_S8_EEENS6_IJNS7_ILi64EEENS7_ILi128EEESB_EEENS_6half_tEfNS_4arch4Sm90ELb0ELb1ELb1ELb0ELb1ELb1ELb0ELb0ELi2ELi1ELi2ELi1ELb0EEENS1_24CollectiveEpilogueBwdGQAISC_fSF_Li256ELb0ELb1EEENS1_19SingleTileSchedulerILb0ELb0ELb0ELi128EEEEEEEEEvNT_6ParamsE)
        /*0188*/ 	.word	0x00000004


	//----- nvinfo : EIATTR_FRAME_SIZE
	.align		4
.L_76:
        /*018c*/ 	.byte	0x04, 0x11
        /*018e*/ 	.short	(.L_78 - .L_77)
	.align		4
.L_77:
        /*0190*/ 	.word	index@(_ZN7cutlass13device_kernelIN5flash11enable_sm90INS1_16FlashAttnBwdSm90INS1_25CollectiveMainloopBwdSm90ILi2ELi2ELi2EN4cute5tupleIJNS5_1CILi1EEES8_S8_EEENS6_IJNS7_ILi64EEENS7_ILi128EEESB_EEENS_6half_tEfNS_4arch4Sm90ELb0ELb1ELb1ELb0ELb1ELb1ELb0ELb0ELi2ELi1ELi2ELi1ELb0EEENS1_24CollectiveEpilogueBwdGQAISC_fSF_Li256ELb0ELb1EEENS1_19SingleTileSchedulerILb0ELb0ELb0ELi128EEEEEEEEEvNT_6ParamsE)
        /*0194*/ 	.word	0x00000000


	//----- nvinfo : EIATTR_REGCOUNT
	.align		4
.L_78:
        /*0198*/ 	.byte	0x04, 0x2f
        /*019a*/ 	.short	(.L_80 - .L_79)
	.align		4
.L_79:
        /*019c*/ 	.word	index@(_ZN7cutlass13device_kernelIN5flash11enable_sm90INS1_16FlashAttnBwdSm90INS1_25CollectiveMainloopBwdSm90ILi2ELi2ELi2EN4cute5tupleIJNS5_1CILi1EEES8_S8_EEENS6_IJNS7_ILi64EEENS7_ILi128EEESB_EEENS_6half_tEfNS_4arch4Sm90ELb0ELb1ELb1ELb0ELb0ELb1ELb0ELb0ELi2ELi1ELi2ELi1ELb0EEENS1_24CollectiveEpilogueBwdGQAISC_fSF_Li256ELb0ELb0EEENS1_19SingleTileSchedulerILb0ELb0ELb0ELi128EEEEEEEEEvNT_6ParamsE)
        /*01a0*/ 	.word	0x00000004


	//----- nvinfo : EIATTR_FRAME_SIZE
	.align		4
.L_80:
        /*01a4*/ 	.byte	0x04, 0x11
        /*01a6*/ 	.short	(.L_82 - .L_81)
	.align		4
.L_81:
        /*01a8*/ 	.word	index@(_ZN7cutlass13device_kernelIN5flash11enable_sm90INS1_16FlashAttnBwdSm90INS1_25CollectiveMainloopBwdSm90ILi2ELi2ELi2EN4cute5tupleIJNS5_1CILi1EEES8_S8_EEENS6_IJNS7_ILi64EEENS7_ILi128EEESB_EEENS_6half_tEfNS_4arch4Sm90ELb0ELb1ELb1ELb0ELb0ELb1ELb0ELb0ELi2ELi1ELi2ELi1ELb0EEENS1_24CollectiveEpilogueBwdGQAISC_fSF_Li256ELb0ELb0EEENS1_19SingleTileSchedulerILb0ELb0ELb0ELi128EEEEEEEEEvNT_6ParamsE)
        /*01ac*/ 	.word	0x00000000


	//----- nvinfo : EIATTR_REGCOUNT
	.align		4
.L_82:
        /*01b0*/ 	.byte	0x04, 0x2f
        /*01b2*/ 	.short	(.L_84 - .L_83)
	.align		4
.L_83:
        /*01b4*/ 	.word	index@(_ZN7cutlass13device_kernelIN5flash11enable_sm90INS1_16FlashAttnBwdSm90INS1_25CollectiveMainloopBwdSm90ILi2ELi2ELi2EN4cute5tupleIJNS5_1CILi1EEES8_S8_EEENS6_IJNS7_ILi64EEENS7_ILi128EEESB_EEENS_6half_tEfNS_4arch4Sm90ELb0ELb1ELb1ELb0ELb1ELb1ELb0ELb0ELi2ELi1ELi2ELi1ELb0EEENS1_21CollectiveEpilogueBwdISC_SD_SF_Li256ELb0ELb0ELi1EEENS1_19SingleTileSchedulerILb0ELb0ELb0ELi128EEEEEEEEEvNT_6ParamsE)
        /*01b8*/ 	.word	0x00000004


	//----- nvinfo : EIATTR_FRAME_SIZE
	.align		4
.L_84:
        /*01bc*/ 	.byte	0x04, 0x11
        /*01be*/ 	.short	(.L_86 - .L_85)
	.align		4
.L_85:
        /*01c0*/ 	.word	index@(_ZN7cutlass13device_kernelIN5flash11enable_sm90INS1_16FlashAttnBwdSm90INS1_25CollectiveMainloopBwdSm90ILi2ELi2ELi2EN4cute5tupleIJNS5_1CILi1EEES8_S8_EEENS6_IJNS7_ILi64EEENS7_ILi128EEESB_EEENS_6half_tEfNS_4arch4Sm90ELb0ELb1ELb1ELb0ELb1ELb1ELb0ELb0ELi2ELi1ELi2ELi1ELb0EEENS1_21CollectiveEpilogueBwdISC_SD_SF_Li256ELb0ELb0ELi1EEENS1_19SingleTileSchedulerILb0ELb0ELb0ELi128EEEEEEEEEvNT_6ParamsE)
        /*01c4*/ 	.word	0x00000000


	//----- nvinfo : EIATTR_REGCOUNT
	.align		4
.L_86:
        /*01c8*/ 	.byte	0x04, 0x2f
        /*01ca*/ 	.short	(.L_88 - .L_87)
	.align		4
.L_87:
        /*01cc*/ 	.word	index@(_ZN7cutlass13device_kernelIN5flash11enable_sm90INS1_16FlashAttnBwdSm90INS1_25CollectiveMainloopBwdSm90ILi2ELi2ELi2EN4cute5tupleIJNS5_1CILi1EEES8_S8_EEENS6_IJNS7_ILi64EEENS7_ILi128EEESB_EEENS_6half_tEfNS_4arch4Sm90ELb0ELb1ELb1ELb0ELb0ELb1ELb0ELb0ELi2ELi1ELi2ELi1ELb0EEENS1_21CollectiveEpilogueBwdISC_SD_SF_Li256ELb0ELb0ELi1EEENS1_19SingleTileSchedulerILb0ELb0ELb0ELi128EEEEEEEEEvNT_6ParamsE)
        /*01d0*/ 	.word	0x00000004


	//----- nvinfo : EIATTR_FRAME_SIZE
	.align		4
.L_88:
        /*01d4*/ 	.byte	0x04, 0x11
        /*01d6*/ 	.short	(.L_90 - .L_89)
	.align		4
.L_89:
        /*01d8*/ 	.word	index@(_ZN7cutlass13device_kernelIN5flash11enable_sm90INS1_16FlashAttnBwdSm90INS1_25CollectiveMainloopBwdSm90ILi2ELi2ELi2EN4cute5tupleIJNS5_1CILi1EEES8_S8_EEENS6_IJNS7_ILi64EEENS7_ILi128EEESB_EEENS_6half_tEfNS_4arch4Sm90ELb0ELb1ELb1ELb0ELb0ELb1ELb0ELb0ELi2ELi1ELi2ELi1ELb0EEENS1_21CollectiveEpilogueBwdISC_SD_SF_Li256ELb0ELb0ELi1EEENS1_19SingleTileSchedulerILb0ELb0ELb0ELi128EEEEEEEEEvNT_6ParamsE)
        /*01dc*/ 	.word	0x00000000


	//----- nvinfo : EIATTR_REGCOUNT
	.align		4
.L_90:
        /*01e0*/ 	.byte	0x04, 0x2f
        /*01e2*/ 	.short	(.L_92 - .L_91)
	.align		4
.L_91:
        /*01e4*/ 	.word	index@(_ZN7cutlass13device_kernelIN5flash11enable_sm90INS1_16FlashAttnBwdSm90INS1_25CollectiveMainloopBwdSm90ILi2ELi2ELi2EN4cute5tupleIJNS5_1CILi1EEES8_S8_EEENS6_IJNS7_ILi64EEENS7_ILi128EEESB_EEENS_6half_tEfNS_4arch4Sm90ELb0ELb0ELb1ELb1ELb1ELb1ELb0ELb0ELi2ELi1ELi2ELi1ELb0EEENS1_24CollectiveEpilogueBwdGQAISC_fSF_Li256ELb1ELb1EEENS1_19SingleTileSchedulerILb1ELb0ELb0ELi128EEEEEEEEEvNT_6ParamsE)
        /*01e8*/ 	.word	0x00000004


	//----- nvinfo : EIATTR_FRAME_SIZE
	.align		4
.L_92:
        /*01ec*/ 	.byte	0x04, 0x11
        /*01ee*/ 	.short	(.L_94 - .L_93)
	.align		4
.L_93:
        /*01f0*/ 	.word	index@(_ZN7cutlass13device_kernelIN5flash11enable_sm90INS1_16FlashAttnBwdSm90INS1_25CollectiveMainloopBwdSm90ILi2ELi2ELi2EN4cute5tupleIJNS5_1CILi1EEES8_S8_EEENS6_IJNS7_ILi64EEENS7_ILi128EEESB_EEENS_6half_tEfNS_4arch4Sm90ELb0ELb0ELb1ELb1ELb1ELb1ELb0ELb0ELi2ELi1ELi2ELi1ELb0EEENS1_24CollectiveEpilogueBwdGQAISC_fSF_Li256ELb1ELb1EEENS1_19SingleTileSchedulerILb1ELb0ELb0ELi128EEEEEEEEEvNT_6ParamsE)
        /*01f4*/ 	.word	0x00000000


	//----- nvinfo : EIATTR_REGCOUNT
	.align		4
.L_94:
        /*01f8*/ 	.byte	0x04, 0x2f
        /*01fa*/ 	.short	(.L_96 - .L_95)
	.align		4
.L_95:
        /*01fc*/ 	.word	index@(_ZN7cutlass13device_kernelIN5flash11enable_sm90INS1_16FlashAttnBwdSm90INS1_25CollectiveMainloopBwdSm90ILi2ELi2ELi2EN4cute5tupleIJNS5_1CILi1EEES8_S8_EEENS6_IJNS7_ILi64EEENS7_ILi128EEESB_EEENS_6half_tEfNS_4arch4Sm90ELb0ELb0ELb1ELb1ELb0ELb1ELb0ELb0ELi2ELi1ELi2ELi1ELb0EEENS1_24CollectiveEpilogueBwdGQAISC_fSF_Li256ELb1ELb0EEENS1_19SingleTileSchedulerILb1ELb0ELb0ELi128EEEEEEEEEvNT_6ParamsE)
        /*0200*/ 	.word	0x00000004


	//----- nvinfo : EIATTR_FRAME_SIZE
	.align		4
.L_96:
        /*0204*/ 	.byte	0x04, 0x11
        /*0206*/ 	.short	(.L_98 - .L_97)
	.align		4
.L_97:
        /*0208*/ 	.word	index@(_ZN7cutlass13device_kernelIN5flash11enable_sm90INS1_16FlashAttnBwdSm90INS1_25CollectiveMainloopBwdSm90ILi2ELi2ELi2EN4cute5tupleIJNS5_1CILi1EEES8_S8_EEENS6_IJNS7_ILi64EEENS7_ILi128EEESB_EEENS_6half_tEfNS_4arch4Sm90ELb0ELb0ELb1ELb1ELb0ELb1ELb0ELb0ELi2ELi1ELi2ELi1ELb0EEENS1_24CollectiveEpilogueBwdGQAISC_fSF_Li256ELb1ELb0EEENS1_19SingleTileSchedulerILb1ELb0ELb0ELi128EEEEEEEEEvNT_6ParamsE)
        /*020c*/ 	.word	0x00000000


	//----- nvinfo : EIATTR_REGCOUNT
	.align		4
.L_98:
        /*0210*/ 	.byte	0x04, 0x2f
        /*0212*/ 	.short	(.L_100 - .L_99)
	.align		4
.L_99:
        /*0214*/ 	.word	index@(_ZN7cutlass13device_kernelIN5flash11enable_sm90INS1_16FlashAttnBwdSm90INS1_25CollectiveMainloopBwdSm90ILi2ELi2ELi2EN4cute5tupleIJNS5_1CILi1EEES8_S8_EEENS6_IJNS7_ILi64EEENS7_ILi128EEESB_EEENS_6half_tEfNS_4arch4Sm90ELb0ELb0ELb1ELb1ELb1ELb1ELb0ELb0ELi2ELi1ELi2ELi1ELb0EEENS1_21CollectiveEpilogueBwdISC_SD_SF_Li256ELb1ELb0ELi1EEENS1_19SingleTileSchedulerILb1ELb0ELb0ELi128EEEEEEEEEvNT_6ParamsE)
        /*0218*/ 	.word	0x00000004


	//----- nvinfo : EIATTR_FRAME_SIZE
	.align		4
.L_100:
        /*021c*/ 	.byte	0x04, 0x11
        /*021e*/ 	.short	(.L_102 - .L_101)
	.align		4
.L_101:
        /*0220*/ 	.word	index@(_ZN7cutlass13device_kernelIN5flash11enable_sm90INS1_16FlashAttnBwdSm90INS1_25CollectiveMainloopBwdSm90ILi2ELi2ELi2EN4cute5tupleIJNS5_1CILi1EEES8_S8_EEENS6_IJNS7_ILi64EEENS7_ILi128EEESB_EEENS_6half_tEfNS_4arch4Sm90ELb0ELb0ELb1ELb1ELb1ELb1ELb0ELb0ELi2ELi1ELi2ELi1ELb0EEENS1_21CollectiveEpilogueBwdISC_SD_SF_Li256ELb1ELb0ELi1EEENS1_19SingleTileSchedulerILb1ELb0ELb0ELi128EEEEEEEEEvNT_6ParamsE)
        /*0224*/ 	.word	0x00000000


	//----- nvinfo : EIATTR_REGCOUNT
	.align		4
.L_102:
        /*0228*/ 	.byte	0x04, 0x2f
        /*022a*/ 	.short	(.L_104 - .L_103)
	.align		4
.L_103:
        /*022c*/ 	.word	index@(_ZN7cutlass13device_kernelIN5flash11enable_sm90INS1_16FlashAttnBwdSm90INS1_25CollectiveMainloopBwdSm90ILi2ELi2ELi2EN4cute5tupleIJNS5_1CILi1EEES8_S8_EEENS6_IJNS7_ILi64EEENS7_ILi128EEESB_EEENS_6half_tEfNS_4arch4Sm90ELb0ELb0ELb1ELb1ELb0ELb1ELb0ELb0ELi2ELi1ELi2ELi1ELb0EEENS1_21CollectiveEpilogueBwdISC_SD_SF_Li256ELb1ELb0ELi1EEENS1_19SingleTileSchedulerILb1ELb0ELb0ELi128EEEEEEEEEvNT_6ParamsE)
        /*0230*/ 	.word	0x00000004


	//----- nvinfo : EIATTR_FRAME_SIZE
	.align		4
.L_104:
        /*0234*/ 	.byte	0x04, 0x11
        /*0236*/ 	.short	(.L_106 - .L_105)
	.align		4
.L_105:
        /*0238*/ 	.word	index@(_ZN7cutlass13device_kernelIN5flash11enable_sm90INS1_16FlashAttnBwdSm90INS1_25CollectiveMainloopBwdSm90ILi2ELi2ELi2EN4cute5tupleIJNS5_1CILi1EEES8_S8_EEENS6_IJNS7_ILi64EEENS7_ILi128EEESB_EEENS_6half_tEfNS_4arch4Sm90ELb0ELb0ELb1ELb1ELb0ELb1ELb0ELb0ELi2ELi1ELi2ELi1ELb0EEENS1_21CollectiveEpilogueBwdISC_SD_SF_Li256ELb1ELb0ELi1EEENS1_19SingleTileSchedulerILb1ELb0ELb0ELi128EEEEEEEEEvNT_6ParamsE)
        /*023c*/ 	.word	0x00000000


	//----- nvinfo : EIATTR_REGCOUNT
	.align		4
.L_106:
        /*0240*/ 	.byte	0x04, 0x2f
        /*0242*/ 	.short	(.L_108 - .L_107)
	.align		4
.L_107:
        /*0244*/ 	.word	index@(_ZN7cutlass13device_kernelIN5flash11enable_sm90INS1_16FlashAttnBwdSm90INS1_25CollectiveMainloopBwdSm90ILi2ELi2ELi2EN4cute5tupleIJNS5_1CILi1EEES8_S8_EEENS6_IJNS7_ILi64EEENS7_ILi128EEESB_EEENS_6half_tEfNS_4arch4Sm90ELb0ELb0ELb1ELb0ELb1ELb1ELb0ELb0ELi2ELi1ELi2ELi1ELb0EEENS1_24CollectiveEpilogueBwdGQAISC_fSF_Li256ELb0ELb1EEENS1_19SingleTileSchedulerILb0ELb0ELb0ELi128EEEEEEEEEvNT_6ParamsE)
        /*0248*/ 	.word	0x00000004


	//----- nvinfo : EIATTR_FRAME_SIZE
	.align		4
.L_108:
        /*024c*/ 	.byte	0x04, 0x11
        /*024e*/ 	.short	(.L_110 - .L_109)
	.align		4
.L_109:
        /*0250*/ 	.word	index@(_ZN7cutlass13device_kernelIN5flash11enable_sm90INS1_16FlashAttnBwdSm90INS1_25CollectiveMainloopBwdSm90ILi2ELi2ELi2EN4cute5tupleIJNS5_1CILi1EEES8_S8_EEENS6_IJNS7_ILi64EEENS7_ILi128EEESB_EEENS_6half_tEfNS_4arch4Sm90ELb0ELb0ELb1ELb0ELb1ELb1ELb0ELb0ELi2ELi1ELi2ELi1ELb0EEENS1_24CollectiveEpilogueBwdGQAISC_fSF_Li256ELb0ELb1EEENS1_19SingleTileSchedulerILb0ELb0ELb0ELi128EEEEEEEEEvNT_6ParamsE)
        /*0254*/ 	.word	0x00000000


	//----- nvinfo : EIATTR_REGCOUNT
	.align		4
.L_110:
        /*0258*/ 	.byte	0x04, 0x2f
        /*025a*/ 	.short	(.L_112 - .L_111)
	.align		4
.L_111:
        /*025c*/ 	.word	index@(_ZN7cutlass13device_kernelIN5flash11enable_sm90INS1_16FlashAttnBwdSm90INS1_25CollectiveMainloopBwdSm90ILi2ELi2ELi2EN4cute5tupleIJNS5_1CILi1EEES8_S8_EEENS6_IJNS7_ILi64EEENS7_ILi128EEESB_EEENS_6half_tEfNS_4arch4Sm90ELb0ELb0ELb1ELb0ELb0ELb1ELb0ELb0ELi2ELi1ELi2ELi1ELb0EEENS1_24CollectiveEpilogueBwdGQAISC_fSF_Li256ELb0ELb0EEENS1_19SingleTileSchedulerILb0ELb0ELb0ELi128EEEEEEEEEvNT_6ParamsE)
        /*0260*/ 	.word	0x00000004


	//----- nvinfo : EIATTR_FRAME_SIZE
	.align		4
.L_112:
        /*0264*/ 	.byte	0x04, 0x11
        /*0266*/ 	.short	(.L_114 - .L_113)
	.align		4
.L_113:
        /*0268*/ 	.word	index@(_ZN7cutlass13device_kernelIN5flash11enable_sm90INS1_16FlashAttnBwdSm90INS1_25CollectiveMainloopBwdSm90ILi2ELi2ELi2EN4cute5tupleIJNS5_1CILi1EEES8_S8_EEENS6_IJNS7_ILi64EEENS7_ILi128EEESB_EEENS_6half_tEfNS_4arch4Sm90ELb0ELb0ELb1ELb0ELb0ELb1ELb0ELb0ELi2ELi1ELi2ELi1ELb0EEENS1_24CollectiveEpilogueBwdGQAISC_fSF_Li256ELb0ELb0EEENS1_19SingleTileSchedulerILb0ELb0ELb0ELi128EEEEEEEEEvNT_6ParamsE)
        /*026c*/ 	.word	0x00000000


	//----- nvinfo : EIATTR_REGCOUNT
	.align		4
.L_114:
        /*0270*/ 	.byte	0x04, 0x2f
        /*0272*/ 	.short	(.L_116 - .L_115)
	.align		4
.L_115:
        /*0274*/ 	.word	index@(_ZN7cutlass13device_kernelIN5flash11enable_sm90INS1_16FlashAttnBwdSm90INS1_25CollectiveMainloopBwdSm90ILi2ELi2ELi2EN4cute5tupleIJNS5_1CILi1EEES8_S8_EEENS6_IJNS7_ILi64EEENS7_ILi128EEESB_EEENS_6half_tEfNS_4arch4Sm90ELb0ELb0ELb1ELb0ELb1ELb1ELb0ELb0ELi2ELi1ELi2ELi1ELb0EEENS1_21CollectiveEpilogueBwdISC_SD_SF_Li256ELb0ELb0ELi1EEENS1_19SingleTileSchedulerILb0ELb0ELb0ELi128EEEEEEEEEvNT_6ParamsE)
        /*0278*/ 	.word	0x00000004


	//----- nvinfo : EIATTR_FRAME_SIZE
	.align		4
.L_116:
        /*027c*/ 	.byte	0x04, 0x11
        /*027e*/ 	.short	(.L_118 - .L_117)
	.align		4
.L_117:
        /*0280*/ 	.word	index@(_ZN7cutlass13device_kernelIN5flash11enable_sm90INS1_16FlashAttnBwdSm90INS1_25CollectiveMainloopBwdSm90ILi2ELi2ELi2EN4cute5tupleIJNS5_1CILi1EEES8_S8_EEENS6_IJNS7_ILi64EEENS7_ILi128EEESB_EEENS_6half_tEfNS_4arch4Sm90ELb0ELb0ELb1ELb0ELb1ELb1ELb0ELb0ELi2ELi1ELi2ELi1ELb0EEENS1_21CollectiveEpilogueBwdISC_SD_SF_Li256ELb0ELb0ELi1EEENS1_19SingleTileSchedulerILb0ELb0ELb0ELi128EEEEEEEEEvNT_6ParamsE)
        /*0284*/ 	.word	0x00000000


	//----- nvinfo : EIATTR_REGCOUNT
	.align		4
.L_118:
        /*0288*/ 	.byte	0x04, 0x2f
        /*028a*/ 	.short	(.L_120 - .L_119)
	.align		4
.L_119:
        /*028c*/ 	.word	index@(_ZN7cutlass13device_kernelIN5flash11enable_sm90INS1_16FlashAttnBwdSm90INS1_25CollectiveMainloopBwdSm90ILi2ELi2ELi2EN4cute5tupleIJNS5_1CILi1EEES8_S8_EEENS6_IJNS7_ILi64EEENS7_ILi128EEESB_EEENS_6half_tEfNS_4arch4Sm90ELb0ELb0ELb1ELb0ELb0ELb1ELb0ELb0ELi2ELi1ELi2ELi1ELb0EEENS1_21CollectiveEpilogueBwdISC_SD_SF_Li256ELb0ELb0ELi1EEENS1_19SingleTileSchedulerILb0ELb0ELb0ELi128EEEEEEEEEvNT_6ParamsE)
        /*0290*/ 	.word	0x00000004


	//----- nvinfo : EIATTR_FRAME_SIZE
	.align		4
.L_120:
        /*0294*/ 	.byte	0x04, 0x11
        /*0296*/ 	.short	(.L_122 - .L_121)
	.align		4
.L_121:
        /*0298*/ 	.word	index@(_ZN7cutlass13device_kernelIN5flash11enable_sm90INS1_16FlashAttnBwdSm90INS1_25CollectiveMainloopBwdSm90ILi2ELi2ELi2EN4cute5tupleIJNS5_1CILi1EEES8_S8_EEENS6_IJNS7_ILi64EEENS7_ILi128EEESB_EEENS_6half_tEfNS_4arch4Sm90ELb0ELb0ELb1ELb0ELb0ELb1ELb0ELb0ELi2ELi1ELi2ELi1ELb0EEENS1_21CollectiveEpilogueBwdISC_SD_SF_Li256ELb0ELb0ELi1EEENS1_19SingleTileSchedulerILb0ELb0ELb0ELi128EEEEEEEEEvNT_6ParamsE)
        /*029c*/ 	.word	0x00000000


	//----- nvinfo : EIATTR_MIN_STACK_SIZE
	.align		4
.L_122:
        /*02a0*/ 	.byte	0x04, 0x12
        /*02a2*/ 	.short	(.L_124 - .L_123)
	.align		4
.L_123:
        /*02a4*/ 	.word	index@(_ZN7cutlass13device_kernelIN5flash11enable_sm90INS1_16FlashAttnBwdSm90INS1_25CollectiveMainloopBwdSm90ILi2ELi2ELi2EN4cute5tupleIJNS5_1CILi1EEES8_S8_EEENS6_IJNS7_ILi64EEENS7_ILi128EEESB_EEENS_6half_tEfNS_4arch4Sm90ELb0ELb0ELb1ELb0ELb0ELb1ELb0ELb0ELi2ELi1ELi2ELi1ELb0EEENS1_21CollectiveEpilogueBwdISC_SD_SF_Li256ELb0ELb0ELi1EEENS1_19SingleTileSchedulerILb0ELb0ELb0ELi128EEEEEEEEEvNT_6ParamsE)
        /*02a8*/ 	.word	0x00000000


	//----- nvinfo : EIATTR_MIN_STACK_SIZE
	.align		4
.L_124:
        /*02ac*/ 	.byte	0x04, 0x12
        /*02ae*/ 	.short	(.L_126 - .L_125)
	.align		4
.L_125:
        /*02b0*/ 	.word	index@(_ZN7cutlass13device_kernelIN5flash11enable_sm90INS1_16FlashAttnBwdSm90INS1_25CollectiveMainloopBwdSm90ILi2ELi2ELi2EN4cute5tupleIJNS5_1CILi1EEES8_S8_EEENS6_IJNS7_ILi64EEENS7_ILi128EEESB_EEENS_6half_tEfNS_4arch4Sm90ELb0ELb0ELb1ELb0ELb1ELb1ELb0ELb0ELi2ELi1ELi2ELi1ELb0EEENS1_21CollectiveEpilogueBwdISC_SD_SF_Li256ELb0ELb0ELi1EEENS1_19SingleTileSchedulerILb0ELb0ELb0ELi128EEEEEEEEEvNT_6ParamsE)
        /*02b4*/ 	.word	0x00000000


	//----- nvinfo : EIATTR_MIN_STACK_SIZE
	.align		4
.L_126:
        /*02b8*/ 	.byte	0x04, 0x12
        /*02ba*/ 	.short	(.L_128 - .L_127)
	.align		4
.L_127:
        /*02bc*/ 	.word	index@(_ZN7cutlass13device_kernelIN5flash11enable_sm90INS1_16FlashAttnBwdSm90INS1_25CollectiveMainloopBwdSm90ILi2ELi2ELi2EN4cute5tupleIJNS5_1CILi1EEES8_S8_EEENS6_IJNS7_ILi64EEENS7_ILi128EEESB_EEENS_6half_tEfNS_4arch4Sm90ELb0ELb0ELb1ELb0ELb0ELb1ELb0ELb0ELi2ELi1ELi2ELi1ELb0EEENS1_24CollectiveEpilogueBwdGQAISC_fSF_Li256ELb0ELb0EEENS1_19SingleTileSchedulerILb0ELb0ELb0ELi128EEEEEEEEEvNT_6ParamsE)
        /*02c0*/ 	.word	0x00000000


	//----- nvinfo : EIATTR_MIN_STACK_SIZE
	.align		4
.L_128:
        /*02c4*/ 	.byte	0x04, 0x12
        /*02c6*/ 	.short	(.L_130 - .L_129)
	.align		4
.L_129:
        /*02c8*/ 	.word	index@(_ZN7cutlass13device_kernelIN5flash11enable_sm90INS1_16FlashAttnBwdSm90INS1_25CollectiveMainloopBwdSm90ILi2ELi2ELi2EN4cute5tupleIJNS5_1CILi1EEES8_S8_EEENS6_IJNS7_ILi64EEENS7_ILi128EEESB_EEENS_6half_tEfNS_4arch4Sm90ELb0ELb0ELb1ELb0ELb1ELb1ELb0ELb0ELi2ELi1ELi2ELi1ELb0EEENS1_24CollectiveEpilogueBwdGQAISC_fSF_Li256ELb0ELb1EEENS1_19SingleTileSchedulerILb0ELb0ELb0ELi128EEEEEEEEEvNT_6ParamsE)
        /*02cc*/ 	.word	0x00000000


	//----- nvinfo : EIATTR_MIN_STACK_SIZE
	.align		4
.L_130:
        /*02d0*/ 	.byte	0x04, 0x12
        /*02d2*/ 	.short	(.L_132 - .L_131)
	.align		4
.L_131:
        /*02d4*/ 	.word	index@(_ZN7cutlass13device_kernelIN5flash11enable_sm90INS1_16FlashAttnBwdSm90INS1_25CollectiveMainloopBwdSm90ILi2ELi2ELi2EN4cute5tupleIJNS5_1CILi1EEES8_S8_EEENS6_IJNS7_ILi64EEENS7_ILi128EEESB_EEENS_6half_tEfNS_4arch4Sm90ELb0ELb0ELb1ELb1ELb0ELb1ELb0ELb0ELi2ELi1ELi2ELi1ELb0EEENS1_21CollectiveEpilogueBwdISC_SD_SF_Li256ELb1ELb0ELi1EEENS1_19SingleTileSchedulerILb1ELb0ELb0ELi128EEEEEEEEEvNT_6ParamsE)
        /*02d8*/ 	.word	0x00000000


	//----- nvinfo : EIATTR_MIN_STACK_SIZE
	.align		4
.L_132:
        /*02dc*/ 	.byte	0x04, 0x12
        /*02de*/ 	.short	(.L_134 - .L_133)
	.align		4
.L_133:
        /*02e0*/ 	.word	index@(_ZN7cutlass13device_kernelIN5flash11enable_sm90INS1_16FlashAttnBwdSm90INS1_25CollectiveMainloopBwdSm90ILi2ELi2ELi2EN4cute5tupleIJNS5_1CILi1EEES8_S8_EEENS6_IJNS7_ILi64EEENS7_ILi128EEESB_EEENS_6half_tEfNS_4arch4Sm90ELb0ELb0ELb1ELb1ELb1ELb1ELb0ELb0ELi2ELi1ELi2ELi1ELb0EEENS1_21CollectiveEpilogueBwdISC_SD_SF_Li256ELb1ELb0ELi1EEENS1_19SingleTileSchedulerILb1ELb0ELb0ELi128EEEEEEEEEvNT_6ParamsE)
        /*02e4*/ 	.word	0x00000000


	//----- nvinfo : EIATTR_MIN_STACK_SIZE
	.align		4
.L_134:
        /*02e8*/ 	.byte	0x04, 0x12
        /*02ea*/ 	.short	(.L_136 - .L_135)
	.align		4
.L_135:
        /*02ec*/ 	.word	index@(_ZN7cutlass13device_kernelIN5flash11enable_sm90INS1_16FlashAttnBwdSm90INS1_25CollectiveMainloopBwdSm90ILi2ELi2ELi2EN4cute5tupleIJNS5_1CILi1EEES8_S8_EEENS6_IJNS7_ILi64EEENS7_ILi128EEESB_EEENS_6half_tEfNS_4arch4Sm90ELb0ELb0ELb1ELb1ELb0ELb1ELb0ELb0ELi2ELi1ELi2ELi1ELb0EEENS1_24CollectiveEpilogueBwdGQAISC_fSF_Li256ELb1ELb0EEENS1_19SingleTileSchedulerILb1ELb0ELb0ELi128EEEEEEEEEvNT_6ParamsE)
        /*02f0*/ 	.word	0x00000000


	//----- nvinfo : EIATTR_MIN_STACK_SIZE
	.align		4
.L_136:
        /*02f4*/ 	.byte	0x04, 0x12
        /*02f6*/ 	.short	(.L_138 - .L_137)
	.align		4
.L_137:
        /*02f8*/ 	.word	index@(_ZN7cutlass13device_kernelIN5flash11enable_sm90INS1_16FlashAttnBwdSm90INS1_25CollectiveMainloopBwdSm90ILi2ELi2ELi2EN4cute5tupleIJNS5_1CILi1EEES8_S8_EEENS6_IJNS7_ILi64EEENS7_ILi128EEESB_EEENS_6half_tEfNS_4arch4Sm90ELb0ELb0ELb1ELb1ELb1ELb1ELb0ELb0ELi2ELi1ELi2ELi1ELb0EEENS1_24CollectiveEpilogueBwdGQAISC_fSF_Li256ELb1ELb1EEENS1_19SingleTileSchedulerILb1ELb0ELb0ELi128EEEEEEEEEvNT_6ParamsE)
        /*02fc*/ 	.word	0x00000000


	//----- nvinfo : EIATTR_MIN_STACK_SIZE
	.align		4
.L_138:
        /*0300*/ 	.byte	0x04, 0x12
        /*0302*/ 	.short	(.L_140 - .L_139)
	.align		4
.L_139:
        /*0304*/ 	.word	index@(_ZN7cutlass13device_kernelIN5flash11enable_sm90INS1_16FlashAttnBwdSm90INS1_25CollectiveMainloopBwdSm90ILi2ELi2ELi2EN4cute5tupleIJNS5_1CILi1EEES8_S8_EEENS6_IJNS7_ILi64EEENS7_ILi128EEESB_EEENS_6half_tEfNS_4arch4Sm90ELb0ELb1ELb1ELb0ELb0ELb1ELb0ELb0ELi2ELi1ELi2ELi1ELb0EEENS1_21CollectiveEpilogueBwdISC_SD_SF_Li256ELb0ELb0ELi1EEENS1_19SingleTileSchedulerILb0ELb0ELb0ELi128EEEEEEEEEvNT_6ParamsE)
        /*0308*/ 	.word	0x00000000


	//----- nvinfo : EIATTR_MIN_STACK_SIZE
	.align		4
.L_140:
        /*030c*/ 	.byte	0x04, 0x12
        /*030e*/ 	.short	(.L_142 - .L_141)
	.align		4
.L_141:
        /*0310*/ 	.word	index@(_ZN7cutlass13device_kernelIN5flash11enable_sm90INS1_16FlashAttnBwdSm90INS1_25CollectiveMainloopBwdSm90ILi2ELi2ELi2EN4cute5tupleIJNS5_1CILi1EEES8_S8_EEENS6_IJNS7_ILi64EEENS7_ILi128EEESB_EEENS_6half_tEfNS_4arch4Sm90ELb0ELb1ELb1ELb0ELb1ELb1ELb0ELb0ELi2ELi1ELi2ELi1ELb0EEENS1_21CollectiveEpilogueBwdISC_SD_SF_Li256ELb0ELb0ELi1EEENS1_19SingleTileSchedulerILb0ELb0ELb0ELi128EEEEEEEEEvNT_6ParamsE)
        /*0314*/ 	.word	0x00000000


	//----- nvinfo : EIATTR_MIN_STACK_SIZE
	.align		4
.L_142:
        /*0318*/ 	.byte	0x04, 0x12
        /*031a*/ 	.short	(.L_144 - .L_143)
	.align		4
.L_143:
        /*031c*/ 	.word	index@(_ZN7cutlass13device_kernelIN5flash11enable_sm90INS1_16FlashAttnBwdSm90INS1_25CollectiveMainloopBwdSm90ILi2ELi2ELi2EN4cute5tupleIJNS5_1CILi1EEES8_S8_EEENS6_IJNS7_ILi64EEENS7_ILi128EEESB_EEENS_6half_tEfNS_4arch4Sm90ELb0ELb1ELb1ELb0ELb0ELb1ELb0ELb0ELi2ELi1ELi2ELi1ELb0EEENS1_24CollectiveEpilogueBwdGQAISC_fSF_Li256ELb0ELb0EEENS1_19SingleTileSchedulerILb0ELb0ELb0ELi128EEEEEEEEEvNT_6ParamsE)
        /*0320*/ 	.word	0x00000000


	//----- nvinfo : EIATTR_MIN_STACK_SIZE
	.align		4
.L_144:
        /*0324*/ 	.byte	0x04, 0x12
        /*0326*/ 	.short	(.L_146 - .L_145)
	.align		4
.L_145:
        /*0328*/ 	.word	index@(_ZN7cutlass13device_kernelIN5flash11enable_sm90INS1_16FlashAttnBwdSm90INS1_25CollectiveMainloopBwdSm90ILi2ELi2ELi2EN4cute5tupleIJNS5_1CILi1EEES8_S8_EEENS6_IJNS7_ILi64EEENS7_ILi128EEESB_EEENS_6half_tEfNS_4arch4Sm90ELb0ELb1ELb1ELb0ELb1ELb1ELb0ELb0ELi2ELi1ELi2ELi1ELb0EEENS1_24CollectiveEpilogueBwdGQAISC_fSF_Li256ELb0ELb1EEENS1_19SingleTileSchedulerILb0ELb0ELb0ELi128EEEEEEEEEvNT_6ParamsE)
        /*032c*/ 	.word	0x00000000


	//----- nvinfo : EIATTR_MIN_STACK_SIZE
	.align		4
.L_146:
        /*0330*/ 	.byte	0x04, 0x12
        /*0332*/ 	.short	(.L_148 - .L_147)
	.align		4
.L_147:
        /*0334*/ 	.word	index@(_ZN7cutlass13device_kernelIN5flash11enable_sm90INS1_16FlashAttnBwdSm90INS1_25CollectiveMainloopBwdSm90ILi2ELi2ELi2EN4cute5tupleIJNS5_1CILi1EEES8_S8_EEENS6_IJNS7_ILi64EEENS7_ILi128EEESB_EEENS_6half_tEfNS_4arch4Sm90ELb0ELb1ELb1ELb1ELb0ELb1ELb0ELb0ELi2ELi1ELi2ELi1ELb0EEENS1_21CollectiveEpilogueBwdISC_SD_SF_Li256ELb1ELb0ELi1EEENS1_19SingleTileSchedulerILb1ELb0ELb0ELi128EEEEEEEEEvNT_6ParamsE)
        /*0338*/ 	.word	0x00000000


	//----- nvinfo : EIATTR_MIN_STACK_SIZE
	.align		4
.L_148:
        /*033c*/ 	.byte	0x04, 0x12
        /*033e*/ 	.short	(.L_150 - .L_149)
	.align		4
.L_149:
        /*0340*/ 	.word	index@(_ZN7cutlass13device_kernelIN5flash11enable_sm90INS1_16FlashAttnBwdSm90INS1_25CollectiveMainloopBwdSm90ILi2ELi2ELi2EN4cute5tupleIJNS5_1CILi1EEES8_S8_EEENS6_IJNS7_ILi64EEENS7_ILi128EEESB_EEENS_6half_tEfNS_4arch4Sm90ELb0ELb1ELb1ELb1ELb1ELb1ELb0ELb0ELi2ELi1ELi2ELi1ELb0EEENS1_21CollectiveEpilogueBwdISC_SD_SF_Li256ELb1ELb0ELi1EEENS1_19SingleTileSchedulerILb1ELb0ELb0ELi128EEEEEEEEEvNT_6ParamsE)
        /*0344*/ 	.word	0x00000000


	//----- nvinfo : EIATTR_MIN_STACK_SIZE
	.align		4
.L_150:
        /*0348*/ 	.byte	0x04, 0x12
        /*034a*/ 	.short	(.L_152 - .L_151)
	.align		4
.L_151:
        /*034c*/ 	.word	index@(_ZN7cutlass13device_kernelIN5flash11enable_sm90INS1_16FlashAttnBwdSm90INS1_25CollectiveMainloopBwdSm90ILi2ELi2ELi2EN4cute5tupleIJNS5_1CILi1EEES8_S8_EEENS6_IJNS7_ILi64EEENS7_ILi128EEESB_EEENS_6half_tEfNS_4arch4Sm90ELb0ELb1ELb1ELb1ELb0ELb1ELb0ELb0ELi2ELi1ELi2ELi1ELb0EEENS1_24CollectiveEpilogueBwdGQAISC_fSF_Li256ELb1ELb0EEENS1_19SingleTileSchedulerILb1ELb0ELb0ELi128EEEEEEEEEvNT_6ParamsE)
        /*0350*/ 	.word	0x00000000


	//----- nvinfo : EIATTR_MIN_STACK_SIZE
	.align		4
.L_152:
        /*0354*/ 	.byte	0x04, 0x12
        /*0356*/ 	.short	(.L_154 - .L_153)
	.align		4
.L_153:
        /*0358*/ 	.word	index@(_ZN7cutlass13device_kernelIN5flash11enable_sm90INS1_16FlashAttnBwdSm90INS1_25CollectiveMainloopBwdSm90ILi2ELi2ELi2EN4cute5tupleIJNS5_1CILi1EEES8_S8_EEENS6_IJNS7_ILi64EEENS7_ILi128EEESB_EEENS_6half_tEfNS_4arch4Sm90ELb0ELb1ELb1ELb1ELb1ELb1ELb0ELb0ELi2ELi1ELi2ELi1ELb0EEENS1_24CollectiveEpilogueBwdGQAISC_fSF_Li256ELb1ELb1EEENS1_19SingleTileSchedulerILb1ELb0ELb0ELi128EEEEEEEEEvNT_6ParamsE)
        /*035c*/ 	.word	0x00000000


	//----- nvinfo : EIATTR_MIN_STACK_SIZE
	.align		4
.L_154:
        /*0360*/ 	.byte	0x04, 0x12
        /*0362*/ 	.short	(.L_156 - .L_155)
	.align		4
.L_155:
        /*0364*/ 	.word	index@(_ZN7cutlass13device_kernelIN5flash11enable_sm90INS1_16FlashAttnBwdSm90INS1_25CollectiveMainloopBwdSm90ILi2ELi2ELi2EN4cute5tupleIJNS5_1CILi1EEES8_S8_EEENS6_IJNS7_ILi64EEENS7_ILi128EEESB_EEENS_6half_tEfNS_4arch4Sm90ELb1ELb0ELb1ELb0ELb0ELb1ELb0ELb0ELi2ELi1ELi2ELi1ELb0EEENS1_21CollectiveEpilogueBwdISC_SD_SF_Li256ELb0ELb0ELi1EEENS1_25SingleTileBwdLPTSchedulerILb0ELi128ELb0EEEEEEEEEvNT_6ParamsE)
        /*0368*/ 	.word	0x00000000


	//----- nvinfo : EIATTR_MIN_STACK_SIZE
	.align		4
.L_156:
        /*036c*/ 	.byte	0x04, 0x12
        /*036e*/ 	.short	(.L_158 - .L_157)
	.align		4
.L_157:
        /*0370*/ 	.word	index@(_ZN7cutlass13device_kernelIN5flash11enable_sm90INS1_16FlashAttnBwdSm90INS1_25CollectiveMainloopBwdSm90ILi2ELi2ELi2EN4cute5tupleIJNS5_1CILi1EEES8_S8_EEENS6_IJNS7_ILi64EEENS7_ILi128EEESB_EEENS_6half_tEfNS_4arch4Sm90ELb1ELb0ELb1ELb0ELb1ELb1ELb0ELb0ELi2ELi1ELi2ELi1ELb0EEENS1_21CollectiveEpilogueBwdISC_SD_SF_Li256ELb0ELb0ELi1EEENS1_25SingleTileBwdLPTSchedulerILb0ELi128ELb1EEEEEEEEEvNT_6ParamsE)
        /*0374*/ 	.word	0x00000000


	//----- nvinfo : EIATTR_MIN_STACK_SIZE
	.align		4
.L_158:
        /*0378*/ 	.byte	0x04, 0x12
        /*037a*/ 	.short	(.L_160 - .L_159)
	.align		4
.L_159:
        /*037c*/ 	.word	index@(_ZN7cutlass13device_kernelIN5flash11enable_sm90INS1_16FlashAttnBwdSm90INS1_25CollectiveMainloopBwdSm90ILi2ELi2ELi2EN4cute5tupleIJNS5_1CILi1EEES8_S8_EEENS6_IJNS7_ILi64EEENS7_ILi128EEESB_EEENS_6half_tEfNS_4arch4Sm90ELb1ELb0ELb1ELb0ELb0ELb1ELb0ELb0ELi2ELi1ELi2ELi1ELb0EEENS1_24CollectiveEpilogueBwdGQAISC_fSF_Li256ELb0ELb0EEENS1_25SingleTileBwdLPTSchedulerILb0ELi128ELb0EEEEEEEEEvNT_6ParamsE)
        /*0380*/ 	.word	0x00000000


	//----- nvinfo : EIATTR_MIN_STACK_SIZE
	.align		4
.L_160:
        /*0384*/ 	.byte	0x04, 0x12
        /*0386*/ 	.short	(.L_162 - .L_161)
	.align		4
.L_161:
        /*0388*/ 	.word	index@(_ZN7cutlass13device_kernelIN5flash11enable_sm90INS1_16FlashAttnBwdSm90INS1_25CollectiveMainloopBwdSm90ILi2ELi2ELi2EN4cute5tupleIJNS5_1CILi1EEES8_S8_EEENS6_IJNS7_ILi64EEENS7_ILi128EEESB_EEENS_6half_tEfNS_4arch4Sm90ELb1ELb0ELb1ELb0ELb1ELb1ELb0ELb0ELi2ELi1ELi2ELi1ELb0EEENS1_24CollectiveEpilogueBwdGQAISC_fSF_Li256ELb0ELb1EEENS1_25SingleTileBwdLPTSchedulerILb0ELi128ELb1EEEEEEEEEvNT_6ParamsE)
        /*038c*/ 	.word	0x00000000


	//----- nvinfo : EIATTR_MIN_STACK_SIZE
	.align		4
.L_162:
        /*0390*/ 	.byte	0x04, 0x12
        /*0392*/ 	.short	(.L_164 - .L_163)
	.align		4
.L_163:
        /*0394*/ 	.word	index@(_ZN7cutlass13device_kernelIN5flash22FlashAttnBwdPreprocessIN4cute5tupleIJNS3_1CILi64EEENS5_ILi128EEEEEENS_6half_tEfNS_4arch4Sm90ELb1ELb0EEEEEvNT_6ParamsE)
        /*0398*/ 	.word	0x00000000


	//----- nvinfo : EIATTR_MIN_STACK_SIZE
	.align		4
.L_164:
        /*039c*/ 	.byte	0x04, 0x12
        /*039e*/ 	.short	(.L_166 - .L_165)
	.align		4
.L_165:
        /*03a0*/ 	.word	index@(_ZN7cutlass13device_kernelIN5flash11enable_sm90INS1_16FlashAttnBwdSm90INS1_25CollectiveMainloopBwdSm90ILi2ELi2ELi2EN4cute5tupleIJNS5_1CILi1EEES8_S8_EEENS6_IJNS7_ILi64EEENS7_ILi128EEESB_EEENS_6half_tEfNS_4arch4Sm90ELb1ELb0ELb1ELb1ELb0ELb1ELb0ELb0ELi2ELi1ELi2ELi1ELb0EEENS1_21CollectiveEpilogueBwdISC_SD_SF_Li256ELb1ELb0ELi1EEENS1_25SingleTileBwdLPTSchedulerILb1ELi128ELb0EEEEEEEEEvNT_6ParamsE)
        /*03a4*/ 	.word	0x00000000


	//----- nvinfo : EIATTR_MIN_STACK_SIZE
	.align		4
.L_166:
        /*03a8*/ 	.byte	0x04, 0x12
        /*03aa*/ 	.short	(.L_168 - .L_167)
	.align		4
.L_167:
        /*03ac*/ 	.word	index@(_ZN7cutlass13device_kernelIN5flash11enable_sm90INS1_16FlashAttnBwdSm90INS1_25CollectiveMainloopBwdSm90ILi2ELi2ELi2EN4cute5tupleIJNS5_1CILi1EEES8_S8_EEENS6_IJNS7_ILi64EEENS7_ILi128EEESB_EEENS_6half_tEfNS_4arch4Sm90ELb1ELb0ELb1ELb1ELb1ELb1ELb0ELb0ELi2ELi1ELi2ELi1ELb0EEENS1_21CollectiveEpilogueBwdISC_SD_SF_Li256ELb1ELb0ELi1EEENS1_25SingleTileBwdLPTSchedulerILb1ELi128ELb1EEEEEEEEEvNT_6ParamsE)
        /*03b0*/ 	.word	0x00000000


	//----- nvinfo : EIATTR_MIN_STACK_SIZE
	.align		4
.L_168:
        /*03b4*/ 	.byte	0x04, 0x12
        /*03b6*/ 	.short	(.L_170 - .L_169)
	.align		4
.L_169:
        /*03b8*/ 	.word	index@(_ZN7cutlass13device_kernelIN5flash11enable_sm90INS1_16FlashAttnBwdSm90INS1_25CollectiveMainloopBwdSm90ILi2ELi2ELi2EN4cute5tupleIJNS5_1CILi1EEES8_S8_EEENS6_IJNS7_ILi64EEENS7_ILi128EEESB_EEENS_6half_tEfNS_4arch4Sm90ELb1ELb0ELb1ELb1ELb0ELb1ELb0ELb0ELi2ELi1ELi2ELi1ELb0EEENS1_24CollectiveEpilogueBwdGQAISC_fSF_Li256ELb1ELb0EEENS1_25SingleTileBwdLPTSchedulerILb1ELi128ELb0EEEEEEEEEvNT_6ParamsE)
        /*03bc*/ 	.word	0x00000000


	//----- nvinfo : EIATTR_MIN_STACK_SIZE
	.align		4
.L_170:
        /*03c0*/ 	.byte	0x04, 0x12
        /*03c2*/ 	.short	(.L_172 - .L_171)
	.align		4
.L_171:
        /*03c4*/ 	.word	index@(_ZN7cutlass13device_kernelIN5flash32FlashAttnBwdPostprocessConvertdQIN4cute5tupleIJNS3_1CILi128EEES6_EEENS_6half_tEfNS_4arch4Sm90ELi256ENS3_8TiledMMAINS3_8MMA_AtomIJNS3_4SM904GMMA26MMA_64x128x16_F32F16F16_RSILNSE_5MajorE0ELSG_1ELNSE_7ScaleInE1ELSH_1EEEEEENS3_6LayoutINS4_IJNS5_ILi2EEENS5_ILi1EEESM_EEENS4_IJSM_NS5_ILi0EEESO_EEEEENS4_IJNS3_10UnderscoreESR_SR_EEEEELb0EEEEEvNT_6ParamsE)
        /*03c8*/ 	.word	0x00000000


	//----- nvinfo : EIATTR_MIN_STACK_SIZE
	.align		4
.L_172:
        /*03cc*/ 	.byte	0x04, 0x12
        /*03ce*/ 	.short	(.L_174 - .L_173)
	.align		4
.L_173:
        /*03d0*/ 	.word	index@(_ZN7cutlass13device_kernelIN5flash32FlashAttnBwdPostprocessConvertdQIN4cute5tupleIJNS3_1CILi64EEENS5_ILi128EEEEEENS_6half_tEfNS_4arch4Sm90ELi256ENS3_8TiledMMAINS3_8MMA_AtomIJNS3_4SM904GMMA25MMA_64x64x16_F32F16F16_SSILNSF_5MajorE0ELSH_1ELNSF_7ScaleInE1ELSI_1EEEEEENS3_6LayoutINS4_IJNS5_ILi1EEENS5_ILi2EEESM_EEENS4_IJNS5_ILi0EEESM_SP_EEEEENS4_IJNS3_10UnderscoreESS_SS_EEEEELb0EEEEEvNT_6ParamsE)
        /*03d4*/ 	.word	0x00000000


	//----- nvinfo : EIATTR_MIN_STACK_SIZE
	.align		4
.L_174:
        /*03d8*/ 	.byte	0x04, 0x12
        /*03da*/ 	.short	(.L_176 - .L_175)
	.align		4
.L_175:
        /*03dc*/ 	.word	index@(_ZN7cutlass13device_kernelIN5flash11enable_sm90INS1_16FlashAttnBwdSm90INS1_25CollectiveMainloopBwdSm90ILi2ELi2ELi2EN4cute5tupleIJNS5_1CILi1EEES8_S8_EEENS6_IJNS7_ILi64EEENS7_ILi128EEESB_EEENS_6half_tEfNS_4arch4Sm90ELb1ELb0ELb1ELb1ELb1ELb1ELb0ELb0ELi2ELi1ELi2ELi1ELb0EEENS1_24CollectiveEpilogueBwdGQAISC_fSF_Li256ELb1ELb1EEENS1_25SingleTileBwdLPTSchedulerILb1ELi128ELb1EEEEEEEEEvNT_6ParamsE)
        /*03e0*/ 	.word	0x00000000


	//----- nvinfo : EIATTR_MIN_STACK_SIZE
	.align		4
.L_176:
        /*03e4*/ 	.byte	0x04, 0x12
        /*03e6*/ 	.short	(.L_178 - .L_177)
	.align		4
.L_177:
        /*03e8*/ 	.word	index@(_ZN7cutlass13device_kernelIN5flash22FlashAttnBwdPreprocessIN4cute5tupleIJNS3_1CILi64EEENS5_ILi128EEEEEENS_6half_tEfNS_4arch4Sm90ELb1ELb1EEEEEvNT_6ParamsE)
        /*03ec*/ 	.word	0x00000000
.L_178:


//--------------------- .nv.compat                --------------------------
	.section	.nv.compat,"",@"SHT_CUDA_COMPAT_INFO"
	.align	4
        /*0000*/ 	.byte	0x02, 0x09, 0x01, 0x00, 0x02, 0x02, 0x02, 0x00, 0x02, 0x05, 0x05, 0x00, 0x03, 0x07, 0x01, 0x01
        /*0010*/ 	.byte	0x02, 0x03, 0x00, 0x00, 0x02, 0x06, 0x01, 0x00, 0x04, 0x0b, 0x08, 0x00, 0x00, 0x00, 0x00, 0x00
        /*0020*/ 	.byte	0x00, 0x00, 0x00, 0x00


//--------------------- .nv.info._ZN7cutlass13device_kernelIN5flash11enable_sm90INS1_16FlashAttnBwdSm90INS1_25CollectiveMainloopBwdSm90ILi2ELi2ELi2EN4cute5tupleIJNS5_1CILi1EEES8_S8_EEENS6_IJNS7_ILi64EEENS7_ILi128EEESB_EEENS_6half_tEfNS_4arch4Sm90ELb0ELb0ELb1ELb0ELb0ELb1ELb0ELb0ELi2ELi1ELi2ELi1ELb0EEENS1_21CollectiveEpilogueBwdISC_SD_SF_Li256ELb0ELb0ELi1EEENS1_19SingleTileSchedulerILb0ELb0ELb0ELi128EEEEEEEEEvNT_6ParamsE --------------------------
	.section	.nv.info._ZN7cutlass13device_kernelIN5flash11enable_sm90INS1_16FlashAttnBwdSm90INS1_25CollectiveMainloopBwdSm90ILi2ELi2ELi2EN4cute5tupleIJNS5_1CILi1EEES8_S8_EEENS6_IJNS7_ILi64EEENS7_ILi128EEESB_EEENS_6half_tEfNS_4arch4Sm90ELb0ELb0ELb1ELb0ELb0ELb1ELb0ELb0ELi2ELi1ELi2ELi1ELb0EEENS1_21CollectiveEpilogueBwdISC_SD_SF_Li256ELb0ELb0ELi1EEENS1_19SingleTileSchedulerILb0ELb0ELb0ELi128EEEEEEEEEvNT_6ParamsE,"",@"SHT_CUDA_INFO"
	.sectionflags	@""
	.align	4


	//----- nvinfo : EIATTR_CUDA_API_VERSION
	.align		4
        /*0000*/ 	.byte	0x04, 0x37
        /*0002*/ 	.short	(.L_180 - .L_179)
.L_179:
        /*0004*/ 	.word	0x00000082


	//----- nvinfo : EIATTR_KPARAM_INFO
	.align		4
.L_180:
        /*0008*/ 	.byte	0x04, 0x17
        /*000a*/ 	.short	(.L_182 - .L_181)
.L_181:
        /*000c*/ 	.word	0x00000000
        /*0010*/ 	.short	0x0000
        /*0012*/ 	.short	0x0000
        /*0014*/ 	.byte	0x00, 0xf0, 0x01, 0x24


	//----- nvinfo : EIATTR_SPARSE_MMA_MASK
	.align		4
.L_182:
        /*0018*/ 	.byte	0x03, 0x50
        /*001a*/ 	.short	0x0000


	//----- nvinfo : EIATTR_MAXREG_COUNT
	.align		4
        /*001c*/ 	.byte	0x03, 0x1b
        /*001e*/ 	.short	0x00a8


	//----- nvinfo : EIATTR_MERCURY_ISA_VERSION
	.align		4
        /*0020*/ 	.byte	0x03, 0x5f
        /*0022*/ 	.short	0x0101


	//----- nvinfo : EIATTR_VRC_CTA_INIT_COUNT
	.align		4
        /*0024*/ 	.byte	0x02, 0x4a
	.zero		1
	.zero		1


	//----- nvinfo : EIATTR_EXIT_INSTR_OFFSETS
	.align		4
        /*0028*/ 	.byte	0x04, 0x1c
        /*002a*/ 	.short	(.L_184 - .L_183)


	//   ....[0]....
.L_183:
        /*002c*/ 	.word	0x00000010


	//----- nvinfo : EIATTR_MAX_THREADS
	.align		4
.L_184:
        /*0030*/ 	.byte	0x04, 0x05
        /*0032*/ 	.short	(.L_186 - .L_185)
.L_185:
        /*0034*/ 	.word	0x00000180
        /*0038*/ 	.word	0x00000001
        /*003c*/ 	.word	0x00000001


	//----- nvinfo : EIATTR_CBANK_PARAM_SIZE
	.align		4
.L_186:
        /*0040*/ 	.byte	0x03, 0x19
        /*0042*/ 	.short	0x0900


	//----- nvinfo : EIATTR_PARAM_CBANK
	.align		4
        /*0044*/ 	.byte	0x04, 0x0a
        /*0046*/ 	.short	(.L_188 - .L_187)
	.align		4
.L_187:
        /*0048*/ 	.word	index@(.nv.constant0._ZN7cutlass13device_kernelIN5flash11enable_sm90INS1_16FlashAttnBwdSm90INS1_25CollectiveMainloopBwdSm90ILi2ELi2ELi2EN4cute5tupleIJNS5_1CILi1EEES8_S8_EEENS6_IJNS7_ILi64EEENS7_ILi128EEESB_EEENS_6half_tEfNS_4arch4Sm90ELb0ELb0ELb1ELb0ELb0ELb1ELb0ELb0ELi2ELi1ELi2ELi1ELb0EEENS1_21CollectiveEpilogueBwdISC_SD_SF_Li256ELb0ELb0ELi1EEENS1_19SingleTileSchedulerILb0ELb0ELb0ELi128EEEEEEEEEvNT_6ParamsE)
        /*004c*/ 	.short	0x0380
        /*004e*/ 	.short	0x0900


	//----- nvinfo : EIATTR_SW_WAR
	.align		4
.L_188:
        /*0050*/ 	.byte	0x04, 0x36
        /*0052*/ 	.short	(.L_190 - .L_189)
.L_189:
        /*0054*/ 	.word	0x00000008
.L_190:


//--------------------- .nv.info._ZN7cutlass13device_kernelIN5flash11enable_sm90INS1_16FlashAttnBwdSm90INS1_25CollectiveMainloopBwdSm90ILi2ELi2ELi2EN4cute5tupleIJNS5_1CILi1EEES8_S8_EEENS6_IJNS7_ILi64EEENS7_ILi128EEESB_EEENS_6half_tEfNS_4arch4Sm90ELb0ELb0ELb1ELb0ELb1ELb1ELb0ELb0ELi2ELi1ELi2ELi1ELb0EEENS1_21CollectiveEpilogueBwdISC_SD_SF_Li256ELb0ELb0ELi1EEENS1_19SingleTileSchedulerILb0ELb0ELb0ELi128EEEEEEEEEvNT_6ParamsE --------------------------
	.section	.nv.info._ZN7cutlass13device_kernelIN5flash11enable_sm90INS1_16FlashAttnBwdSm90INS1_25CollectiveMainloopBwdSm90ILi2ELi2ELi2EN4cute5tupleIJNS5_1CILi1EEES8_S8_EEENS6_IJNS7_ILi64EEENS7_ILi128EEESB_EEENS_6half_tEfNS_4arch4Sm90ELb0ELb0ELb1ELb0ELb1ELb1ELb0ELb0ELi2ELi1ELi2ELi1ELb0EEENS1_21CollectiveEpilogueBwdISC_SD_SF_Li256ELb0ELb0ELi1EEENS1_19SingleTileSchedulerILb0ELb0ELb0ELi128EEEEEEEEEvNT_6ParamsE,"",@"SHT_CUDA_INFO"
	.sectionflags	@""
	.align	4


	//----- nvinfo : EIATTR_CUDA_API_VERSION
	.align		4
        /*0000*/ 	.byte	0x04, 0x37
        /*0002*/ 	.short	(.L_192 - .L_191)
.L_191:
        /*0004*/ 	.word	0x00000082


	//----- nvinfo : EIATTR_KPARAM_INFO
	.align		4
.L_192:
        /*0008*/ 	.byte	0x04, 0x17
        /*000a*/ 	.short	(.L_194 - .L_193)
.L_193:
        /*000c*/ 	.word	0x00000000
        /*0010*/ 	.short	0x0000
        /*0012*/ 	.short	0x0000
        /*0014*/ 	.byte	0x00, 0xf0, 0x01, 0x24


	//----- nvinfo : EIATTR_SPARSE_MMA_MASK
	.align		4
.L_194:
        /*0018*/ 	.byte	0x03, 0x50
        /*001a*/ 	.short	0x0000


	//----- nvinfo : EIATTR_MAXREG_COUNT
	.align		4
        /*001c*/ 	.byte	0x03, 0x1b
        /*001e*/ 	.short	0x00a8


	//----- nvinfo : EIATTR_MERCURY_ISA_VERSION
	.align		4
        /*0020*/ 	.byte	0x03, 0x5f
        /*0022*/ 	.short	0x0101


	//----- nvinfo : EIATTR_VRC_CTA_INIT_COUNT
	.align		4
        /*0024*/ 	.byte	0x02, 0x4a
	.zero		1
	.zero		1


	//----- nvinfo : EIATTR_EXIT_INSTR_OFFSETS
	.align		4
        /*0028*/ 	.byte	0x04, 0x1c
        /*002a*/ 	.short	(.L_196 - .L_195)


	//   ....[0]....
.L_195:
        /*002c*/ 	.word	0x00000010


	//----- nvinfo : EIATTR_MAX_THREADS
	.align		4
.L_196:
        /*0030*/ 	.byte	0x04, 0x05
        /*0032*/ 	.short	(.L_198 - .L_197)
.L_197:
        /*0034*/ 	.word	0x00000180
        /*0038*/ 	.word	0x00000001
        /*003c*/ 	.word	0x00000001


	//----- nvinfo : EIATTR_CBANK_PARAM_SIZE
	.align		4
.L_198:
        /*0040*/ 	.byte	0x03, 0x19
        /*0042*/ 	.short	0x0900


	//----- nvinfo : EIATTR_PARAM_CBANK
	.align		4
        /*0044*/ 	.byte	0x04, 0x0a
        /*0046*/ 	.short	(.L_200 - .L_199)
	.align		4
.L_199:
        /*0048*/ 	.word	index@(.nv.constant0._ZN7cutlass13device_kernelIN5flash11enable_sm90INS1_16FlashAttnBwdSm90INS1_25CollectiveMainloopBwdSm90ILi2ELi2ELi2EN4cute5tupleIJNS5_1CILi1EEES8_S8_EEENS6_IJNS7_ILi64EEENS7_ILi128EEESB_EEENS_6half_tEfNS_4arch4Sm90ELb0ELb0ELb1ELb0ELb1ELb1ELb0ELb0ELi2ELi1ELi2ELi1ELb0EEENS1_21CollectiveEpilogueBwdISC_SD_SF_Li256ELb0ELb0ELi1EEENS1_19SingleTileSchedulerILb0ELb0ELb0ELi128EEEEEEEEEvNT_6ParamsE)
        /*004c*/ 	.short	0x0380
        /*004e*/ 	.short	0x0900


	//----- nvinfo : EIATTR_SW_WAR
	.align		4
.L_200:
        /*0050*/ 	.byte	0x04, 0x36
        /*0052*/ 	.short	(.L_202 - .L_201)
.L_201:
        /*0054*/ 	.word	0x00000008
.L_202:


//--------------------- .nv.info._ZN7cutlass13device_kernelIN5flash11enable_sm90INS1_16FlashAttnBwdSm90INS1_25CollectiveMainloopBwdSm90ILi2ELi2ELi2EN4cute5tupleIJNS5_1CILi1EEES8_S8_EEENS6_IJNS7_ILi64EEENS7_ILi128EEESB_EEENS_6half_tEfNS_4arch4Sm90ELb0ELb0ELb1ELb0ELb0ELb1ELb0ELb0ELi2ELi1ELi2ELi1ELb0EEENS1_24CollectiveEpilogueBwdGQAISC_fSF_Li256ELb0ELb0EEENS1_19SingleTileSchedulerILb0ELb0ELb0ELi128EEEEEEEEEvNT_6ParamsE --------------------------
	.section	.nv.info._ZN7cutlass13device_kernelIN5flash11enable_sm90INS1_16FlashAttnBwdSm90INS1_25CollectiveMainloopBwdSm90ILi2ELi2ELi2EN4cute5tupleIJNS5_1CILi1EEES8_S8_EEENS6_IJNS7_ILi64EEENS7_ILi128EEESB_EEENS_6half_tEfNS_4arch4Sm90ELb0ELb0ELb1ELb0ELb0ELb1ELb0ELb0ELi2ELi1ELi2ELi1ELb0EEENS1_24CollectiveEpilogueBwdGQAISC_fSF_Li256ELb0ELb0EEENS1_19SingleTileSchedulerILb0ELb0ELb0ELi128EEEEEEEEEvNT_6ParamsE,"",@"SHT_CUDA_INFO"
	.sectionflags	@""
	.align	4


	//----- nvinfo : EIATTR_CUDA_API_VERSION
	.align		4
        /*0000*/ 	.byte	0x04, 0x37
        /*0002*/ 	.short	(.L_204 - .L_203)
.L_203:
        /*0004*/ 	.word	0x00000082


	//----- nvinfo : EIATTR_KPARAM_INFO
	.align		4
.L_204:
        /*0008*/ 	.byte	0x04, 0x17
        /*000a*/ 	.short	(.L_206 - .L_205)
.L_205:
        /*000c*/ 	.word	0x00000000
        /*0010*/ 	.short	0x0000
        /*0012*/ 	.short	0x0000
        /*0014*/ 	.byte	0x00, 0xf0, 0x01, 0x1a


	//----- nvinfo : EIATTR_SPARSE_MMA_MASK
	.align		4
.L_206:
        /*0018*/ 	.byte	0x03, 0x50
        /*001a*/ 	.short	0x0000


	//----- nvinfo : EIATTR_MAXREG_COUNT
	.align		4
        /*001c*/ 	.byte	0x03, 0x1b
        /*001e*/ 	.short	0x00a8


	//----- nvinfo : EIATTR_MERCURY_ISA_VERSION
	.align		4
        /*0020*/ 	.byte	0x03, 0x5f
        /*0022*/ 	.short	0x0101


	//----- nvinfo : EIATTR_VRC_CTA_INIT_COUNT
	.align		4
        /*0024*/ 	.byte	0x02, 0x4a
	.zero		1
	.zero		1


	//----- nvinfo : EIATTR_EXIT_INSTR_OFFSETS
	.align		4
        /*0028*/ 	.byte	0x04, 0x1c
        /*002a*/ 	.short	(.L_208 - .L_207)


	//   ....[0]....
.L_207:
        /*002c*/ 	.word	0x00000010


	//----- nvinfo : EIATTR_MAX_THREADS
	.align		4
.L_208:
        /*0030*/ 	.byte	0x04, 0x05
        /*0032*/ 	.short	(.L_210 - .L_209)
.L_209:
        /*0034*/ 	.word	0x00000180
        /*0038*/ 	.word	0x00000001
        /*003c*/ 	.word	0x00000001


	//----- nvinfo : EIATTR_CBANK_PARAM_SIZE
	.align		4
.L_210:
        /*0040*/ 	.byte	0x03, 0x19
        /*0042*/ 	.short	0x0680


	//----- nvinfo : EIATTR_PARAM_CBANK
	.align		4
        /*0044*/ 	.byte	0x04, 0x0a
        /*0046*/ 	.short	(.L_212 - .L_211)
	.align		4
.L_211:
        /*0048*/ 	.word	index@(.nv.constant0._ZN7cutlass13device_kernelIN5flash11enable_sm90INS1_16FlashAttnBwdSm90INS1_25CollectiveMainloopBwdSm90ILi2ELi2ELi2EN4cute5tupleIJNS5_1CILi1EEES8_S8_EEENS6_IJNS7_ILi64EEENS7_ILi128EEESB_EEENS_6half_tEfNS_4arch4Sm90ELb0ELb0ELb1ELb0ELb0ELb1ELb0ELb0ELi2ELi1ELi2ELi1ELb0EEENS1_24CollectiveEpilogueBwdGQAISC_fSF_Li256ELb0ELb0EEENS1_19SingleTileSchedulerILb0ELb0ELb0ELi128EEEEEEEEEvNT_6ParamsE)
        /*004c*/ 	.short	0x0380
        /*004e*/ 	.short	0x0680


	//----- nvinfo : EIATTR_SW_WAR
	.align		4
.L_212:
        /*0050*/ 	.byte	0x04, 0x36
        /*0052*/ 	.short	(.L_214 - .L_213)
.L_213:
        /*0054*/ 	.word	0x00000008
.L_214:


//--------------------- .nv.info._ZN7cutlass13device_kernelIN5flash11enable_sm90INS1_16FlashAttnBwdSm90INS1_25CollectiveMainloopBwdSm90ILi2ELi2ELi2EN4cute5tupleIJNS5_1CILi1EEES8_S8_EEENS6_IJNS7_ILi64EEENS7_ILi128EEESB_EEENS_6half_tEfNS_4arch4Sm90ELb0ELb0ELb1ELb0ELb1ELb1ELb0ELb0ELi2ELi1ELi2ELi1ELb0EEENS1_24CollectiveEpilogueBwdGQAISC_fSF_Li256ELb0ELb1EEENS1_19SingleTileSchedulerILb0ELb0ELb0ELi128EEEEEEEEEvNT_6ParamsE --------------------------
	.section	.nv.info._ZN7cutlass13device_kernelIN5flash11enable_sm90INS1_16FlashAttnBwdSm90INS1_25CollectiveMainloopBwdSm90ILi2ELi2ELi2EN4cute5tupleIJNS5_1CILi1EEES8_S8_EEENS6_IJNS7_ILi64EEENS7_ILi128EEESB_EEENS_6half_tEfNS_4arch4Sm90ELb0ELb0ELb1ELb0ELb1ELb1ELb0ELb0ELi2ELi1ELi2ELi1ELb0EEENS1_24CollectiveEpilogueBwdGQAISC_fSF_Li256ELb0ELb1EEENS1_19SingleTileSchedulerILb0ELb0ELb0ELi128EEEEEEEEEvNT_6ParamsE,"",@"SHT_CUDA_INFO"
	.sectionflags	@""
	.align	4


	//----- nvinfo : EIATTR_CUDA_API_VERSION
	.align		4
        /*0000*/ 	.byte	0x04, 0x37
        /*0002*/ 	.short	(.L_216 - .L_215)
.L_215:
        /*0004*/ 	.word	0x00000082


	//----- nvinfo : EIATTR_KPARAM_INFO
	.align		4
.L_216:
        /*0008*/ 	.byte	0x04, 0x17
        /*000a*/ 	.short	(.L_218 - .L_217)
.L_217:
        /*000c*/ 	.word	0x00000000
        /*0010*/ 	.short	0x0000
        /*0012*/ 	.short	0x0000
        /*0014*/ 	.byte	0x00, 0xf0, 0x01, 0x1a


	//----- nvinfo : EIATTR_SPARSE_MMA_MASK
	.align		4
.L_218:
        /*0018*/ 	.byte	0x03, 0x50
        /*001a*/ 	.short	0x0000


	//----- nvinfo : EIATTR_MAXREG_COUNT
	.align		4
        /*001c*/ 	.byte	0x03, 0x1b
        /*001e*/ 	.short	0x00a8


	//----- nvinfo : EIATTR_MERCURY_ISA_VERSION
	.align		4
        /*0020*/ 	.byte	0x03, 0x5f
        /*0022*/ 	.short	0x0101


	//----- nvinfo : EIATTR_VRC_CTA_INIT_COUNT
	.align		4
        /*0024*/ 	.byte	0x02, 0x4a
	.zero		1
	.zero		1


	//----- nvinfo : EIATTR_EXIT_INSTR_OFFSETS
	.align		4
        /*0028*/ 	.byte	0x04, 0x1c
        /*002a*/ 	.short	(.L_220 - .L_219)


	//   ....[0]....
.L_219:
        /*002c*/ 	.word	0x00000010


	//----- nvinfo : EIATTR_MAX_THREADS
	.align		4
.L_220:
        /*0030*/ 	.byte	0x04, 0x05
        /*0032*/ 	.short	(.L_222 - .L_221)
.L_221:
        /*0034*/ 	.word	0x00000180
        /*0038*/ 	.word	0x00000001
        /*003c*/ 	.word	0x00000001


	//----- nvinfo : EIATTR_CBANK_PARAM_SIZE
	.align		4
.L_222:
        /*0040*/ 	.byte	0x03, 0x19
        /*0042*/ 	.short	0x0680


	//----- nvinfo : EIATTR_PARAM_CBANK
	.align		4
        /*0044*/ 	.byte	0x04, 0x0a
        /*0046*/ 	.short	(.L_224 - .L_223)
	.align		4
.L_223:
        /*0048*/ 	.word	index@(.nv.constant0._ZN7cutlass13device_kernelIN5flash11enable_sm90INS1_16FlashAttnBwdSm90INS1_25CollectiveMainloopBwdSm90ILi2ELi2ELi2EN4cute5tupleIJNS5_1CILi1EEES8_S8_EEENS6_IJNS7_ILi64EEENS7_ILi128EEESB_EEENS_6half_tEfNS_4arch4Sm90ELb0ELb0ELb1ELb0ELb1ELb1ELb0ELb0ELi2ELi1ELi2ELi1ELb0EEENS1_24CollectiveEpilogueBwdGQAISC_fSF_Li256ELb0ELb1EEENS1_19SingleTileSchedulerILb0ELb0ELb0ELi128EEEEEEEEEvNT_6ParamsE)
        /*004c*/ 	.short	0x0380
        /*004e*/ 	.short	0x0680


	//----- nvinfo : EIATTR_SW_WAR
	.align		4
.L_224:
        /*0050*/ 	.byte	0x04, 0x36
        /*0052*/ 	.short	(.L_226 - .L_225)
.L_225:
        /*0054*/ 	.word	0x00000008
.L_226:


//--------------------- .nv.info._ZN7cutlass13device_kernelIN5flash11enable_sm90INS1_16FlashAttnBwdSm90INS1_25CollectiveMainloopBwdSm90ILi2ELi2ELi2EN4cute5tupleIJNS5_1CILi1EEES8_S8_EEENS6_IJNS7_ILi64EEENS7_ILi128EEESB_EEENS_6half_tEfNS_4arch4Sm90ELb0ELb0ELb1ELb1ELb0ELb1ELb0ELb0ELi2ELi1ELi2ELi1ELb0EEENS1_21CollectiveEpilogueBwdISC_SD_SF_Li256ELb1ELb0ELi1EEENS1_19SingleTileSchedulerILb1ELb0ELb0ELi128EEEEEEEEEvNT_6ParamsE --------------------------
	.section	.nv.info._ZN7cutlass13device_kernelIN5flash11enable_sm90INS1_16FlashAttnBwdSm90INS1_25CollectiveMainloopBwdSm90ILi2ELi2ELi2EN4cute5tupleIJNS5_1CILi1EEES8_S8_EEENS6_IJNS7_ILi64EEENS7_ILi128EEESB_EEENS_6half_tEfNS_4arch4Sm90ELb0ELb0ELb1ELb1ELb0ELb1ELb0ELb0ELi2ELi1ELi2ELi1ELb0EEENS1_21CollectiveEpilogueBwdISC_SD_SF_Li256ELb1ELb0ELi1EEENS1_19SingleTileSchedulerILb1ELb0ELb0ELi128EEEEEEEEEvNT_6ParamsE,"",@"SHT_CUDA_INFO"
	.sectionflags	@""
	.align	4


	//----- nvinfo : EIATTR_CUDA_API_VERSION
	.align		4
        /*0000*/ 	.byte	0x04, 0x37
        /*0002*/ 	.short	(.L_228 - .L_227)
.L_227:
        /*0004*/ 	.word	0x00000082


	//----- nvinfo : EIATTR_KPARAM_INFO
	.align		4
.L_228:
        /*0008*/ 	.byte	0x04, 0x17
        /*000a*/ 	.short	(.L_230 - .L_229)
.L_229:
        /*000c*/ 	.word	0x00000000
        /*0010*/ 	.short	0x0000
        /*0012*/ 	.short	0x0000
        /*0014*/ 	.byte	0x00, 0xf0, 0x01, 0x1a


	//----- nvinfo : EIATTR_SPARSE_MMA_MASK
	.align		4
.L_230:
        /*0018*/ 	.byte	0x03, 0x50
        /*001a*/ 	.short	0x0000


	//----- nvinfo : EIATTR_MAXREG_COUNT
	.align		4
        /*001c*/ 	.byte	0x03, 0x1b
        /*001e*/ 	.short	0x00a8


	//----- nvinfo : EIATTR_MERCURY_ISA_VERSION
	.align		4
        /*0020*/ 	.byte	0x03, 0x5f
        /*0022*/ 	.short	0x0101


	//----- nvinfo : EIATTR_VRC_CTA_INIT_COUNT
	.align		4
        /*0024*/ 	.byte	0x02, 0x4a
	.zero		1
	.zero		1


	//----- nvinfo : EIATTR_EXIT_INSTR_OFFSETS
	.align		4
        /*0028*/ 	.byte	0x04, 0x1c
        /*002a*/ 	.short	(.L_232 - .L_231)


	//   ....[0]....
.L_231:
        /*002c*/ 	.word	0x00000010


	//----- nvinfo : EIATTR_MAX_THREADS
	.align		4
.L_232:
        /*0030*/ 	.byte	0x04, 0x05
        /*0032*/ 	.short	(.L_234 - .L_233)
.L_233:
        /*0034*/ 	.word	0x00000180
        /*0038*/ 	.word	0x00000001
        /*003c*/ 	.word	0x00000001


	//----- nvinfo : EIATTR_CBANK_PARAM_SIZE
	.align		4
.L_234:
        /*0040*/ 	.byte	0x03, 0x19
        /*0042*/ 	.short	0x0680


	//----- nvinfo : EIATTR_PARAM_CBANK
	.align		4
        /*0044*/ 	.byte	0x04, 0x0a
        /*0046*/ 	.short	(.L_236 - .L_235)
	.align		4
.L_235:
        /*0048*/ 	.word	index@(.nv.constant0._ZN7cutlass13device_kernelIN5flash11enable_sm90INS1_16FlashAttnBwdSm90INS1_25CollectiveMainloopBwdSm90ILi2ELi2ELi2EN4cute5tupleIJNS5_1CILi1EEES8_S8_EEENS6_IJNS7_ILi64EEENS7_ILi128EEESB_EEENS_6half_tEfNS_4arch4Sm90ELb0ELb0ELb1ELb1ELb0ELb1ELb0ELb0ELi2ELi1ELi2ELi1ELb0EEENS1_21CollectiveEpilogueBwdISC_SD_SF_Li256ELb1ELb0ELi1EEENS1_19SingleTileSchedulerILb1ELb0ELb0ELi128EEEEEEEEEvNT_6ParamsE)
        /*004c*/ 	.short	0x0380
        /*004e*/ 	.short	0x0680


	//----- nvinfo : EIATTR_SW_WAR
	.align		4
.L_236:
        /*0050*/ 	.byte	0x04, 0x36
        /*0052*/ 	.short	(.L_238 - .L_237)
.L_237:
        /*0054*/ 	.word	0x00000008
.L_238:


//--------------------- .nv.info._ZN7cutlass13device_kernelIN5flash11enable_sm90INS1_16FlashAttnBwdSm90INS1_25CollectiveMainloopBwdSm90ILi2ELi2ELi2EN4cute5tupleIJNS5_1CILi1EEES8_S8_EEENS6_IJNS7_ILi64EEENS7_ILi128EEESB_EEENS_6half_tEfNS_4arch4Sm90ELb0ELb0ELb1ELb1ELb1ELb1ELb0ELb0ELi2ELi1ELi2ELi1ELb0EEENS1_21CollectiveEpilogueBwdISC_SD_SF_Li256ELb1ELb0ELi1EEENS1_19SingleTileSchedulerILb1ELb0ELb0ELi128EEEEEEEEEvNT_6ParamsE --------------------------
	.section	.nv.info._ZN7cutlass13device_kernelIN5flash11enable_sm90INS1_16FlashAttnBwdSm90INS1_25CollectiveMainloopBwdSm90ILi2ELi2ELi2EN4cute5tupleIJNS5_1CILi1EEES8_S8_EEENS6_IJNS7_ILi64EEENS7_ILi128EEESB_EEENS_6half_tEfNS_4arch4Sm90ELb0ELb0ELb1ELb1ELb1ELb1ELb0ELb0ELi2ELi1ELi2ELi1ELb0EEENS1_21CollectiveEpilogueBwdISC_SD_SF_Li256ELb1ELb0ELi1EEENS1_19SingleTileSchedulerILb1ELb0ELb0ELi128EEEEEEEEEvNT_6ParamsE,"",@"SHT_CUDA_INFO"
	.sectionflags	@""
	.align	4


	//----- nvinfo : EIATTR_CUDA_API_VERSION
	.align		4
        /*0000*/ 	.byte	0x04, 0x37
        /*0002*/ 	.short	(.L_240 - .L_239)
.L_239:
        /*0004*/ 	.word	0x00000082


	//----- nvinfo : EIATTR_KPARAM_INFO
	.align		4
.L_240:
        /*0008*/ 	.byte	0x04, 0x17
        /*000a*/ 	.short	(.L_242 - .L_241)
.L_241:
        /*000c*/ 	.word	0x00000000
        /*0010*/ 	.short	0x0000
        /*0012*/ 	.short	0x0000
        /*0014*/ 	.byte	0x00, 0xf0, 0x01, 0x1a


	//----- nvinfo : EIATTR_SPARSE_MMA_MASK
	.align		4
.L_242:
        /*0018*/ 	.byte	0x03, 0x50
        /*001a*/ 	.short	0x0000


	//----- nvinfo : EIATTR_MAXREG_COUNT
	.align		4
        /*001c*/ 	.byte	0x03, 0x1b
        /*001e*/ 	.short	0x00a8


	//----- nvinfo : EIATTR_MERCURY_ISA_VERSION
	.align		4
        /*0020*/ 	.byte	0x03, 0x5f
        /*0022*/ 	.short	0x0101


	//----- nvinfo : EIATTR_VRC_CTA_INIT_COUNT
	.align		4
        /*0024*/ 	.byte	0x02, 0x4a
	.zero		1
	.zero		1


	//----- nvinfo : EIATTR_EXIT_INSTR_OFFSETS
	.align		4
        /*0028*/ 	.byte	0x04, 0x1c
        /*002a*/ 	.short	(.L_244 - .L_243)


	//   ....[0]....
.L_243:
        /*002c*/ 	.word	0x00000010


	//----- nvinfo : EIATTR_MAX_THREADS
	.align		4
.L_244:
        /*0030*/ 	.byte	0x04, 0x05
        /*0032*/ 	.short	(.L_246 - .L_245)
.L_245:
        /*0034*/ 	.word	0x00000180
        /*0038*/ 	.word	0x00000001
        /*003c*/ 	.word	0x00000001


	//----- nvinfo : EIATTR_CBANK_PARAM_SIZE
	.align		4
.L_246:
        /*0040*/ 	.byte	0x03, 0x19
        /*0042*/ 	.short	0x0680


	//----- nvinfo : EIATTR_PARAM_CBANK
	.align		4
        /*0044*/ 	.byte	0x04, 0x0a
        /*0046*/ 	.short	(.L_248 - .L_247)
	.align		4
.L_247:
        /*0048*/ 	.word	index@(.nv.constant0._ZN7cutlass13device_kernelIN5flash11enable_sm90INS1_16FlashAttnBwdSm90INS1_25CollectiveMainloopBwdSm90ILi2ELi2ELi2EN4cute5tupleIJNS5_1CILi1EEES8_S8_EEENS6_IJNS7_ILi64EEENS7_ILi128EEESB_EEENS_6half_tEfNS_4arch4Sm90ELb0ELb0ELb1ELb1ELb1ELb1ELb0ELb0ELi2ELi1ELi2ELi1ELb0EEENS1_21CollectiveEpilogueBwdISC_SD_SF_Li256ELb1ELb0ELi1EEENS1_19SingleTileSchedulerILb1ELb0ELb0ELi128EEEEEEEEEvNT_6ParamsE)
        /*004c*/ 	.short	0x0380
        /*004e*/ 	.short	0x0680


	//----- nvinfo : EIATTR_SW_WAR
	.align		4
.L_248:
        /*0050*/ 	.byte	0x04, 0x36
        /*0052*/ 	.short	(.L_250 - .L_249)
.L_249:
        /*0054*/ 	.word	0x00000008
.L_250:


//--------------------- .nv.info._ZN7cutlass13device_kernelIN5flash11enable_sm90INS1_16FlashAttnBwdSm90INS1_25CollectiveMainloopBwdSm90ILi2ELi2ELi2EN4cute5tupleIJNS5_1CILi1EEES8_S8_EEENS6_IJNS7_ILi64EEENS7_ILi128EEESB_EEENS_6half_tEfNS_4arch4Sm90ELb0ELb0ELb1ELb1ELb0ELb1ELb0ELb0ELi2ELi1ELi2ELi1ELb0EEENS1_24CollectiveEpilogueBwdGQAISC_fSF_Li256ELb1ELb0EEENS1_19SingleTileSchedulerILb1ELb0ELb0ELi128EEEEEEEEEvNT_6ParamsE --------------------------
	.section	.nv.info._ZN7cutlass13device_kernelIN5flash11enable_sm90INS1_16FlashAttnBwdSm90INS1_25CollectiveMainloopBwdSm90ILi2ELi2ELi2EN4cute5tupleIJNS5_1CILi1EEES8_S8_EEENS6_IJNS7_ILi64EEENS7_ILi128EEESB_EEENS_6half_tEfNS_4arch4Sm90ELb0ELb0ELb1ELb1ELb0ELb1ELb0ELb0ELi2ELi1ELi2ELi1ELb0EEENS1_24CollectiveEpilogueBwdGQAISC_fSF_Li256ELb1ELb0EEENS1_19SingleTileSchedulerILb1ELb0ELb0ELi128EEEEEEEEEvNT_6ParamsE,"",@"SHT_CUDA_INFO"
	.sectionflags	@""
	.align	4


	//----- nvinfo : EIATTR_CUDA_API_VERSION
	.align		4
        /*0000*/ 	.byte	0x04, 0x37
        /*0002*/ 	.short	(.L_252 - .L_251)
.L_251:
        /*0004*/ 	.word	0x00000082


	//----- nvinfo : EIATTR_KPARAM_INFO
	.align		4
.L_252:
        /*0008*/ 	.byte	0x04, 0x17
        /*000a*/ 	.short	(.L_254 - .L_253)
.L_253:
        /*000c*/ 	.word	0x00000000
        /*0010*/ 	.short	0x0000
        /*0012*/ 	.short	0x0000
        /*0014*/ 	.byte	0x00, 0xf0, 0x01, 0x1a


	//----- nvinfo : EIATTR_SPARSE_MMA_MASK
	.align		4
.L_254:
        /*0018*/ 	.byte	0x03, 0x50
        /*001a*/ 	.short	0x0000


	//----- nvinfo : EIATTR_MAXREG_COUNT
	.align		4
        /*001c*/ 	.byte	0x03, 0x1b
        /*001e*/ 	.short	0x00a8


	//----- nvinfo : EIATTR_MERCURY_ISA_VERSION
	.align		4
        /*0020*/ 	.byte	0x03, 0x5f
        /*0022*/ 	.short	0x0101


	//----- nvinfo : EIATTR_VRC_CTA_INIT_COUNT
	.align		4
        /*0024*/ 	.byte	0x02, 0x4a
	.zero		1
	.zero		1


	//----- nvinfo : EIATTR_EXIT_INSTR_OFFSETS
	.align		4
        /*0028*/ 	.byte	0x04, 0x1c
        /*002a*/ 	.short	(.L_256 - .L_255)


	//   ....[0]....
.L_255:
        /*002c*/ 	.word	0x00000010


	//----- nvinfo : EIATTR_MAX_THREADS
	.align		4
.L_256:
        /*0030*/ 	.byte	0x04, 0x05
        /*0032*/ 	.short	(.L_258 - .L_257)
.L_257:
        /*0034*/ 	.word	0x00000180
        /*0038*/ 	.word	0x00000001
        /*003c*/ 	.word	0x00000001


	//----- nvinfo : EIATTR_CBANK_PARAM_SIZE
	.align		4
.L_258:
        /*0040*/ 	.byte	0x03, 0x19
        /*0042*/ 	.short	0x0680


	//----- nvinfo : EIATTR_PARAM_CBANK
	.align		4
        /*0044*/ 	.byte	0x04, 0x0a
        /*0046*/ 	.short	(.L_260 - .L_259)
	.align		4
.L_259:
        /*0048*/ 	.word	index@(.nv.constant0._ZN7cutlass13device_kernelIN5flash11enable_sm90INS1_16FlashAttnBwdSm90INS1_25CollectiveMainloopBwdSm90ILi2ELi2ELi2EN4cute5tupleIJNS5_1CILi1EEES8_S8_EEENS6_IJNS7_ILi64EEENS7_ILi128EEESB_EEENS_6half_tEfNS_4arch4Sm90ELb0ELb0ELb1ELb1ELb0ELb1ELb0ELb0ELi2ELi1ELi2ELi1ELb0EEENS1_24CollectiveEpilogueBwdGQAISC_fSF_Li256ELb1ELb0EEENS1_19SingleTileSchedulerILb1ELb0ELb0ELi128EEEEEEEEEvNT_6ParamsE)
        /*004c*/ 	.short	0x0380
        /*004e*/ 	.short	0x0680


	//----- nvinfo : EIATTR_SW_WAR
	.align		4
.L_260:
        /*0050*/ 	.byte	0x04, 0x36
        /*0052*/ 	.short	(.L_262 - .L_261)
.L_261:
        /*0054*/ 	.word	0x00000008
.L_262:


//--------------------- .nv.info._ZN7cutlass13device_kernelIN5flash11enable_sm90INS1_16FlashAttnBwdSm90INS1_25CollectiveMainloopBwdSm90ILi2ELi2ELi2EN4cute5tupleIJNS5_1CILi1EEES8_S8_EEENS6_IJNS7_ILi64EEENS7_ILi128EEESB_EEENS_6half_tEfNS_4arch4Sm90ELb0ELb0ELb1ELb1ELb1ELb1ELb0ELb0ELi2ELi1ELi2ELi1ELb0EEENS1_24CollectiveEpilogueBwdGQAISC_fSF_Li256ELb1ELb1EEENS1_19SingleTileSchedulerILb1ELb0ELb0ELi128EEEEEEEEEvNT_6ParamsE --------------------------
	.section	.nv.info._ZN7cutlass13device_kernelIN5flash11enable_sm90INS1_16FlashAttnBwdSm90INS1_25CollectiveMainloopBwdSm90ILi2ELi2ELi2EN4cute5tupleIJNS5_1CILi1EEES8_S8_EEENS6_IJNS7_ILi64EEENS7_ILi128EEESB_EEENS_6half_tEfNS_4arch4Sm90ELb0ELb0ELb1ELb1ELb1ELb1ELb0ELb0ELi2ELi1ELi2ELi1ELb0EEENS1_24CollectiveEpilogueBwdGQAISC_fSF_Li256ELb1ELb1EEENS1_19SingleTileSchedulerILb1ELb0ELb0ELi128EEEEEEEEEvNT_6ParamsE,"",@"SHT_CUDA_INFO"
	.sectionflags	@""
	.align	4


	//----- nvinfo : EIATTR_CUDA_API_VERSION
	.align		4
        /*0000*/ 	.byte	0x04, 0x37
        /*0002*/ 	.short	(.L_264 - .L_263)
.L_263:
        /*0004*/ 	.word	0x00000082


	//----- nvinfo : EIATTR_KPARAM_INFO
	.align		4
.L_264:
        /*0008*/ 	.byte	0x04, 0x17
        /*000a*/ 	.short	(.L_266 - .L_265)
.L_265:
        /*000c*/ 	.word	0x00000000
        /*0010*/ 	.short	0x0000
        /*0012*/ 	.short	0x0000
        /*0014*/ 	.byte	0x00, 0xf0, 0x01, 0x1a


	//----- nvinfo : EIATTR_SPARSE_MMA_MASK
	.align		4
.L_266:
        /*0018*/ 	.byte	0x03, 0x50
        /*001a*/ 	.short	0x0000


	//----- nvinfo : EIATTR_MAXREG_COUNT
	.align		4
        /*001c*/ 	.byte	0x03, 0x1b
        /*001e*/ 	.short	0x00a8


	//----- nvinfo : EIATTR_MERCURY_ISA_VERSION
	.align		4
        /*0020*/ 	.byte	0x03, 0x5f
        /*0022*/ 	.short	0x0101


	//----- nvinfo : EIATTR_VRC_CTA_INIT_COUNT
	.align		4
        /*0024*/ 	.byte	0x02, 0x4a
	.zero		1
	.zero		1


	//----- nvinfo : EIATTR_EXIT_INSTR_OFFSETS
	.align		4
        /*0028*/ 	.byte	0x04, 0x1c
        /*002a*/ 	.short	(.L_268 - .L_267)


	//   ....[0]....
.L_267:
        /*002c*/ 	.word	0x00000010


	//----- nvinfo : EIATTR_MAX_THREADS
	.align		4
.L_268:
        /*0030*/ 	.byte	0x04, 0x05
        /*0032*/ 	.short	(.L_270 - .L_269)
.L_269:
        /*0034*/ 	.word	0x00000180
        /*0038*/ 	.word	0x00000001
        /*003c*/ 	.word	0x00000001


	//----- nvinfo : EIATTR_CBANK_PARAM_SIZE
	.align		4
.L_270:
        /*0040*/ 	.byte	0x03, 0x19
        /*0042*/ 	.short	0x0680


	//----- nvinfo : EIATTR_PARAM_CBANK
	.align		4
        /*0044*/ 	.byte	0x04, 0x0a
        /*0046*/ 	.short	(.L_272 - .L_271)
	.align		4
.L_271:
        /*0048*/ 	.word	index@(.nv.constant0._ZN7cutlass13device_kernelIN5flash11enable_sm90INS1_16FlashAttnBwdSm90INS1_25CollectiveMainloopBwdSm90ILi2ELi2ELi2EN4cute5tupleIJNS5_1CILi1EEES8_S8_EEENS6_IJNS7_ILi64EEENS7_ILi128EEESB_EEENS_6half_tEfNS_4arch4Sm90ELb0ELb0ELb1ELb1ELb1ELb1ELb0ELb0ELi2ELi1ELi2ELi1ELb0EEENS1_24CollectiveEpilogueBwdGQAISC_fSF_Li256ELb1ELb1EEENS1_19SingleTileSchedulerILb1ELb0ELb0ELi128EEEEEEEEEvNT_6ParamsE)
        /*004c*/ 	.short	0x0380
        /*004e*/ 	.short	0x0680


	//----- nvinfo : EIATTR_SW_WAR
	.align		4
.L_272:
        /*0050*/ 	.byte	0x04, 0x36
        /*0052*/ 	.short	(.L_274 - .L_273)
.L_273:
        /*0054*/ 	.word	0x00000008
.L_274:


//--------------------- .nv.info._ZN7cutlass13device_kernelIN5flash11enable_sm90INS1_16FlashAttnBwdSm90INS1_25CollectiveMainloopBwdSm90ILi2ELi2ELi2EN4cute5tupleIJNS5_1CILi1EEES8_S8_EEENS6_IJNS7_ILi64EEENS7_ILi128EEESB_EEENS_6half_tEfNS_4arch4Sm90ELb0ELb1ELb1ELb0ELb0ELb1ELb0ELb0ELi2ELi1ELi2ELi1ELb0EEENS1_21CollectiveEpilogueBwdISC_SD_SF_Li256ELb0ELb0ELi1EEENS1_19SingleTileSchedulerILb0ELb0ELb0ELi128EEEEEEEEEvNT_6ParamsE --------------------------
	.section	.nv.info._ZN7cutlass13device_kernelIN5flash11enable_sm90INS1_16FlashAttnBwdSm90INS1_25CollectiveMainloopBwdSm90ILi2ELi2ELi2EN4cute5tupleIJNS5_1CILi1EEES8_S8_EEENS6_IJNS7_ILi64EEENS7_ILi128EEESB_EEENS_6half_tEfNS_4arch4Sm90ELb0ELb1ELb1ELb0ELb0ELb1ELb0ELb0ELi2ELi1ELi2ELi1ELb0EEENS1_21CollectiveEpilogueBwdISC_SD_SF_Li256ELb0ELb0ELi1EEENS1_19SingleTileSchedulerILb0ELb0ELb0ELi128EEEEEEEEEvNT_6ParamsE,"",@"SHT_CUDA_INFO"
	.sectionflags	@""
	.align	4


	//----- nvinfo : EIATTR_CUDA_API_VERSION
	.align		4
        /*0000*/ 	.byte	0x04, 0x37
        /*0002*/ 	.short	(.L_276 - .L_275)
.L_275:
        /*0004*/ 	.word	0x00000082


	//----- nvinfo : EIATTR_KPARAM_INFO
	.align		4
.L_276:
        /*0008*/ 	.byte	0x04, 0x17
        /*000a*/ 	.short	(.L_278 - .L_277)
.L_277:
        /*000c*/ 	.word	0x00000000
        /*0010*/ 	.short	0x0000
        /*0012*/ 	.short	0x0000
        /*0014*/ 	.byte	0x00, 0xf0, 0x01, 0x24


	//----- nvinfo : EIATTR_SPARSE_MMA_MASK
	.align		4
.L_278:
        /*0018*/ 	.byte	0x03, 0x50
        /*001a*/ 	.short	0x0000


	//----- nvinfo : EIATTR_MAXREG_COUNT
	.align		4
        /*001c*/ 	.byte	0x03, 0x1b
        /*001e*/ 	.short	0x00a8


	//----- nvinfo : EIATTR_MERCURY_ISA_VERSION
	.align		4
        /*0020*/ 	.byte	0x03, 0x5f
        /*0022*/ 	.short	0x0101


	//----- nvinfo : EIATTR_VRC_CTA_INIT_COUNT
	.align		4
        /*0024*/ 	.byte	0x02, 0x4a
	.zero		1
	.zero		1


	//----- nvinfo : EIATTR_EXIT_INSTR_OFFSETS
	.align		4
        /*0028*/ 	.byte	0x04, 0x1c
        /*002a*/ 	.short	(.L_280 - .L_279)


	//   ....[0]....
.L_279:
        /*002c*/ 	.word	0x00000010


	//----- nvinfo : EIATTR_MAX_THREADS
	.align		4
.L_280:
        /*0030*/ 	.byte	0x04, 0x05
        /*0032*/ 	.short	(.L_282 - .L_281)
.L_281:
        /*0034*/ 	.word	0x00000180
        /*0038*/ 	.word	0x00000001
        /*003c*/ 	.word	0x00000001


	//----- nvinfo : EIATTR_CBANK_PARAM_SIZE
	.align		4
.L_282:
        /*0040*/ 	.byte	0x03, 0x19
        /*0042*/ 	.short	0x0900


	//----- nvinfo : EIATTR_PARAM_CBANK
	.align		4
        /*0044*/ 	.byte	0x04, 0x0a
        /*0046*/ 	.short	(.L_284 - .L_283)
	.align		4
.L_283:
        /*0048*/ 	.word	index@(.nv.constant0._ZN7cutlass13device_kernelIN5flash11enable_sm90INS1_16FlashAttnBwdSm90INS1_25CollectiveMainloopBwdSm90ILi2ELi2ELi2EN4cute5tupleIJNS5_1CILi1EEES8_S8_EEENS6_IJNS7_ILi64EEENS7_ILi128EEESB_EEENS_6half_tEfNS_4arch4Sm90ELb0ELb1ELb1ELb0ELb0ELb1ELb0ELb0ELi2ELi1ELi2ELi1ELb0EEENS1_21CollectiveEpilogueBwdISC_SD_SF_Li256ELb0ELb0ELi1EEENS1_19SingleTileSchedulerILb0ELb0ELb0ELi128EEEEEEEEEvNT_6ParamsE)
        /*004c*/ 	.short	0x0380
        /*004e*/ 	.short	0x0900


	//----- nvinfo : EIATTR_SW_WAR
	.align		4
.L_284:
        /*0050*/ 	.byte	0x04, 0x36
        /*0052*/ 	.short	(.L_286 - .L_285)
.L_285:
        /*0054*/ 	.word	0x00000008
.L_286:


//--------------------- .nv.info._ZN7cutlass13device_kernelIN5flash11enable_sm90INS1_16FlashAttnBwdSm90INS1_25CollectiveMainloopBwdSm90ILi2ELi2ELi2EN4cute5tupleIJNS5_1CILi1EEES8_S8_EEENS6_IJNS7_ILi64EEENS7_ILi128EEESB_EEENS_6half_tEfNS_4arch4Sm90ELb0ELb1ELb1ELb0ELb1ELb1ELb0ELb0ELi2ELi1ELi2ELi1ELb0EEENS1_21CollectiveEpilogueBwdISC_SD_SF_Li256ELb0ELb0ELi1EEENS1_19SingleTileSchedulerILb0ELb0ELb0ELi128EEEEEEEEEvNT_6ParamsE --------------------------
	.section	.nv.info._ZN7cutlass13device_kernelIN5flash11enable_sm90INS1_16FlashAttnBwdSm90INS1_25CollectiveMainloopBwdSm90ILi2ELi2ELi2EN4cute5tupleIJNS5_1CILi1EEES8_S8_EEENS6_IJNS7_ILi64EEENS7_ILi128EEESB_EEENS_6half_tEfNS_4arch4Sm90ELb0ELb1ELb1ELb0ELb1ELb1ELb0ELb0ELi2ELi1ELi2ELi1ELb0EEENS1_21CollectiveEpilogueBwdISC_SD_SF_Li256ELb0ELb0ELi1EEENS1_19SingleTileSchedulerILb0ELb0ELb0ELi128EEEEEEEEEvNT_6ParamsE,"",@"SHT_CUDA_INFO"
	.sectionflags	@""
	.align	4


	//----- nvinfo : EIATTR_CUDA_API_VERSION
	.align		4
        /*0000*/ 	.byte	0x04, 0x37
        /*0002*/ 	.short	(.L_288 - .L_287)
.L_287:
        /*0004*/ 	.word	0x00000082


	//----- nvinfo : EIATTR_KPARAM_INFO
	.align		4
.L_288:
        /*0008*/ 	.byte	0x04, 0x17
        /*000a*/ 	.short	(.L_290 - .L_289)
.L_289:
        /*000c*/ 	.word	0x00000000
        /*0010*/ 	.short	0x0000
        /*0012*/ 	.short	0x0000
        /*0014*/ 	.byte	0x00, 0xf0, 0x01, 0x24


	//----- nvinfo : EIATTR_SPARSE_MMA_MASK
	.align		4
.L_290:
        /*0018*/ 	.byte	0x03, 0x50
        /*001a*/ 	.short	0x0000


	//----- nvinfo : EIATTR_MAXREG_COUNT
	.align		4
        /*001c*/ 	.byte	0x03, 0x1b
        /*001e*/ 	.short	0x00a8


	//----- nvinfo : EIATTR_MERCURY_ISA_VERSION
	.align		4
        /*0020*/ 	.byte	0x03, 0x5f
        /*0022*/ 	.short	0x0101


	//----- nvinfo : EIATTR_VRC_CTA_INIT_COUNT
	.align		4
        /*0024*/ 	.byte	0x02, 0x4a
	.zero		1
	.zero		1


	//----- nvinfo : EIATTR_EXIT_INSTR_OFFSETS
	.align		4
        /*0028*/ 	.byte	0x04, 0x1c
        /*002a*/ 	.short	(.L_292 - .L_291)


	//   ....[0]....
.L_291:
        /*002c*/ 	.word	0x00000010


	//----- nvinfo : EIATTR_MAX_THREADS
	.align		4
.L_292:
        /*0030*/ 	.byte	0x04, 0x05
        /*0032*/ 	.short	(.L_294 - .L_293)
.L_293:
        /*0034*/ 	.word	0x00000180
        /*0038*/ 	.word	0x00000001
        /*003c*/ 	.word	0x00000001


	//----- nvinfo : EIATTR_CBANK_PARAM_SIZE
	.align		4
.L_294:
        /*0040*/ 	.byte	0x03, 0x19
        /*0042*/ 	.short	0x0900


	//----- nvinfo : EIATTR_PARAM_CBANK
	.align		4
        /*0044*/ 	.byte	0x04, 0x0a
        /*0046*/ 	.short	(.L_296 - .L_295)
	.align		4
.L_295:
        /*0048*/ 	.word	index@(.nv.constant0._ZN7cutlass13device_kernelIN5flash11enable_sm90INS1_16FlashAttnBwdSm90INS1_25CollectiveMainloopBwdSm90ILi2ELi2ELi2EN4cute5tupleIJNS5_1CILi1EEES8_S8_EEENS6_IJNS7_ILi64EEENS7_ILi128EEESB_EEENS_6half_tEfNS_4arch4Sm90ELb0ELb1ELb1ELb0ELb1ELb1ELb0ELb0ELi2ELi1ELi2ELi1ELb0EEENS1_21CollectiveEpilogueBwdISC_SD_SF_Li256ELb0ELb0ELi1EEENS1_19SingleTileSchedulerILb0ELb0ELb0ELi128EEEEEEEEEvNT_6ParamsE)
        /*004c*/ 	.short	0x0380
        /*004e*/ 	.short	0x0900


	//----- nvinfo : EIATTR_SW_WAR
	.align		4
.L_296:
        /*0050*/ 	.byte	0x04, 0x36
        /*0052*/ 	.short	(.L_298 - .L_297)
.L_297:
        /*0054*/ 	.word	0x00000008
.L_298:


//--------------------- .nv.info._ZN7cutlass13device_kernelIN5flash11enable_sm90INS1_16FlashAttnBwdSm90INS1_25CollectiveMainloopBwdSm90ILi2ELi2ELi2EN4cute5tupleIJNS5_1CILi1EEES8_S8_EEENS6_IJNS7_ILi64EEENS7_ILi128EEESB_EEENS_6half_tEfNS_4arch4Sm90ELb0ELb1ELb1ELb0ELb0ELb1ELb0ELb0ELi2ELi1ELi2ELi1ELb0EEENS1_24CollectiveEpilogueBwdGQAISC_fSF_Li256ELb0ELb0EEENS1_19SingleTileSchedulerILb0ELb0ELb0ELi128EEEEEEEEEvNT_6ParamsE --------------------------
	.section	.nv.info._ZN7cutlass13device_kernelIN5flash11enable_sm90INS1_16FlashAttnBwdSm90INS1_25CollectiveMainloopBwdSm90ILi2ELi2ELi2EN4cute5tupleIJNS5_1CILi1EEES8_S8_EEENS6_IJNS7_ILi64EEENS7_ILi128EEESB_EEENS_6half_tEfNS_4arch4Sm90ELb0ELb1ELb1ELb0ELb0ELb1ELb0ELb0ELi2ELi1ELi2ELi1ELb0EEENS1_24CollectiveEpilogueBwdGQAISC_fSF_Li256ELb0ELb0EEENS1_19SingleTileSchedulerILb0ELb0ELb0ELi128EEEEEEEEEvNT_6ParamsE,"",@"SHT_CUDA_INFO"
	.sectionflags	@""
	.align	4


	//----- nvinfo : EIATTR_CUDA_API_VERSION
	.align		4
        /*0000*/ 	.byte	0x04, 0x37
        /*0002*/ 	.short	(.L_300 - .L_299)
.L_299:
        /*0004*/ 	.word	0x00000082


	//----- nvinfo : EIATTR_KPARAM_INFO
	.align		4
.L_300:
        /*0008*/ 	.byte	0x04, 0x17
        /*000a*/ 	.short	(.L_302 - .L_301)
.L_301:
        /*000c*/ 	.word	0x00000000
        /*0010*/ 	.short	0x0000
        /*0012*/ 	.short	0x0000
        /*0014*/ 	.byte	0x00, 0xf0, 0x01, 0x1a


	//----- nvinfo : EIATTR_SPARSE_MMA_MASK
	.align		4
.L_302:
        /*0018*/ 	.byte	0x03, 0x50
        /*001a*/ 	.short	0x0000


	//----- nvinfo : EIATTR_MAXREG_COUNT
	.align		4
        /*001c*/ 	.byte	0x03, 0x1b
        /*001e*/ 	.short	0x00a8


	//----- nvinfo : EIATTR_MERCURY_ISA_VERSION
	.align		4
        /*0020*/ 	.byte	0x03, 0x5f
        /*0022*/ 	.short	0x0101


	//----- nvinfo : EIATTR_VRC_CTA_INIT_COUNT
	.align		4
        /*0024*/ 	.byte	0x02, 0x4a
	.zero		1
	.zero		1


	//----- nvinfo : EIATTR_EXIT_INSTR_OFFSETS
	.align		4
        /*0028*/ 	.byte	0x04, 0x1c
        /*002a*/ 	.short	(.L_304 - .L_303)


	//   ....[0]....
.L_303:
        /*002c*/ 	.word	0x00000010


	//----- nvinfo : EIATTR_MAX_THREADS
	.align		4
.L_304:
        /*0030*/ 	.byte	0x04, 0x05
        /*0032*/ 	.short	(.L_306 - .L_305)
.L_305:
        /*0034*/ 	.word	0x00000180
        /*0038*/ 	.word	0x00000001
        /*003c*/ 	.word	0x00000001


	//----- nvinfo : EIATTR_CBANK_PARAM_SIZE
	.align		4
.L_306:
        /*0040*/ 	.byte	0x03, 0x19
        /*0042*/ 	.short	0x0680


	//----- nvinfo : EIATTR_PARAM_CBANK
	.align		4
        /*0044*/ 	.byte	0x04, 0x0a
        /*0046*/ 	.short	(.L_308 - .L_307)
	.align		4
.L_307:
        /*0048*/ 	.word	index@(.nv.constant0._ZN7cutlass13device_kernelIN5flash11enable_sm90INS1_16FlashAttnBwdSm90INS1_25CollectiveMainloopBwdSm90ILi2ELi2ELi2EN4cute5tupleIJNS5_1CILi1EEES8_S8_EEENS6_IJNS7_ILi64EEENS7_ILi128EEESB_EEENS_6half_tEfNS_4arch4Sm90ELb0ELb1ELb1ELb0ELb0ELb1ELb0ELb0ELi2ELi1ELi2ELi1ELb0EEENS1_24CollectiveEpilogueBwdGQAISC_fSF_Li256ELb0ELb0EEENS1_19SingleTileSchedulerILb0ELb0ELb0ELi128EEEEEEEEEvNT_6ParamsE)
        /*004c*/ 	.short	0x0380
        /*004e*/ 	.short	0x0680


	//----- nvinfo : EIATTR_SW_WAR
	.align		4
.L_308:
        /*0050*/ 	.byte	0x04, 0x36
        /*0052*/ 	.short	(.L_310 - .L_309)
.L_309:
        /*0054*/ 	.word	0x00000008
.L_310:


//--------------------- .nv.info._ZN7cutlass13device_kernelIN5flash11enable_sm90INS1_16FlashAttnBwdSm90INS1_25CollectiveMainloopBwdSm90ILi2ELi2ELi2EN4cute5tupleIJNS5_1CILi1EEES8_S8_EEENS6_IJNS7_ILi64EEENS7_ILi128EEESB_EEENS_6half_tEfNS_4arch4Sm90ELb0ELb1ELb1ELb0ELb1ELb1ELb0ELb0ELi2ELi1ELi2ELi1ELb0EEENS1_24CollectiveEpilogueBwdGQAISC_fSF_Li256ELb0ELb1EEENS1_19SingleTileSchedulerILb0ELb0ELb0ELi128EEEEEEEEEvNT_6ParamsE --------------------------
	.section	.nv.info._ZN7cutlass13device_kernelIN5flash11enable_sm90INS1_16FlashAttnBwdSm90INS1_25CollectiveMainloopBwdSm90ILi2ELi2ELi2EN4cute5tupleIJNS5_1CILi1EEES8_S8_EEENS6_IJNS7_ILi64EEENS7_ILi128EEESB_EEENS_6half_tEfNS_4arch4Sm90ELb0ELb1ELb1ELb0ELb1ELb1ELb0ELb0ELi2ELi1ELi2ELi1ELb0EEENS1_24CollectiveEpilogueBwdGQAISC_fSF_Li256ELb0ELb1EEENS1_19SingleTileSchedulerILb0ELb0ELb0ELi128EEEEEEEEEvNT_6ParamsE,"",@"SHT_CUDA_INFO"
	.sectionflags	@""
	.align	4


	//----- nvinfo : EIATTR_CUDA_API_VERSION
	.align		4
        /*0000*/ 	.byte	0x04, 0x37
        /*0002*/ 	.short	(.L_312 - .L_311)
.L_311:
        /*0004*/ 	.word	0x00000082


	//----- nvinfo : EIATTR_KPARAM_INFO
	.align		4
.L_312:
        /*0008*/ 	.byte	0x04, 0x17
        /*000a*/ 	.short	(.L_314 - .L_313)
.L_313:
        /*000c*/ 	.word	0x00000000
        /*0010*/ 	.short	0x0000
        /*0012*/ 	.short	0x0000
        /*0014*/ 	.byte	0x00, 0xf0, 0x01, 0x1a


	//----- nvinfo : EIATTR_SPARSE_MMA_MASK
	.align		4
.L_314:
        /*0018*/ 	.byte	0x03, 0x50
        /*001a*/ 	.short	0x0000


	//----- nvinfo : EIATTR_MAXREG_COUNT
	.align		4
        /*001c*/ 	.byte	0x03, 0x1b
        /*001e*/ 	.short	0x00a8


	//----- nvinfo : EIATTR_MERCURY_ISA_VERSION
	.align		4
        /*0020*/ 	.byte	0x03, 0x5f
        /*0022*/ 	.short	0x0101


	//----- nvinfo : EIATTR_VRC_CTA_INIT_COUNT
	.align		4
        /*0024*/ 	.byte	0x02, 0x4a
	.zero		1
	.zero		1


	//----- nvinfo : EIATTR_EXIT_INSTR_OFFSETS
	.align		4
        /*0028*/ 	.byte	0x04, 0x1c
        /*002a*/ 	.short	(.L_316 - .L_315)


	//   ....[0]....
.L_315:
        /*002c*/ 	.word	0x00000010


	//----- nvinfo : EIATTR_MAX_THREADS
	.align		4
.L_316:
        /*0030*/ 	.byte	0x04, 0x05
        /*0032*/ 	.short	(.L_318 - .L_317)
.L_317:
        /*0034*/ 	.word	0x00000180
        /*0038*/ 	.word	0x00000001
        /*003c*/ 	.word	0x00000001


	//----- nvinfo : EIATTR_CBANK_PARAM_SIZE
	.align		4
.L_318:
        /*0040*/ 	.byte	0x03, 0x19
        /*0042*/ 	.short	0x0680


	//----- nvinfo : EIATTR_PARAM_CBANK
	.align		4
        /*0044*/ 	.byte	0x04, 0x0a
        /*0046*/ 	.short	(.L_320 - .L_319)
	.align		4
.L_319:
        /*0048*/ 	.word	index@(.nv.constant0._ZN7cutlass13device_kernelIN5flash11enable_sm90INS1_16FlashAttnBwdSm90INS1_25CollectiveMainloopBwdSm90ILi2ELi2ELi2EN4cute5tupleIJNS5_1CILi1EEES8_S8_EEENS6_IJNS7_ILi64EEENS7_ILi128EEESB_EEENS_6half_tEfNS_4arch4Sm90ELb0ELb1ELb1ELb0ELb1ELb1ELb0ELb0ELi2ELi1ELi2ELi1ELb0EEENS1_24CollectiveEpilogueBwdGQAISC_fSF_Li256ELb0ELb1EEENS1_19SingleTileSchedulerILb0ELb0ELb0ELi128EEEEEEEEEvNT_6ParamsE)
        /*004c*/ 	.short	0x0380
        /*004e*/ 	.short	0x0680


	//----- nvinfo : EIATTR_SW_WAR
	.align		4
.L_320:
        /*0050*/ 	.byte	0x04, 0x36
        /*0052*/ 	.short	(.L_322 - .L_321)
.L_321:
        /*0054*/ 	.word	0x00000008
.L_322:


//--------------------- .nv.info._ZN7cutlass13device_kernelIN5flash11enable_sm90INS1_16FlashAttnBwdSm90INS1_25CollectiveMainloopBwdSm90ILi2ELi2ELi2EN4cute5tupleIJNS5_1CILi1EEES8_S8_EEENS6_IJNS7_ILi64EEENS7_ILi128EEESB_EEENS_6half_tEfNS_4arch4Sm90ELb0ELb1ELb1ELb1ELb0ELb1ELb0ELb0ELi2ELi1ELi2ELi1ELb0EEENS1_21CollectiveEpilogueBwdISC_SD_SF_Li256ELb1ELb0ELi1EEENS1_19SingleTileSchedulerILb1ELb0ELb0ELi128EEEEEEEEEvNT_6ParamsE --------------------------
	.section	.nv.info._ZN7cutlass13device_kernelIN5flash11enable_sm90INS1_16FlashAttnBwdSm90INS1_25CollectiveMainloopBwdSm90ILi2ELi2ELi2EN4cute5tupleIJNS5_1CILi1EEES8_S8_EEENS6_IJNS7_ILi64EEENS7_ILi128EEESB_EEENS_6half_tEfNS_4arch4Sm90ELb0ELb1ELb1ELb1ELb0ELb1ELb0ELb0ELi2ELi1ELi2ELi1ELb0EEENS1_21CollectiveEpilogueBwdISC_SD_SF_Li256ELb1ELb0ELi1EEENS1_19SingleTileSchedulerILb1ELb0ELb0ELi128EEEEEEEEEvNT_6ParamsE,"",@"SHT_CUDA_INFO"
	.sectionflags	@""
	.align	4


	//----- nvinfo : EIATTR_CUDA_API_VERSION
	.align		4
        /*0000*/ 	.byte	0x04, 0x37
        /*0002*/ 	.short	(.L_324 - .L_323)
.L_323:
        /*0004*/ 	.word	0x00000082


	//----- nvinfo : EIATTR_KPARAM_INFO
	.align		4
.L_324:
        /*0008*/ 	.byte	0x04, 0x17
        /*000a*/ 	.short	(.L_326 - .L_325)
.L_325:
        /*000c*/ 	.word	0x00000000
        /*0010*/ 	.short	0x0000
        /*0012*/ 	.short	0x0000
        /*0014*/ 	.byte	0x00, 0xf0, 0x01, 0x1a


	//----- nvinfo : EIATTR_SPARSE_MMA_MASK
	.align		4
.L_326:
        /*0018*/ 	.byte	0x03, 0x50
        /*001a*/ 	.short	0x0000


	//----- nvinfo : EIATTR_MAXREG_COUNT
	.align		4
        /*001c*/ 	.byte	0x03, 0x1b
        /*001e*/ 	.short	0x00a8


	//----- nvinfo : EIATTR_MERCURY_ISA_VERSION
	.align		4
        /*0020*/ 	.byte	0x03, 0x5f
        /*0022*/ 	.short	0x0101


	//----- nvinfo : EIATTR_VRC_CTA_INIT_COUNT
	.align		4
        /*0024*/ 	.byte	0x02, 0x4a
	.zero		1
	.zero		1


	//----- nvinfo : EIATTR_EXIT_INSTR_OFFSETS
	.align		4
        /*0028*/ 	.byte	0x04, 0x1c
        /*002a*/ 	.short	(.L_328 - .L_327)


	//   ....[0]....
.L_327:
        /*002c*/ 	.word	0x00000010


	//----- nvinfo : EIATTR_MAX_THREADS
	.align		4
.L_328:
        /*0030*/ 	.byte	0x04, 0x05
        /*0032*/ 	.short	(.L_330 - .L_329)
.L_329:
        /*0034*/ 	.word	0x00000180
        /*0038*/ 	.word	0x00000001
        /*003c*/ 	.word	0x00000001


	//----- nvinfo : EIATTR_CBANK_PARAM_SIZE
	.align		4
.L_330:
        /*0040*/ 	.byte	0x03, 0x19
        /*0042*/ 	.short	0x0680


	//----- nvinfo : EIATTR_PARAM_CBANK
	.align		4
        /*0044*/ 	.byte	0x04, 0x0a
        /*0046*/ 	.short	(.L_332 - .L_331)
	.align		4
.L_331:
        /*0048*/ 	.word	index@(.nv.constant0._ZN7cutlass13device_kernelIN5flash11enable_sm90INS1_16FlashAttnBwdSm90INS1_25CollectiveMainloopBwdSm90ILi2ELi2ELi2EN4cute5tupleIJNS5_1CILi1EEES8_S8_EEENS6_IJNS7_ILi64EEENS7_ILi128EEESB_EEENS_6half_tEfNS_4arch4Sm90ELb0ELb1ELb1ELb1ELb0ELb1ELb0ELb0ELi2ELi1ELi2ELi1ELb0EEENS1_21CollectiveEpilogueBwdISC_SD_SF_Li256ELb1ELb0ELi1EEENS1_19SingleTileSchedulerILb1ELb0ELb0ELi128EEEEEEEEEvNT_6ParamsE)
        /*004c*/ 	.short	0x0380
        /*004e*/ 	.short	0x0680


	//----- nvinfo : EIATTR_SW_WAR
	.align		4
.L_332:
        /*0050*/ 	.byte	0x04, 0x36
        /*0052*/ 	.short	(.L_334 - .L_333)
.L_333:
        /*0054*/ 	.word	0x00000008
.L_334:


//--------------------- .nv.info._ZN7cutlass13device_kernelIN5flash11enable_sm90INS1_16FlashAttnBwdSm90INS1_25CollectiveMainloopBwdSm90ILi2ELi2ELi2EN4cute5tupleIJNS5_1CILi1EEES8_S8_EEENS6_IJNS7_ILi64EEENS7_ILi128EEESB_EEENS_6half_tEfNS_4arch4Sm90ELb0ELb1ELb1ELb1ELb1ELb1ELb0ELb0ELi2ELi1ELi2ELi1ELb0EEENS1_21CollectiveEpilogueBwdISC_SD_SF_Li256ELb1ELb0ELi1EEENS1_19SingleTileSchedulerILb1ELb0ELb0ELi128EEEEEEEEEvNT_6ParamsE --------------------------
	.section	.nv.info._ZN7cutlass13device_kernelIN5flash11enable_sm90INS1_16FlashAttnBwdSm90INS1_25CollectiveMainloopBwdSm90ILi2ELi2ELi2EN4cute5tupleIJNS5_1CILi1EEES8_S8_EEENS6_IJNS7_ILi64EEENS7_ILi128EEESB_EEENS_6half_tEfNS_4arch4Sm90ELb0ELb1ELb1ELb1ELb1ELb1ELb0ELb0ELi2ELi1ELi2ELi1ELb0EEENS1_21CollectiveEpilogueBwdISC_SD_SF_Li256ELb1ELb0ELi1EEENS1_19SingleTileSchedulerILb1ELb0ELb0ELi128EEEEEEEEEvNT_6ParamsE,"",@"SHT_CUDA_INFO"
	.sectionflags	@""
	.align	4


	//----- nvinfo : EIATTR_CUDA_API_VERSION
	.align		4
        /*0000*/ 	.byte	0x04, 0x37
        /*0002*/ 	.short	(.L_336 - .L_335)
.L_335:
        /*0004*/ 	.word	0x00000082


	//----- nvinfo : EIATTR_KPARAM_INFO
	.align		4
.L_336:
        /*0008*/ 	.byte	0x04, 0x17
        /*000a*/ 	.short	(.L_338 - .L_337)
.L_337:
        /*000c*/ 	.word	0x00000000
        /*0010*/ 	.short	0x0000
        /*0012*/ 	.short	0x0000
        /*0014*/ 	.byte	0x00, 0xf0, 0x01, 0x1a


	//----- nvinfo : EIATTR_SPARSE_MMA_MASK
	.align		4
.L_338:
        /*0018*/ 	.byte	0x03, 0x50
        /*001a*/ 	.short	0x0000


	//----- nvinfo : EIATTR_MAXREG_COUNT
	.align		4
        /*001c*/ 	.byte	0x03, 0x1b
        /*001e*/ 	.short	0x00a8


	//----- nvinfo : EIATTR_MERCURY_ISA_VERSION
	.align		4
        /*0020*/ 	.byte	0x03, 0x5f
        /*0022*/ 	.short	0x0101


	//----- nvinfo : EIATTR_VRC_CTA_INIT_COUNT
	.align		4
        /*0024*/ 	.byte	0x02, 0x4a
	.zero		1
	.zero		1


	//----- nvinfo : EIATTR_EXIT_INSTR_OFFSETS
	.align		4
        /*0028*/ 	.byte	0x04, 0x1c
        /*002a*/ 	.short	(.L_340 - .L_339)


	//   ....[0]....
.L_339:
        /*002c*/ 	.word	0x00000010


	//----- nvinfo : EIATTR_MAX_THREADS
	.align		4
.L_340:
        /*0030*/ 	.byte	0x04, 0x05
        /*0032*/ 	.short	(.L_342 - .L_341)
.L_341:
        /*0034*/ 	.word	0x00000180
        /*0038*/ 	.word	0x00000001
        /*003c*/ 	.word	0x00000001


	//----- nvinfo : EIATTR_CBANK_PARAM_SIZE
	.align		4
.L_342:
        /*0040*/ 	.byte	0x03, 0x19
        /*0042*/ 	.short	0x0680


	//----- nvinfo : EIATTR_PARAM_CBANK
	.align		4
        /*0044*/ 	.byte	0x04, 0x0a
        /*0046*/ 	.short	(.L_344 - .L_343)
	.align		4
.L_343:
        /*0048*/ 	.word	index@(.nv.constant0._ZN7cutlass13device_kernelIN5flash11enable_sm90INS1_16FlashAttnBwdSm90INS1_25CollectiveMainloopBwdSm90ILi2ELi2ELi2EN4cute5tupleIJNS5_1CILi1EEES8_S8_EEENS6_IJNS7_ILi64EEENS7_ILi128EEESB_EEENS_6half_tEfNS_4arch4Sm90ELb0ELb1ELb1ELb1ELb1ELb1ELb0ELb0ELi2ELi1ELi2ELi1ELb0EEENS1_21CollectiveEpilogueBwdISC_SD_SF_Li256ELb1ELb0ELi1EEENS1_19SingleTileSchedulerILb1ELb0ELb0ELi128EEEEEEEEEvNT_6ParamsE)
        /*004c*/ 	.short	0x0380
        /*004e*/ 	.short	0x0680


	//----- nvinfo : EIATTR_SW_WAR
	.align		4
.L_344:
        /*0050*/ 	.byte	0x04, 0x36
        /*0052*/ 	.short	(.L_346 - .L_345)
.L_345:
        /*0054*/ 	.word	0x00000008
.L_346:


//--------------------- .nv.info._ZN7cutlass13device_kernelIN5flash11enable_sm90INS1_16FlashAttnBwdSm90INS1_25CollectiveMainloopBwdSm90ILi2ELi2ELi2EN4cute5tupleIJNS5_1CILi1EEES8_S8_EEENS6_IJNS7_ILi64EEENS7_ILi128EEESB_EEENS_6half_tEfNS_4arch4Sm90ELb0ELb1ELb1ELb1ELb0ELb1ELb0ELb0ELi2ELi1ELi2ELi1ELb0EEENS1_24CollectiveEpilogueBwdGQAISC_fSF_Li256ELb1ELb0EEENS1_19SingleTileSchedulerILb1ELb0ELb0ELi128EEEEEEEEEvNT_6ParamsE --------------------------
	.section	.nv.info._ZN7cutlass13device_kernelIN5flash11enable_sm90INS1_16FlashAttnBwdSm90INS1_25CollectiveMainloopBwdSm90ILi2ELi2ELi2EN4cute5tupleIJNS5_1CILi1EEES8_S8_EEENS6_IJNS7_ILi64EEENS7_ILi128EEESB_EEENS_6half_tEfNS_4arch4Sm90ELb0ELb1ELb1ELb1ELb0ELb1ELb0ELb0ELi2ELi1ELi2ELi1ELb0EEENS1_24CollectiveEpilogueBwdGQAISC_fSF_Li256ELb1ELb0EEENS1_19SingleTileSchedulerILb1ELb0ELb0ELi128EEEEEEEEEvNT_6ParamsE,"",@"SHT_CUDA_INFO"
	.sectionflags	@""
	.align	4


	//----- nvinfo : EIATTR_CUDA_API_VERSION
	.align		4
        /*0000*/ 	.byte	0x04, 0x37
        /*0002*/ 	.short	(.L_348 - .L_347)
.L_347:
        /*0004*/ 	.word	0x00000082


	//----- nvinfo : EIATTR_KPARAM_INFO
	.align		4
.L_348:
        /*0008*/ 	.byte	0x04, 0x17
        /*000a*/ 	.short	(.L_350 - .L_349)
.L_349:
        /*000c*/ 	.word	0x00000000
        /*0010*/ 	.short	0x0000
        /*0012*/ 	.short	0x0000
        /*0014*/ 	.byte	0x00, 0xf0, 0x01, 0x1a


	//----- nvinfo : EIATTR_SPARSE_MMA_MASK
	.align		4
.L_350:
        /*0018*/ 	.byte	0x03, 0x50
        /*001a*/ 	.short	0x0000


	//----- nvinfo : EIATTR_MAXREG_COUNT
	.align		4
        /*001c*/ 	.byte	0x03, 0x1b
        /*001e*/ 	.short	0x00a8


	//----- nvinfo : EIATTR_MERCURY_ISA_VERSION
	.align		4
        /*0020*/ 	.byte	0x03, 0x5f
        /*0022*/ 	.short	0x0101


	//----- nvinfo : EIATTR_VRC_CTA_INIT_COUNT
	.align		4
        /*0024*/ 	.byte	0x02, 0x4a
	.zero		1
	.zero		1


	//----- nvinfo : EIATTR_EXIT_INSTR_OFFSETS
	.align		4
        /*0028*/ 	.byte	0x04, 0x1c
        /*002a*/ 	.short	(.L_352 - .L_351)


	//   ....[0]....
.L_351:
        /*002c*/ 	.word	0x00000010


	//----- nvinfo : EIATTR_MAX_THREADS
	.align		4
.L_352:
        /*0030*/ 	.byte	0x04, 0x05
        /*0032*/ 	.short	(.L_354 - .L_353)
.L_353:
        /*0034*/ 	.word	0x00000180
        /*0038*/ 	.word	0x00000001
        /*003c*/ 	.word	0x00000001


	//----- nvinfo : EIATTR_CBANK_PARAM_SIZE
	.align		4
.L_354:
        /*0040*/ 	.byte	0x03, 0x19
        /*0042*/ 	.short	0x0680


	//----- nvinfo : EIATTR_PARAM_CBANK
	.align		4
        /*0044*/ 	.byte	0x04, 0x0a
        /*0046*/ 	.short	(.L_356 - .L_355)
	.align		4
.L_355:
        /*0048*/ 	.word	index@(.nv.constant0._ZN7cutlass13device_kernelIN5flash11enable_sm90INS1_16FlashAttnBwdSm90INS1_25CollectiveMainloopBwdSm90ILi2ELi2ELi2EN4cute5tupleIJNS5_1CILi1EEES8_S8_EEENS6_IJNS7_ILi64EEENS7_ILi128EEESB_EEENS_6half_tEfNS_4arch4Sm90ELb0ELb1ELb1ELb1ELb0ELb1ELb0ELb0ELi2ELi1ELi2ELi1ELb0EEENS1_24CollectiveEpilogueBwdGQAISC_fSF_Li256ELb1ELb0EEENS1_19SingleTileSchedulerILb1ELb0ELb0ELi128EEEEEEEEEvNT_6ParamsE)
        /*004c*/ 	.short	0x0380
        /*004e*/ 	.short	0x0680


	//----- nvinfo : EIATTR_SW_WAR
	.align		4
.L_356:
        /*0050*/ 	.byte	0x04, 0x36
        /*0052*/ 	.short	(.L_358 - .L_357)
.L_357:
        /*0054*/ 	.word	0x00000008
.L_358:


//--------------------- .nv.info._ZN7cutlass13device_kernelIN5flash11enable_sm90INS1_16FlashAttnBwdSm90INS1_25CollectiveMainloopBwdSm90ILi2ELi2ELi2EN4cute5tupleIJNS5_1CILi1EEES8_S8_EEENS6_IJNS7_ILi64EEENS7_ILi128EEESB_EEENS_6half_tEfNS_4arch4Sm90ELb0ELb1ELb1ELb1ELb1ELb1ELb0ELb0ELi2ELi1ELi2ELi1ELb0EEENS1_24CollectiveEpilogueBwdGQAISC_fSF_Li256ELb1ELb1EEENS1_19SingleTileSchedulerILb1ELb0ELb0ELi128EEEEEEEEEvNT_6ParamsE --------------------------
	.section	.nv.info._ZN7cutlass13device_kernelIN5flash11enable_sm90INS1_16FlashAttnBwdSm90INS1_25CollectiveMainloopBwdSm90ILi2ELi2ELi2EN4cute5tupleIJNS5_1CILi1EEES8_S8_EEENS6_IJNS7_ILi64EEENS7_ILi128EEESB_EEENS_6half_tEfNS_4arch4Sm90ELb0ELb1ELb1ELb1ELb1ELb1ELb0ELb0ELi2ELi1ELi2ELi1ELb0EEENS1_24CollectiveEpilogueBwdGQAISC_fSF_Li256ELb1ELb1EEENS1_19SingleTileSchedulerILb1ELb0ELb0ELi128EEEEEEEEEvNT_6ParamsE,"",@"SHT_CUDA_INFO"
	.sectionflags	@""
	.align	4


	//----- nvinfo : EIATTR_CUDA_API_VERSION
	.align		4
        /*0000*/ 	.byte	0x04, 0x37
        /*0002*/ 	.short	(.L_360 - .L_359)
.L_359:
        /*0004*/ 	.word	0x00000082


	//----- nvinfo : EIATTR_KPARAM_INFO
	.align		4
.L_360:
        /*0008*/ 	.byte	0x04, 0x17
        /*000a*/ 	.short	(.L_362 - .L_361)
.L_361:
        /*000c*/ 	.word	0x00000000
        /*0010*/ 	.short	0x0000
        /*0012*/ 	.short	0x0000
        /*0014*/ 	.byte	0x00, 0xf0, 0x01, 0x1a


	//----- nvinfo : EIATTR_SPARSE_MMA_MASK
	.align		4
.L_362:
        /*0018*/ 	.byte	0x03, 0x50
        /*001a*/ 	.short	0x0000


	//----- nvinfo : EIATTR_MAXREG_COUNT
	.align		4
        /*001c*/ 	.byte	0x03, 0x1b
        /*001e*/ 	.short	0x00a8


	//----- nvinfo : EIATTR_MERCURY_ISA_VERSION
	.align		4
        /*0020*/ 	.byte	0x03, 0x5f
        /*0022*/ 	.short	0x0101


	//----- nvinfo : EIATTR_VRC_CTA_INIT_COUNT
	.align		4
        /*0024*/ 	.byte	0x02, 0x4a
	.zero		1
	.zero		1


	//----- nvinfo : EIATTR_EXIT_INSTR_OFFSETS
	.align		4
        /*0028*/ 	.byte	0x04, 0x1c
        /*002a*/ 	.short	(.L_364 - .L_363)


	//   ....[0]....
.L_363:
        /*002c*/ 	.word	0x00000010


	//----- nvinfo : EIATTR_MAX_THREADS
	.align		4
.L_364:
        /*0030*/ 	.byte	0x04, 0x05
        /*0032*/ 	.short	(.L_366 - .L_365)
.L_365:
        /*0034*/ 	.word	0x00000180
        /*0038*/ 	.word	0x00000001
        /*003c*/ 	.word	0x00000001


	//----- nvinfo : EIATTR_CBANK_PARAM_SIZE
	.align		4
.L_366:
        /*0040*/ 	.byte	0x03, 0x19
        /*0042*/ 	.short	0x0680


	//----- nvinfo : EIATTR_PARAM_CBANK
	.align		4
        /*0044*/ 	.byte	0x04, 0x0a
        /*0046*/ 	.short	(.L_368 - .L_367)
	.align		4
.L_367:
        /*0048*/ 	.word	index@(.nv.constant0._ZN7cutlass13device_kernelIN5flash11enable_sm90INS1_16FlashAttnBwdSm90INS1_25CollectiveMainloopBwdSm90ILi2ELi2ELi2EN4cute5tupleIJNS5_1CILi1EEES8_S8_EEENS6_IJNS7_ILi64EEENS7_ILi128EEESB_EEENS_6half_tEfNS_4arch4Sm90ELb0ELb1ELb1ELb1ELb1ELb1ELb0ELb0ELi2ELi1ELi2ELi1ELb0EEENS1_24CollectiveEpilogueBwdGQAISC_fSF_Li256ELb1ELb1EEENS1_19SingleTileSchedulerILb1ELb0ELb0ELi128EEEEEEEEEvNT_6ParamsE)
        /*004c*/ 	.short	0x0380
        /*004e*/ 	.short	0x0680


	//----- nvinfo : EIATTR_SW_WAR
	.align		4
.L_368:
        /*0050*/ 	.byte	0x04, 0x36
        /*0052*/ 	.short	(.L_370 - .L_369)
.L_369:
        /*0054*/ 	.word	0x00000008
.L_370:


//--------------------- .nv.info._ZN7cutlass13device_kernelIN5flash11enable_sm90INS1_16FlashAttnBwdSm90INS1_25CollectiveMainloopBwdSm90ILi2ELi2ELi2EN4cute5tupleIJNS5_1CILi1EEES8_S8_EEENS6_IJNS7_ILi64EEENS7_ILi128EEESB_EEENS_6half_tEfNS_4arch4Sm90ELb1ELb0ELb1ELb0ELb0ELb1ELb0ELb0ELi2ELi1ELi2ELi1ELb0EEENS1_21CollectiveEpilogueBwdISC_SD_SF_Li256ELb0ELb0ELi1EEENS1_25SingleTileBwdLPTSchedulerILb0ELi128ELb0EEEEEEEEEvNT_6ParamsE --------------------------
	.section	.nv.info._ZN7cutlass13device_kernelIN5flash11enable_sm90INS1_16FlashAttnBwdSm90INS1_25CollectiveMainloopBwdSm90ILi2ELi2ELi2EN4cute5tupleIJNS5_1CILi1EEES8_S8_EEENS6_IJNS7_ILi64EEENS7_ILi128EEESB_EEENS_6half_tEfNS_4arch4Sm90ELb1ELb0ELb1ELb0ELb0ELb1ELb0ELb0ELi2ELi1ELi2ELi1ELb0EEENS1_21CollectiveEpilogueBwdISC_SD_SF_Li256ELb0ELb0ELi1EEENS1_25SingleTileBwdLPTSchedulerILb0ELi128ELb0EEEEEEEEEvNT_6ParamsE,"",@"SHT_CUDA_INFO"
	.sectionflags	@""
	.align	4


	//----- nvinfo : EIATTR_CUDA_API_VERSION
	.align		4
        /*0000*/ 	.byte	0x04, 0x37
        /*0002*/ 	.short	(.L_372 - .L_371)
.L_371:
        /*0004*/ 	.word	0x00000082


	//----- nvinfo : EIATTR_KPARAM_INFO
	.align		4
.L_372:
        /*0008*/ 	.byte	0x04, 0x17
        /*000a*/ 	.short	(.L_374 - .L_373)
.L_373:
        /*000c*/ 	.word	0x00000000
        /*0010*/ 	.short	0x0000
        /*0012*/ 	.short	0x0000
        /*0014*/ 	.byte	0x00, 0xf0, 0x01, 0x24


	//----- nvinfo : EIATTR_SPARSE_MMA_MASK
	.align		4
.L_374:
        /*0018*/ 	.byte	0x03, 0x50
        /*001a*/ 	.short	0x0000


	//----- nvinfo : EIATTR_MAXREG_COUNT
	.align		4
        /*001c*/ 	.byte	0x03, 0x1b
        /*001e*/ 	.short	0x00a8


	//----- nvinfo : EIATTR_MERCURY_ISA_VERSION
	.align		4
        /*0020*/ 	.byte	0x03, 0x5f
        /*0022*/ 	.short	0x0101


	//----- nvinfo : EIATTR_VRC_CTA_INIT_COUNT
	.align		4
        /*0024*/ 	.byte	0x02, 0x4a
	.zero		1
	.zero		1


	//----- nvinfo : EIATTR_EXIT_INSTR_OFFSETS
	.align		4
        /*0028*/ 	.byte	0x04, 0x1c
        /*002a*/ 	.short	(.L_376 - .L_375)


	//   ....[0]....
.L_375:
        /*002c*/ 	.word	0x00000010


	//----- nvinfo : EIATTR_MAX_THREADS
	.align		4
.L_376:
        /*0030*/ 	.byte	0x04, 0x05
        /*0032*/ 	.short	(.L_378 - .L_377)
.L_377:
        /*0034*/ 	.word	0x00000180
        /*0038*/ 	.word	0x00000001
        /*003c*/ 	.word	0x00000001


	//----- nvinfo : EIATTR_CBANK_PARAM_SIZE
	.align		4
.L_378:
        /*0040*/ 	.byte	0x03, 0x19
        /*0042*/ 	.short	0x0900


	//----- nvinfo : EIATTR_PARAM_CBANK
	.align		4
        /*0044*/ 	.byte	0x04, 0x0a
        /*0046*/ 	.short	(.L_380 - .L_379)
	.align		4
.L_379:
        /*0048*/ 	.word	index@(.nv.constant0._ZN7cutlass13device_kernelIN5flash11enable_sm90INS1_16FlashAttnBwdSm90INS1_25CollectiveMainloopBwdSm90ILi2ELi2ELi2EN4cute5tupleIJNS5_1CILi1EEES8_S8_EEENS6_IJNS7_ILi64EEENS7_ILi128EEESB_EEENS_6half_tEfNS_4arch4Sm90ELb1ELb0ELb1ELb0ELb0ELb1ELb0ELb0ELi2ELi1ELi2ELi1ELb0EEENS1_21CollectiveEpilogueBwdISC_SD_SF_Li256ELb0ELb0ELi1EEENS1_25SingleTileBwdLPTSchedulerILb0ELi128ELb0EEEEEEEEEvNT_6ParamsE)
        /*004c*/ 	.short	0x0380
        /*004e*/ 	.short	0x0900


	//----- nvinfo : EIATTR_SW_WAR
	.align		4
.L_380:
        /*0050*/ 	.byte	0x04, 0x36
        /*0052*/ 	.short	(.L_382 - .L_381)
.L_381:
        /*0054*/ 	.word	0x00000008
.L_382:


//--------------------- .nv.info._ZN7cutlass13device_kernelIN5flash11enable_sm90INS1_16FlashAttnBwdSm90INS1_25CollectiveMainloopBwdSm90ILi2ELi2ELi2EN4cute5tupleIJNS5_1CILi1EEES8_S8_EEENS6_IJNS7_ILi64EEENS7_ILi128EEESB_EEENS_6half_tEfNS_4arch4Sm90ELb1ELb0ELb1ELb0ELb1ELb1ELb0ELb0ELi2ELi1ELi2ELi1ELb0EEENS1_21CollectiveEpilogueBwdISC_SD_SF_Li256ELb0ELb0ELi1EEENS1_25SingleTileBwdLPTSchedulerILb0ELi128ELb1EEEEEEEEEvNT_6ParamsE --------------------------
	.section	.nv.info._ZN7cutlass13device_kernelIN5flash11enable_sm90INS1_16FlashAttnBwdSm90INS1_25CollectiveMainloopBwdSm90ILi2ELi2ELi2EN4cute5tupleIJNS5_1CILi1EEES8_S8_EEENS6_IJNS7_ILi64EEENS7_ILi128EEESB_EEENS_6half_tEfNS_4arch4Sm90ELb1ELb0ELb1ELb0ELb1ELb1ELb0ELb0ELi2ELi1ELi2ELi1ELb0EEENS1_21CollectiveEpilogueBwdISC_SD_SF_Li256ELb0ELb0ELi1EEENS1_25SingleTileBwdLPTSchedulerILb0ELi128ELb1EEEEEEEEEvNT_6ParamsE,"",@"SHT_CUDA_INFO"
	.sectionflags	@""
	.align	4


	//----- nvinfo : EIATTR_CUDA_API_VERSION
	.align		4
        /*0000*/ 	.byte	0x04, 0x37
        /*0002*/ 	.short	(.L_384 - .L_383)
.L_383:
        /*0004*/ 	.word	0x00000082


	//----- nvinfo : EIATTR_KPARAM_INFO
	.align		4
.L_384:
        /*0008*/ 	.byte	0x04, 0x17
        /*000a*/ 	.short	(.L_386 - .L_385)
.L_385:
        /*000c*/ 	.word	0x00000000
        /*0010*/ 	.short	0x0000
        /*0012*/ 	.short	0x0000
        /*0014*/ 	.byte	0x00, 0xf0, 0x01, 0x24


	//----- nvinfo : EIATTR_SPARSE_MMA_MASK
	.align		4
.L_386:
        /*0018*/ 	.byte	0x03, 0x50
        /*001a*/ 	.short	0x0000


	//----- nvinfo : EIATTR_MAXREG_COUNT
	.align		4
        /*001c*/ 	.byte	0x03, 0x1b
        /*001e*/ 	.short	0x00a8


	//----- nvinfo : EIATTR_MERCURY_ISA_VERSION
	.align		4
        /*0020*/ 	.byte	0x03, 0x5f
        /*0022*/ 	.short	0x0101


	//----- nvinfo : EIATTR_VRC_CTA_INIT_COUNT
	.align		4
        /*0024*/ 	.byte	0x02, 0x4a
	.zero		1
	.zero		1


	//----- nvinfo : EIATTR_EXIT_INSTR_OFFSETS
	.align		4
        /*0028*/ 	.byte	0x04, 0x1c
        /*002a*/ 	.short	(.L_388 - .L_387)


	//   ....[0]....
.L_387:
        /*002c*/ 	.word	0x00000010


	//----- nvinfo : EIATTR_MAX_THREADS
	.align		4
.L_388:
        /*0030*/ 	.byte	0x04, 0x05
        /*0032*/ 	.short	(.L_390 - .L_389)
.L_389:
        /*0034*/ 	.word	0x00000180
        /*0038*/ 	.word	0x00000001
        /*003c*/ 	.word	0x00000001


	//----- nvinfo : EIATTR_CBANK_PARAM_SIZE
	.align		4
.L_390:
        /*0040*/ 	.byte	0x03, 0x19
        /*0042*/ 	.short	0x0900


	//----- nvinfo : EIATTR_PARAM_CBANK
	.align		4
        /*0044*/ 	.byte	0x04, 0x0a
        /*0046*/ 	.short	(.L_392 - .L_391)
	.align		4
.L_391:
        /*0048*/ 	.word	index@(.nv.constant0._ZN7cutlass13device_kernelIN5flash11enable_sm90INS1_16FlashAttnBwdSm90INS1_25CollectiveMainloopBwdSm90ILi2ELi2ELi2EN4cute5tupleIJNS5_1CILi1EEES8_S8_EEENS6_IJNS7_ILi64EEENS7_ILi128EEESB_EEENS_6half_tEfNS_4arch4Sm90ELb1ELb0ELb1ELb0ELb1ELb1ELb0ELb0ELi2ELi1ELi2ELi1ELb0EEENS1_21CollectiveEpilogueBwdISC_SD_SF_Li256ELb0ELb0ELi1EEENS1_25SingleTileBwdLPTSchedulerILb0ELi128ELb1EEEEEEEEEvNT_6ParamsE)
        /*004c*/ 	.short	0x0380
        /*004e*/ 	.short	0x0900


	//----- nvinfo : EIATTR_SW_WAR
	.align		4
.L_392:
        /*0050*/ 	.byte	0x04, 0x36
        /*0052*/ 	.short	(.L_394 - .L_393)
.L_393:
        /*0054*/ 	.word	0x00000008
.L_394:


//--------------------- .nv.info._ZN7cutlass13device_kernelIN5flash11enable_sm90INS1_16FlashAttnBwdSm90INS1_25CollectiveMainloopBwdSm90ILi2ELi2ELi2EN4cute5tupleIJNS5_1CILi1EEES8_S8_EEENS6_IJNS7_ILi64EEENS7_ILi128EEESB_EEENS_6half_tEfNS_4arch4Sm90ELb1ELb0ELb1ELb0ELb0ELb1ELb0ELb0ELi2ELi1ELi2ELi1ELb0EEENS1_24CollectiveEpilogueBwdGQAISC_fSF_Li256ELb0ELb0EEENS1_25SingleTileBwdLPTSchedulerILb0ELi128ELb0EEEEEEEEEvNT_6ParamsE --------------------------
	.section	.nv.info._ZN7cutlass13device_kernelIN5flash11enable_sm90INS1_16FlashAttnBwdSm90INS1_25CollectiveMainloopBwdSm90ILi2ELi2ELi2EN4cute5tupleIJNS5_1CILi1EEES8_S8_EEENS6_IJNS7_ILi64EEENS7_ILi128EEESB_EEENS_6half_tEfNS_4arch4Sm90ELb1ELb0ELb1ELb0ELb0ELb1ELb0ELb0ELi2ELi1ELi2ELi1ELb0EEENS1_24CollectiveEpilogueBwdGQAISC_fSF_Li256ELb0ELb0EEENS1_25SingleTileBwdLPTSchedulerILb0ELi128ELb0EEEEEEEEEvNT_6ParamsE,"",@"SHT_CUDA_INFO"
	.sectionflags	@""
	.align	4


	//----- nvinfo : EIATTR_CUDA_API_VERSION
	.align		4
        /*0000*/ 	.byte	0x04, 0x37
        /*0002*/ 	.short	(.L_396 - .L_395)
.L_395:
        /*0004*/ 	.word	0x00000082


	//----- nvinfo : EIATTR_KPARAM_INFO
	.align		4
.L_396:
        /*0008*/ 	.byte	0x04, 0x17
        /*000a*/ 	.short	(.L_398 - .L_397)
.L_397:
        /*000c*/ 	.word	0x00000000
        /*0010*/ 	.short	0x0000
        /*0012*/ 	.short	0x0000
        /*0014*/ 	.byte	0x00, 0xf0, 0x01, 0x1c


	//----- nvinfo : EIATTR_SPARSE_MMA_MASK
	.align		4
.L_398:
        /*0018*/ 	.byte	0x03, 0x50
        /*001a*/ 	.short	0x0000


	//----- nvinfo : EIATTR_MAXREG_COUNT
	.align		4
        /*001c*/ 	.byte	0x03, 0x1b
        /*001e*/ 	.short	0x00a8


	//----- nvinfo : EIATTR_MERCURY_ISA_VERSION
	.align		4
        /*0020*/ 	.byte	0x03, 0x5f
        /*0022*/ 	.short	0x0101


	//----- nvinfo : EIATTR_VRC_CTA_INIT_COUNT
	.align		4
        /*0024*/ 	.byte	0x02, 0x4a
	.zero		1
	.zero		1


	//----- nvinfo : EIATTR_EXIT_INSTR_OFFSETS
	.align		4
        /*0028*/ 	.byte	0x04, 0x1c
        /*002a*/ 	.short	(.L_400 - .L_399)


	//   ....[0]....
.L_399:
        /*002c*/ 	.word	0x00000010


	//----- nvinfo : EIATTR_MAX_THREADS
	.align		4
.L_400:
        /*0030*/ 	.byte	0x04, 0x05
        /*0032*/ 	.short	(.L_402 - .L_401)
.L_401:
        /*0034*/ 	.word	0x00000180
        /*0038*/ 	.word	0x00000001
        /*003c*/ 	.word	0x00000001


	//----- nvinfo : EIATTR_CBANK_PARAM_SIZE
	.align		4
.L_402:
        /*0040*/ 	.byte	0x03, 0x19
        /*0042*/ 	.short	0x0700


	//----- nvinfo : EIATTR_PARAM_CBANK
	.align		4
        /*0044*/ 	.byte	0x04, 0x0a
        /*0046*/ 	.short	(.L_404 - .L_403)
	.align		4
.L_403:
        /*0048*/ 	.word	index@(.nv.constant0._ZN7cutlass13device_kernelIN5flash11enable_sm90INS1_16FlashAttnBwdSm90INS1_25CollectiveMainloopBwdSm90ILi2ELi2ELi2EN4cute5tupleIJNS5_1CILi1EEES8_S8_EEENS6_IJNS7_ILi64EEENS7_ILi128EEESB_EEENS_6half_tEfNS_4arch4Sm90ELb1ELb0ELb1ELb0ELb0ELb1ELb0ELb0ELi2ELi1ELi2ELi1ELb0EEENS1_24CollectiveEpilogueBwdGQAISC_fSF_Li256ELb0ELb0EEENS1_25SingleTileBwdLPTSchedulerILb0ELi128ELb0EEEEEEEEEvNT_6ParamsE)
        /*004c*/ 	.short	0x0380
        /*004e*/ 	.short	0x0700


	//----- nvinfo : EIATTR_SW_WAR
	.align		4
.L_404:
        /*0050*/ 	.byte	0x04, 0x36
        /*0052*/ 	.short	(.L_406 - .L_405)
.L_405:
        /*0054*/ 	.word	0x00000008
.L_406:


//--------------------- .nv.info._ZN7cutlass13device_kernelIN5flash11enable_sm90INS1_16FlashAttnBwdSm90INS1_25CollectiveMainloopBwdSm90ILi2ELi2ELi2EN4cute5tupleIJNS5_1CILi1EEES8_S8_EEENS6_IJNS7_ILi64EEENS7_ILi128EEESB_EEENS_6half_tEfNS_4arch4Sm90ELb1ELb0ELb1ELb0ELb1ELb1ELb0ELb0ELi2ELi1ELi2ELi1ELb0EEENS1_24CollectiveEpilogueBwdGQAISC_fSF_Li256ELb0ELb1EEENS1_25SingleTileBwdLPTSchedulerILb0ELi128ELb1EEEEEEEEEvNT_6ParamsE --------------------------
	.section	.nv.info._ZN7cutlass13device_kernelIN5flash11enable_sm90INS1_16FlashAttnBwdSm90INS1_25CollectiveMainloopBwdSm90ILi2ELi2ELi2EN4cute5tupleIJNS5_1CILi1EEES8_S8_EEENS6_IJNS7_ILi64EEENS7_ILi128EEESB_EEENS_6half_tEfNS_4arch4Sm90ELb1ELb0ELb1ELb0ELb1ELb1ELb0ELb0ELi2ELi1ELi2ELi1ELb0EEENS1_24CollectiveEpilogueBwdGQAISC_fSF_Li256ELb0ELb1EEENS1_25SingleTileBwdLPTSchedulerILb0ELi128ELb1EEEEEEEEEvNT_6ParamsE,"",@"SHT_CUDA_INFO"
	.sectionflags	@""
	.align	4


	//----- nvinfo : EIATTR_CUDA_API_VERSION
	.align		4
        /*0000*/ 	.byte	0x04, 0x37
        /*0002*/ 	.short	(.L_408 - .L_407)
.L_407:
        /*0004*/ 	.word	0x00000082


	//----- nvinfo : EIATTR_KPARAM_INFO
	.align		4
.L_408:
        /*0008*/ 	.byte	0x04, 0x17
        /*000a*/ 	.short	(.L_410 - .L_409)
.L_409:
        /*000c*/ 	.word	0x00000000
        /*0010*/ 	.short	0x0000
        /*0012*/ 	.short	0x0000
        /*0014*/ 	.byte	0x00, 0xf0, 0x01, 0x1c


	//----- nvinfo : EIATTR_SPARSE_MMA_MASK
	.align		4
.L_410:
        /*0018*/ 	.byte	0x03, 0x50
        /*001a*/ 	.short	0x0000


	//----- nvinfo : EIATTR_MAXREG_COUNT
	.align		4
        /*001c*/ 	.byte	0x03, 0x1b
        /*001e*/ 	.short	0x00a8


	//----- nvinfo : EIATTR_MERCURY_ISA_VERSION
	.align		4
        /*0020*/ 	.byte	0x03, 0x5f
        /*0022*/ 	.short	0x0101


	//----- nvinfo : EIATTR_VRC_CTA_INIT_COUNT
	.align		4
        /*0024*/ 	.byte	0x02, 0x4a
	.zero		1
	.zero		1


	//----- nvinfo : EIATTR_EXIT_INSTR_OFFSETS
	.align		4
        /*0028*/ 	.byte	0x04, 0x1c
        /*002a*/ 	.short	(.L_412 - .L_411)


	//   ....[0]....
.L_411:
        /*002c*/ 	.word	0x00000010


	//----- nvinfo : EIATTR_MAX_THREADS
	.align		4
.L_412:
        /*0030*/ 	.byte	0x04, 0x05
        /*0032*/ 	.short	(.L_414 - .L_413)
.L_413:
        /*0034*/ 	.word	0x00000180
        /*0038*/ 	.word	0x00000001
        /*003c*/ 	.word	0x00000001


	//----- nvinfo : EIATTR_CBANK_PARAM_SIZE
	.align		4
.L_414:
        /*0040*/ 	.byte	0x03, 0x19
        /*0042*/ 	.short	0x0700


	//----- nvinfo : EIATTR_PARAM_CBANK
	.align		4
        /*0044*/ 	.byte	0x04, 0x0a
        /*0046*/ 	.short	(.L_416 - .L_415)
	.align		4
.L_415:
        /*0048*/ 	.word	index@(.nv.constant0._ZN7cutlass13device_kernelIN5flash11enable_sm90INS1_16FlashAttnBwdSm90INS1_25CollectiveMainloopBwdSm90ILi2ELi2ELi2EN4cute5tupleIJNS5_1CILi1EEES8_S8_EEENS6_IJNS7_ILi64EEENS7_ILi128EEESB_EEENS_6half_tEfNS_4arch4Sm90ELb1ELb0ELb1ELb0ELb1ELb1ELb0ELb0ELi2ELi1ELi2ELi1ELb0EEENS1_24CollectiveEpilogueBwdGQAISC_fSF_Li256ELb0ELb1EEENS1_25SingleTileBwdLPTSchedulerILb0ELi128ELb1EEEEEEEEEvNT_6ParamsE)
        /*004c*/ 	.short	0x0380
        /*004e*/ 	.short	0x0700


	//----- nvinfo : EIATTR_SW_WAR
	.align		4
.L_416:
        /*0050*/ 	.byte	0x04, 0x36
        /*0052*/ 	.short	(.L_418 - .L_417)
.L_417:
        /*0054*/ 	.word	0x00000008
.L_418:


//--------------------- .nv.info._ZN7cutlass13device_kernelIN5flash22FlashAttnBwdPreprocessIN4cute5tupleIJNS3_1CILi64EEENS5_ILi128EEEEEENS_6half_tEfNS_4arch4Sm90ELb1ELb0EEEEEvNT_6ParamsE --------------------------
	.section	.nv.info._ZN7cutlass13device_kernelIN5flash22FlashAttnBwdPreprocessIN4cute5tupleIJNS3_1CILi64EEENS5_ILi128EEEEEENS_6half_tEfNS_4arch4Sm90ELb1ELb0EEEEEvNT_6ParamsE,"",@"SHT_CUDA_INFO"
	.sectionflags	@""
	.align	4


	//----- nvinfo : EIATTR_CUDA_API_VERSION
	.align		4
        /*0000*/ 	.byte	0x04, 0x37
        /*0002*/ 	.short	(.L_420 - .L_419)
.L_419:
        /*0004*/ 	.word	0x00000082


	//----- nvinfo : EIATTR_KPARAM_INFO
	.align		4
.L_420:
        /*0008*/ 	.byte	0x04, 0x17
        /*000a*/ 	.short	(.L_422 - .L_421)
.L_421:
        /*000c*/ 	.word	0x00000000
        /*0010*/ 	.short	0x0000
        /*0012*/ 	.short	0x0000
        /*0014*/ 	.byte	0x00, 0xf0, 0xc1, 0x03


	//----- nvinfo : EIATTR_SPARSE_MMA_MASK
	.align		4
.L_422:
        /*0018*/ 	.byte	0x03, 0x50
        /*001a*/ 	.short	0x0000


	//----- nvinfo : EIATTR_MAXREG_COUNT
	.align		4
        /*001c*/ 	.byte	0x03, 0x1b
        /*001e*/ 	.short	0x0080


	//----- nvinfo : EIATTR_MERCURY_ISA_VERSION
	.align		4
        /*0020*/ 	.byte	0x03, 0x5f
        /*0022*/ 	.short	0x0101


	//----- nvinfo : EIATTR_COOP_GROUP_MASK_REGIDS
	.align		4
        /*0024*/ 	.byte	0x04, 0x29
        /*0026*/ 	.short	(.L_424 - .L_423)


	//   ....[0]....
.L_423:
        /*0028*/ 	.word	0xffffffff


	//   ....[1]....
        /*002c*/ 	.word	0xffffffff


	//   ....[2]....
        /*0030*/ 	.word	0xffffffff


	//   ....[3]....
        /*0034*/ 	.word	0xffffffff


	//   ....[4]....
        /*0038*/ 	.word	0xffffffff


	//   ....[5]....
        /*003c*/ 	.word	0xffffffff


	//   ....[6]....
        /*0040*/ 	.word	0xffffffff


	//   ....[7]....
        /*0044*/ 	.word	0xffffffff


	//   ....[8]....
        /*0048*/ 	.word	0xffffffff


	//   ....[9]....
        /*004c*/ 	.word	0xffffffff


	//   ....[10]....
        /*0050*/ 	.word	0xffffffff


	//   ....[11]....
        /*0054*/ 	.word	0xffffffff


	//   ....[12]....
        /*0058*/ 	.word	0xffffffff


	//   ....[13]....
        /*005c*/ 	.word	0xffffffff


	//   ....[14]....
        /*0060*/ 	.word	0xffffffff


	//   ....[15]....
        /*0064*/ 	.word	0xffffffff


	//----- nvinfo : EIATTR_COOP_GROUP_INSTR_OFFSETS
	.align		4
.L_424:
        /*0068*/ 	.byte	0x04, 0x28
        /*006a*/ 	.short	(.L_426 - .L_425)


	//   ....[0]....
.L_425:
        /*006c*/ 	.word	0x00001010


	//   ....[1]....
        /*0070*/ 	.word	0x00001020


	//   ....[2]....
        /*0074*/ 	.word	0x00001030


	//   ....[3]....
        /*0078*/ 	.word	0x00001040


	//   ....[4]....
        /*007c*/ 	.word	0x00001090


	//   ....[5]....
        /*0080*/ 	.word	0x000010a0


	//   ....[6]....
        /*0084*/ 	.word	0x000010b0


	//   ....[7]....
        /*0088*/ 	.word	0x000010c0


	//   ....[8]....
        /*008c*/ 	.word	0x00001110


	//   ....[9]....
        /*0090*/ 	.word	0x00001120


	//   ....[10]....
        /*0094*/ 	.word	0x00001130


	//   ....[11]....
        /*0098*/ 	.word	0x00001140


	//   ....[12]....
        /*009c*/ 	.word	0x00001190


	//   ....[13]....
        /*00a0*/ 	.word	0x000011a0


	//   ....[14]....
        /*00a4*/ 	.word	0x000011b0


	//   ....[15]....
        /*00a8*/ 	.word	0x000011c0


	//----- nvinfo : EIATTR_VRC_CTA_INIT_COUNT
	.align		4
.L_426:
        /*00ac*/ 	.byte	0x02, 0x4a
	.zero		1
	.zero		1


	//----- nvinfo : EIATTR_EXIT_INSTR_OFFSETS
	.align		4
        /*00b0*/ 	.byte	0x04, 0x1c
        /*00b2*/ 	.short	(.L_428 - .L_427)


	//   ....[0]....
.L_427:
        /*00b4*/ 	.word	0x000016f0


	//   ....[1]....
        /*00b8*/ 	.word	0x00001770


	//----- nvinfo : EIATTR_MAX_THREADS
	.align		4
.L_428:
        /*00bc*/ 	.byte	0x04, 0x05
        /*00be*/ 	.short	(.L_430 - .L_429)
.L_429:
        /*00c0*/ 	.word	0x00000100
        /*00c4*/ 	.word	0x00000001
        /*00c8*/ 	.word	0x00000001


	//----- nvinfo : EIATTR_CRS_STACK_SIZE
	.align		4
.L_430:
        /*00cc*/ 	.byte	0x04, 0x1e
        /*00ce*/ 	.short	(.L_432 - .L_431)
.L_431:
        /*00d0*/ 	.word	0x00000000


	//----- nvinfo : EIATTR_CBANK_PARAM_SIZE
	.align		4
.L_432:
        /*00d4*/ 	.byte	0x03, 0x19
        /*00d6*/ 	.short	0x00f0


	//----- nvinfo : EIATTR_PARAM_CBANK
	.align		4
        /*00d8*/ 	.byte	0x04, 0x0a
        /*00da*/ 	.short	(.L_434 - .L_433)
	.align		4
.L_433:
        /*00dc*/ 	.word	index@(.nv.constant0._ZN7cutlass13device_kernelIN5flash22FlashAttnBwdPreprocessIN4cute5tupleIJNS3_1CILi64EEENS5_ILi128EEEEEENS_6half_tEfNS_4arch4Sm90ELb1ELb0EEEEEvNT_6ParamsE)
        /*00e0*/ 	.short	0x0380
        /*00e2*/ 	.short	0x00f0


	//----- nvinfo : EIATTR_SW_WAR
	.align		4
.L_434:
        /*00e4*/ 	.byte	0x04, 0x36
        /*00e6*/ 	.short	(.L_436 - .L_435)
.L_435:
        /*00e8*/ 	.word	0x00000008
.L_436:


//--------------------- .nv.info._ZN7cutlass13device_kernelIN5flash11enable_sm90INS1_16FlashAttnBwdSm90INS1_25CollectiveMainloopBwdSm90ILi2ELi2ELi2EN4cute5tupleIJNS5_1CILi1EEES8_S8_EEENS6_IJNS7_ILi64EEENS7_ILi128EEESB_EEENS_6half_tEfNS_4arch4Sm90ELb1ELb0ELb1ELb1ELb0ELb1ELb0ELb0ELi2ELi1ELi2ELi1ELb0EEENS1_21CollectiveEpilogueBwdISC_SD_SF_Li256ELb1ELb0ELi1EEENS1_25SingleTileBwdLPTSchedulerILb1ELi128ELb0EEEEEEEEEvNT_6ParamsE --------------------------
	.section	.nv.info._ZN7cutlass13device_kernelIN5flash11enable_sm90INS1_16FlashAttnBwdSm90INS1_25CollectiveMainloopBwdSm90ILi2ELi2ELi2EN4cute5tupleIJNS5_1CILi1EEES8_S8_EEENS6_IJNS7_ILi64EEENS7_ILi128EEESB_EEENS_6half_tEfNS_4arch4Sm90ELb1ELb0ELb1ELb1ELb0ELb1ELb0ELb0ELi2ELi1ELi2ELi1ELb0EEENS1_21CollectiveEpilogueBwdISC_SD_SF_Li256ELb1ELb0ELi1EEENS1_25SingleTileBwdLPTSchedulerILb1ELi128ELb0EEEEEEEEEvNT_6ParamsE,"",@"SHT_CUDA_INFO"
	.sectionflags	@""
	.align	4


	//----- nvinfo : EIATTR_CUDA_API_VERSION
	.align		4
        /*0000*/ 	.byte	0x04, 0x37
        /*0002*/ 	.short	(.L_438 - .L_437)
.L_437:
        /*0004*/ 	.word	0x00000082


	//----- nvinfo : EIATTR_KPARAM_INFO
	.align		4
.L_438:
        /*0008*/ 	.byte	0x04, 0x17
        /*000a*/ 	.short	(.L_440 - .L_439)
.L_439:
        /*000c*/ 	.word	0x00000000
        /*0010*/ 	.short	0x0000
        /*0012*/ 	.short	0x0000
        /*0014*/ 	.byte	0x00, 0xf0, 0x01, 0x1a


	//----- nvinfo : EIATTR_SPARSE_MMA_MASK
	.align		4
.L_440:
        /*0018*/ 	.byte	0x03, 0x50
        /*001a*/ 	.short	0x0000


	//----- nvinfo : EIATTR_MAXREG_COUNT
	.align		4
        /*001c*/ 	.byte	0x03, 0x1b
        /*001e*/ 	.short	0x00a8


	//----- nvinfo : EIATTR_MERCURY_ISA_VERSION
	.align		4
        /*0020*/ 	.byte	0x03, 0x5f
        /*0022*/ 	.short	0x0101


	//----- nvinfo : EIATTR_VRC_CTA_INIT_COUNT
	.align		4
        /*0024*/ 	.byte	0x02, 0x4a
	.zero		1
	.zero		1


	//----- nvinfo : EIATTR_EXIT_INSTR_OFFSETS
	.align		4
        /*0028*/ 	.byte	0x04, 0x1c
        /*002a*/ 	.short	(.L_442 - .L_441)


	//   ....[0]....
.L_441:
        /*002c*/ 	.word	0x00000010


	//----- nvinfo : EIATTR_MAX_THREADS
	.align		4
.L_442:
        /*0030*/ 	.byte	0x04, 0x05
        /*0032*/ 	.short	(.L_444 - .L_443)
.L_443:
        /*0034*/ 	.word	0x00000180
        /*0038*/ 	.word	0x00000001
        /*003c*/ 	.word	0x00000001


	//----- nvinfo : EIATTR_CBANK_PARAM_SIZE
	.align		4
.L_444:
        /*0040*/ 	.byte	0x03, 0x19
        /*0042*/ 	.short	0x0680


	//----- nvinfo : EIATTR_PARAM_CBANK
	.align		4
        /*0044*/ 	.byte	0x04, 0x0a
        /*0046*/ 	.short	(.L_446 - .L_445)
	.align		4
.L_445:
        /*0048*/ 	.word	index@(.nv.constant0._ZN7cutlass13device_kernelIN5flash11enable_sm90INS1_16FlashAttnBwdSm90INS1_25CollectiveMainloopBwdSm90ILi2ELi2ELi2EN4cute5tupleIJNS5_1CILi1EEES8_S8_EEENS6_IJNS7_ILi64EEENS7_ILi128EEESB_EEENS_6half_tEfNS_4arch4Sm90ELb1ELb0ELb1ELb1ELb0ELb1ELb0ELb0ELi2ELi1ELi2ELi1ELb0EEENS1_21CollectiveEpilogueBwdISC_SD_SF_Li256ELb1ELb0ELi1EEENS1_25SingleTileBwdLPTSchedulerILb1ELi128ELb0EEEEEEEEEvNT_6ParamsE)
        /*004c*/ 	.short	0x0380
        /*004e*/ 	.short	0x0680


	//----- nvinfo : EIATTR_SW_WAR
	.align		4
.L_446:
        /*0050*/ 	.byte	0x04, 0x36
        /*0052*/ 	.short	(.L_448 - .L_447)
.L_447:
        /*0054*/ 	.word	0x00000008
.L_448:


//--------------------- .nv.info._ZN7cutlass13device_kernelIN5flash11enable_sm90INS1_16FlashAttnBwdSm90INS1_25CollectiveMainloopBwdSm90ILi2ELi2ELi2EN4cute5tupleIJNS5_1CILi1EEES8_S8_EEENS6_IJNS7_ILi64EEENS7_ILi128EEESB_EEENS_6half_tEfNS_4arch4Sm90ELb1ELb0ELb1ELb1ELb1ELb1ELb0ELb0ELi2ELi1ELi2ELi1ELb0EEENS1_21CollectiveEpilogueBwdISC_SD_SF_Li256ELb1ELb0ELi1EEENS1_25SingleTileBwdLPTSchedulerILb1ELi128ELb1EEEEEEEEEvNT_6ParamsE --------------------------
	.section	.nv.info._ZN7cutlass13device_kernelIN5flash11enable_sm90INS1_16FlashAttnBwdSm90INS1_25CollectiveMainloopBwdSm90ILi2ELi2ELi2EN4cute5tupleIJNS5_1CILi1EEES8_S8_EEENS6_IJNS7_ILi64EEENS7_ILi128EEESB_EEENS_6half_tEfNS_4arch4Sm90ELb1ELb0ELb1ELb1ELb1ELb1ELb0ELb0ELi2ELi1ELi2ELi1ELb0EEENS1_21CollectiveEpilogueBwdISC_SD_SF_Li256ELb1ELb0ELi1EEENS1_25SingleTileBwdLPTSchedulerILb1ELi128ELb1EEEEEEEEEvNT_6ParamsE,"",@"SHT_CUDA_INFO"
	.sectionflags	@""
	.align	4


	//----- nvinfo : EIATTR_CUDA_API_VERSION
	.align		4
        /*0000*/ 	.byte	0x04, 0x37
        /*0002*/ 	.short	(.L_450 - .L_449)
.L_449:
        /*0004*/ 	.word	0x00000082


	//----- nvinfo : EIATTR_KPARAM_INFO
	.align		4
.L_450:
        /*0008*/ 	.byte	0x04, 0x17
        /*000a*/ 	.short	(.L_452 - .L_451)
.L_451:
        /*000c*/ 	.word	0x00000000
        /*0010*/ 	.short	0x0000
        /*0012*/ 	.short	0x0000
        /*0014*/ 	.byte	0x00, 0xf0, 0x01, 0x1a


	//----- nvinfo : EIATTR_SPARSE_MMA_MASK
	.align		4
.L_452:
        /*0018*/ 	.byte	0x03, 0x50
        /*001a*/ 	.short	0x0000


	//----- nvinfo : EIATTR_MAXREG_COUNT
	.align		4
        /*001c*/ 	.byte	0x03, 0x1b
        /*001e*/ 	.short	0x00a8


	//----- nvinfo : EIATTR_MERCURY_ISA_VERSION
	.align		4
        /*0020*/ 	.byte	0x03, 0x5f
        /*0022*/ 	.short	0x0101


	//----- nvinfo : EIATTR_VRC_CTA_INIT_COUNT
	.align		4
        /*0024*/ 	.byte	0x02, 0x4a
	.zero		1
	.zero		1


	//----- nvinfo : EIATTR_EXIT_INSTR_OFFSETS
	.align		4
        /*0028*/ 	.byte	0x04, 0x1c
        /*002a*/ 	.short	(.L_454 - .L_453)


	//   ....[0]....
.L_453:
        /*002c*/ 	.word	0x00000010


	//----- nvinfo : EIATTR_MAX_THREADS
	.align		4
.L_454:
        /*0030*/ 	.byte	0x04, 0x05
        /*0032*/ 	.short	(.L_456 - .L_455)
.L_455:
        /*0034*/ 	.word	0x00000180
        /*0038*/ 	.word	0x00000001
        /*003c*/ 	.word	0x00000001


	//----- nvinfo : EIATTR_CBANK_PARAM_SIZE
	.align		4
.L_456:
        /*0040*/ 	.byte	0x03, 0x19
        /*0042*/ 	.short	0x0680


	//----- nvinfo : EIATTR_PARAM_CBANK
	.align		4
        /*0044*/ 	.byte	0x04, 0x0a
        /*0046*/ 	.short	(.L_458 - .L_457)
	.align		4
.L_457:
        /*0048*/ 	.word	index@(.nv.constant0._ZN7cutlass13device_kernelIN5flash11enable_sm90INS1_16FlashAttnBwdSm90INS1_25CollectiveMainloopBwdSm90ILi2ELi2ELi2EN4cute5tupleIJNS5_1CILi1EEES8_S8_EEENS6_IJNS7_ILi64EEENS7_ILi128EEESB_EEENS_6half_tEfNS_4arch4Sm90ELb1ELb0ELb1ELb1ELb1ELb1ELb0ELb0ELi2ELi1ELi2ELi1ELb0EEENS1_21CollectiveEpilogueBwdISC_SD_SF_Li256ELb1ELb0ELi1EEENS1_25SingleTileBwdLPTSchedulerILb1ELi128ELb1EEEEEEEEEvNT_6ParamsE)
        /*004c*/ 	.short	0x0380
        /*004e*/ 	.short	0x0680


	//----- nvinfo : EIATTR_SW_WAR
	.align		4
.L_458:
        /*0050*/ 	.byte	0x04, 0x36
        /*0052*/ 	.short	(.L_460 - .L_459)
.L_459:
        /*0054*/ 	.word	0x00000008
.L_460:


//--------------------- .nv.info._ZN7cutlass13device_kernelIN5flash11enable_sm90INS1_16FlashAttnBwdSm90INS1_25CollectiveMainloopBwdSm90ILi2ELi2ELi2EN4cute5tupleIJNS5_1CILi1EEES8_S8_EEENS6_IJNS7_ILi64EEENS7_ILi128EEESB_EEENS_6half_tEfNS_4arch4Sm90ELb1ELb0ELb1ELb1ELb0ELb1ELb0ELb0ELi2ELi1ELi2ELi1ELb0EEENS1_24CollectiveEpilogueBwdGQAISC_fSF_Li256ELb1ELb0EEENS1_25SingleTileBwdLPTSchedulerILb1ELi128ELb0EEEEEEEEEvNT_6ParamsE --------------------------
	.section	.nv.info._ZN7cutlass13device_kernelIN5flash11enable_sm90INS1_16FlashAttnBwdSm90INS1_25CollectiveMainloopBwdSm90ILi2ELi2ELi2EN4cute5tupleIJNS5_1CILi1EEES8_S8_EEENS6_IJNS7_ILi64EEENS7_ILi128EEESB_EEENS_6half_tEfNS_4arch4Sm90ELb1ELb0ELb1ELb1ELb0ELb1ELb0ELb0ELi2ELi1ELi2ELi1ELb0EEENS1_24CollectiveEpilogueBwdGQAISC_fSF_Li256ELb1ELb0EEENS1_25SingleTileBwdLPTSchedulerILb1ELi128ELb0EEEEEEEEEvNT_6ParamsE,"",@"SHT_CUDA_INFO"
	.sectionflags	@""
	.align	4


	//----- nvinfo : EIATTR_CUDA_API_VERSION
	.align		4
        /*0000*/ 	.byte	0x04, 0x37
        /*0002*/ 	.short	(.L_462 - .L_461)
.L_461:
        /*0004*/ 	.word	0x00000082


	//----- nvinfo : EIATTR_KPARAM_INFO
	.align		4
.L_462:
        /*0008*/ 	.byte	0x04, 0x17
        /*000a*/ 	.short	(.L_464 - .L_463)
.L_463:
        /*000c*/ 	.word	0x00000000
        /*0010*/ 	.short	0x0000
        /*0012*/ 	.short	0x0000
        /*0014*/ 	.byte	0x00, 0xf0, 0x01, 0x1c


	//----- nvinfo : EIATTR_SPARSE_MMA_MASK
	.align		4
.L_464:
        /*0018*/ 	.byte	0x03, 0x50
        /*001a*/ 	.short	0x0000


	//----- nvinfo : EIATTR_MAXREG_COUNT
	.align		4
        /*001c*/ 	.byte	0x03, 0x1b
        /*001e*/ 	.short	0x00a8


	//----- nvinfo : EIATTR_MERCURY_ISA_VERSION
	.align		4
        /*0020*/ 	.byte	0x03, 0x5f
        /*0022*/ 	.short	0x0101


	//----- nvinfo : EIATTR_VRC_CTA_INIT_COUNT
	.align		4
        /*0024*/ 	.byte	0x02, 0x4a
	.zero		1
	.zero		1


	//----- nvinfo : EIATTR_EXIT_INSTR_OFFSETS
	.align		4
        /*0028*/ 	.byte	0x04, 0x1c
        /*002a*/ 	.short	(.L_466 - .L_465)


	//   ....[0]....
.L_465:
        /*002c*/ 	.word	0x00000010


	//----- nvinfo : EIATTR_MAX_THREADS
	.align		4
.L_466:
        /*0030*/ 	.byte	0x04, 0x05
        /*0032*/ 	.short	(.L_468 - .L_467)
.L_467:
        /*0034*/ 	.word	0x00000180
        /*0038*/ 	.word	0x00000001
        /*003c*/ 	.word	0x00000001


	//----- nvinfo : EIATTR_CBANK_PARAM_SIZE
	.align		4
.L_468:
        /*0040*/ 	.byte	0x03, 0x19
        /*0042*/ 	.short	0x0700


	//----- nvinfo : EIATTR_PARAM_CBANK
	.align		4
        /*0044*/ 	.byte	0x04, 0x0a
        /*0046*/ 	.short	(.L_470 - .L_469)
	.align		4
.L_469:
        /*0048*/ 	.word	index@(.nv.constant0._ZN7cutlass13device_kernelIN5flash11enable_sm90INS1_16FlashAttnBwdSm90INS1_25CollectiveMainloopBwdSm90ILi2ELi2ELi2EN4cute5tupleIJNS5_1CILi1EEES8_S8_EEENS6_IJNS7_ILi64EEENS7_ILi128EEESB_EEENS_6half_tEfNS_4arch4Sm90ELb1ELb0ELb1ELb1ELb0ELb1ELb0ELb0ELi2ELi1ELi2ELi1ELb0EEENS1_24CollectiveEpilogueBwdGQAISC_fSF_Li256ELb1ELb0EEENS1_25SingleTileBwdLPTSchedulerILb1ELi128ELb0EEEEEEEEEvNT_6ParamsE)
        /*004c*/ 	.short	0x0380
        /*004e*/ 	.short	0x0700


	//----- nvinfo : EIATTR_SW_WAR
	.align		4
.L_470:
        /*0050*/ 	.byte	0x04, 0x36
        /*0052*/ 	.short	(.L_472 - .L_471)
.L_471:
        /*0054*/ 	.word	0x00000008
.L_472:


//--------------------- .nv.info._ZN7cutlass13device_kernelIN5flash32FlashAttnBwdPostprocessConvertdQIN4cute5tupleIJNS3_1CILi128EEES6_EEENS_6half_tEfNS_4arch4Sm90ELi256ENS3_8TiledMMAINS3_8MMA_AtomIJNS3_4SM904GMMA26MMA_64x128x16_F32F16F16_RSILNSE_5MajorE0ELSG_1ELNSE_7ScaleInE1ELSH_1EEEEEENS3_6LayoutINS4_IJNS5_ILi2EEENS5_ILi1EEESM_EEENS4_IJSM_NS5_ILi0EEESO_EEEEENS4_IJNS3_10UnderscoreESR_SR_EEEEELb0EEEEEvNT_6ParamsE --------------------------
	.section	.nv.info._ZN7cutlass13device_kernelIN5flash32FlashAttnBwdPostprocessConvertdQIN4cute5tupleIJNS3_1CILi128EEES6_EEENS_6half_tEfNS_4arch4Sm90ELi256ENS3_8TiledMMAINS3_8MMA_AtomIJNS3_4SM904GMMA26MMA_64x128x16_F32F16F16_RSILNSE_5MajorE0ELSG_1ELNSE_7ScaleInE1ELSH_1EEEEEENS3_6LayoutINS4_IJNS5_ILi2EEENS5_ILi1EEESM_EEENS4_IJSM_NS5_ILi0EEESO_EEEEENS4_IJNS3_10UnderscoreESR_SR_EEEEELb0EEEEEvNT_6ParamsE,"",@"SHT_CUDA_INFO"
	.sectionflags	@""
	.align	4


	//----- nvinfo : EIATTR_CUDA_API_VERSION
	.align		4
        /*0000*/ 	.byte	0x04, 0x37
        /*0002*/ 	.short	(.L_474 - .L_473)
.L_473:
        /*0004*/ 	.word	0x00000082


	//----- nvinfo : EIATTR_KPARAM_INFO
	.align		4
.L_474:
        /*0008*/ 	.byte	0x04, 0x17
        /*000a*/ 	.short	(.L_476 - .L_475)
.L_475:
        /*000c*/ 	.word	0x00000000
        /*0010*/ 	.short	0x0000
        /*0012*/ 	.short	0x0000
        /*0014*/ 	.byte	0x00, 0xf0, 0xc1, 0x01


	//----- nvinfo : EIATTR_SPARSE_MMA_MASK
	.align		4
.L_476:
        /*0018*/ 	.byte	0x03, 0x50
        /*001a*/ 	.short	0x0000


	//----- nvinfo : EIATTR_MAXREG_COUNT
	.align		4
        /*001c*/ 	.byte	0x03, 0x1b
        /*001e*/ 	.short	0x0080


	//----- nvinfo : EIATTR_NUM_BARRIERS
	.align		4
        /*0020*/ 	.byte	0x02, 0x4c
        /*0022*/ 	.byte	0x01
	.zero		1


	//----- nvinfo : EIATTR_MERCURY_ISA_VERSION
	.align		4
        /*0024*/ 	.byte	0x03, 0x5f
        /*0026*/ 	.short	0x0101


	//----- nvinfo : EIATTR_VRC_CTA_INIT_COUNT
	.align		4
        /*0028*/ 	.byte	0x02, 0x4a
	.zero		1
	.zero		1


	//----- nvinfo : EIATTR_MBARRIER_INSTR_OFFSETS
	.align		4
        /*002c*/ 	.byte	0x04, 0x39
        /*002e*/ 	.short	(.L_478 - .L_477)


	//   ....[0]....
.L_477:
        /*0030*/ 	.word	0x00000470
        /*0034*/ 	.word	0x000000ff
        /*0038*/ 	.word	0x00018000
        /*003c*/ 	.short	0x0100
        /*003e*/ 	.byte	0x06
	.zero		1


	//   ....[1]....
        /*0040*/ 	.word	0x00000550
        /*0044*/ 	.word	0x00000006
        /*0048*/ 	.word	0x00018000
        /*004c*/ 	.short	0x010a
        /*004e*/ 	.byte	0xff
	.zero		1


	//----- nvinfo : EIATTR_NUM_MBARRIERS
	.align		4
.L_478:
        /*0050*/ 	.byte	0x03, 0x38
        /*0052*/ 	.short	0x0001


	//----- nvinfo : EIATTR_EXIT_INSTR_OFFSETS
	.align		4
        /*0054*/ 	.byte	0x04, 0x1c
        /*0056*/ 	.short	(.L_480 - .L_479)


	//   ....[0]....
.L_479:
        /*0058*/ 	.word	0x00000280


	//   ....[1]....
        /*005c*/ 	.word	0x00001890


	//   ....[2]....
        /*0060*/ 	.word	0x00001960


	//----- nvinfo : EIATTR_MAX_THREADS
	.align		4
.L_480:
        /*0064*/ 	.byte	0x04, 0x05
        /*0066*/ 	.short	(.L_482 - .L_481)
.L_481:
        /*0068*/ 	.word	0x00000100
        /*006c*/ 	.word	0x00000001
        /*0070*/ 	.word	0x00000001


	//----- nvinfo : EIATTR_CRS_STACK_SIZE
	.align		4
.L_482:
        /*0074*/ 	.byte	0x04, 0x1e
        /*0076*/ 	.short	(.L_484 - .L_483)
.L_483:
        /*0078*/ 	.word	0x00000000


	//----- nvinfo : EIATTR_CBANK_PARAM_SIZE
	.align		4
.L_484:
        /*007c*/ 	.byte	0x03, 0x19
        /*007e*/ 	.short	0x0070


	//----- nvinfo : EIATTR_PARAM_CBANK
	.align		4
        /*0080*/ 	.byte	0x04, 0x0a
        /*0082*/ 	.short	(.L_486 - .L_485)
	.align		4
.L_485:
        /*0084*/ 	.word	index@(.nv.constant0._ZN7cutlass13device_kernelIN5flash32FlashAttnBwdPostprocessConvertdQIN4cute5tupleIJNS3_1CILi128EEES6_EEENS_6half_tEfNS_4arch4Sm90ELi256ENS3_8TiledMMAINS3_8MMA_AtomIJNS3_4SM904GMMA26MMA_64x128x16_F32F16F16_RSILNSE_5MajorE0ELSG_1ELNSE_7ScaleInE1ELSH_1EEEEEENS3_6LayoutINS4_IJNS5_ILi2EEENS5_ILi1EEESM_EEENS4_IJSM_NS5_ILi0EEESO_EEEEENS4_IJNS3_10UnderscoreESR_SR_EEEEELb0EEEEEvNT_6ParamsE)
        /*0088*/ 	.short	0x0380
        /*008a*/ 	.short	0x0070


	//----- nvinfo : EIATTR_SW_WAR
	.align		4
.L_486:
        /*008c*/ 	.byte	0x04, 0x36
        /*008e*/ 	.short	(.L_488 - .L_487)
.L_487:
        /*0090*/ 	.word	0x00000008
.L_488:


//--------------------- .nv.info._ZN7cutlass13device_kernelIN5flash32FlashAttnBwdPostprocessConvertdQIN4cute5tupleIJNS3_1CILi64EEENS5_ILi128EEEEEENS_6half_tEfNS_4arch4Sm90ELi256ENS3_8TiledMMAINS3_8MMA_AtomIJNS3_4SM904GMMA25MMA_64x64x16_F32F16F16_SSILNSF_5MajorE0ELSH_1ELNSF_7ScaleInE1ELSI_1EEEEEENS3_6LayoutINS4_IJNS5_ILi1EEENS5_ILi2EEESM_EEENS4_IJNS5_ILi0EEESM_SP_EEEEENS4_IJNS3_10UnderscoreESS_SS_EEEEELb0EEEEEvNT_6ParamsE --------------------------
	.section	.nv.info._ZN7cutlass13device_kernelIN5flash32FlashAttnBwdPostprocessConvertdQIN4cute5tupleIJNS3_1CILi64EEENS5_ILi128EEEEEENS_6half_tEfNS_4arch4Sm90ELi256ENS3_8TiledMMAINS3_8MMA_AtomIJNS3_4SM904GMMA25MMA_64x64x16_F32F16F16_SSILNSF_5MajorE0ELSH_1ELNSF_7ScaleInE1ELSI_1EEEEEENS3_6LayoutINS4_IJNS5_ILi1EEENS5_ILi2EEESM_EEENS4_IJNS5_ILi0EEESM_SP_EEEEENS4_IJNS3_10UnderscoreESS_SS_EEEEELb0EEEEEvNT_6ParamsE,"",@"SHT_CUDA_INFO"
	.sectionflags	@""
	.align	4


	//----- nvinfo : EIATTR_CUDA_API_VERSION
	.align		4
        /*0000*/ 	.byte	0x04, 0x37
        /*0002*/ 	.short	(.L_490 - .L_489)
.L_489:
        /*0004*/ 	.word	0x00000082


	//----- nvinfo : EIATTR_KPARAM_INFO
	.align		4
.L_490:
        /*0008*/ 	.byte	0x04, 0x17
        /*000a*/ 	.short	(.L_492 - .L_491)
.L_491:
        /*000c*/ 	.word	0x00000000
        /*0010*/ 	.short	0x0000
        /*0012*/ 	.short	0x0000
        /*0014*/ 	.byte	0x00, 0xf0, 0xc1, 0x01


	//----- nvinfo : EIATTR_SPARSE_MMA_MASK
	.align		4
.L_492:
        /*0018*/ 	.byte	0x03, 0x50
        /*001a*/ 	.short	0x0000


	//----- nvinfo : EIATTR_MAXREG_COUNT
	.align		4
        /*001c*/ 	.byte	0x03, 0x1b
        /*001e*/ 	.short	0x0080


	//----- nvinfo : EIATTR_NUM_BARRIERS
	.align		4
        /*0020*/ 	.byte	0x02, 0x4c
        /*0022*/ 	.byte	0x01
	.zero		1


	//----- nvinfo : EIATTR_MERCURY_ISA_VERSION
	.align		4
        /*0024*/ 	.byte	0x03, 0x5f
        /*0026*/ 	.short	0x0101


	//----- nvinfo : EIATTR_VRC_CTA_INIT_COUNT
	.align		4
        /*0028*/ 	.byte	0x02, 0x4a
	.zero		1
	.zero		1


	//----- nvinfo : EIATTR_MBARRIER_INSTR_OFFSETS
	.align		4
        /*002c*/ 	.byte	0x04, 0x39
        /*002e*/ 	.short	(.L_494 - .L_493)


	//   ....[0]....
.L_493:
        /*0030*/ 	.word	0x00000470
        /*0034*/ 	.word	0x000000ff
        /*0038*/ 	.word	0x0000c000
        /*003c*/ 	.short	0x0100
        /*003e*/ 	.byte	0x06
	.zero		1


	//   ....[1]....
        /*0040*/ 	.word	0x00000550
        /*0044*/ 	.word	0x0000002a
        /*0048*/ 	.word	0x0000c000
        /*004c*/ 	.short	0x010a
        /*004e*/ 	.byte	0xff
	.zero		1


	//----- nvinfo : EIATTR_NUM_MBARRIERS
	.align		4
.L_494:
        /*0050*/ 	.byte	0x03, 0x38
        /*0052*/ 	.short	0x0001


	//----- nvinfo : EIATTR_EXIT_INSTR_OFFSETS
	.align		4
        /*0054*/ 	.byte	0x04, 0x1c
        /*0056*/ 	.short	(.L_496 - .L_495)


	//   ....[0]....
.L_495:
        /*0058*/ 	.word	0x00000280


	//   ....[1]....
        /*005c*/ 	.word	0x00001010


	//   ....[2]....
        /*0060*/ 	.word	0x000010e0


	//----- nvinfo : EIATTR_MAX_THREADS
	.align		4
.L_496:
        /*0064*/ 	.byte	0x04, 0x05
        /*0066*/ 	.short	(.L_498 - .L_497)
.L_497:
        /*0068*/ 	.word	0x00000100
        /*006c*/ 	.word	0x00000001
        /*0070*/ 	.word	0x00000001


	//----- nvinfo : EIATTR_CRS_STACK_SIZE
	.align		4
.L_498:
        /*0074*/ 	.byte	0x04, 0x1e
        /*0076*/ 	.short	(.L_500 - .L_499)
.L_499:
        /*0078*/ 	.word	0x00000000


	//----- nvinfo : EIATTR_CBANK_PARAM_SIZE
	.align		4
.L_500:
        /*007c*/ 	.byte	0x03, 0x19
        /*007e*/ 	.short	0x0070


	//----- nvinfo : EIATTR_PARAM_CBANK
	.align		4
        /*0080*/ 	.byte	0x04, 0x0a
        /*0082*/ 	.short	(.L_502 - .L_501)
	.align		4
.L_501:
        /*0084*/ 	.word	index@(.nv.constant0._ZN7cutlass13device_kernelIN5flash32FlashAttnBwdPostprocessConvertdQIN4cute5tupleIJNS3_1CILi64EEENS5_ILi128EEEEEENS_6half_tEfNS_4arch4Sm90ELi256ENS3_8TiledMMAINS3_8MMA_AtomIJNS3_4SM904GMMA25MMA_64x64x16_F32F16F16_SSILNSF_5MajorE0ELSH_1ELNSF_7ScaleInE1ELSI_1EEEEEENS3_6LayoutINS4_IJNS5_ILi1EEENS5_ILi2EEESM_EEENS4_IJNS5_ILi0EEESM_SP_EEEEENS4_IJNS3_10UnderscoreESS_SS_EEEEELb0EEEEEvNT_6ParamsE)
        /*0088*/ 	.short	0x0380
        /*008a*/ 	.short	0x0070


	//----- nvinfo : EIATTR_SW_WAR
	.align		4
.L_502:
        /*008c*/ 	.byte	0x04, 0x36
        /*008e*/ 	.short	(.L_504 - .L_503)
.L_503:
        /*0090*/ 	.word	0x00000008
.L_504:


//--------------------- .nv.info._ZN7cutlass13device_kernelIN5flash11enable_sm90INS1_16FlashAttnBwdSm90INS1_25CollectiveMainloopBwdSm90ILi2ELi2ELi2EN4cute5tupleIJNS5_1CILi1EEES8_S8_EEENS6_IJNS7_ILi64EEENS7_ILi128EEESB_EEENS_6half_tEfNS_4arch4Sm90ELb1ELb0ELb1ELb1ELb1ELb1ELb0ELb0ELi2ELi1ELi2ELi1ELb0EEENS1_24CollectiveEpilogueBwdGQAISC_fSF_Li256ELb1ELb1EEENS1_25SingleTileBwdLPTSchedulerILb1ELi128ELb1EEEEEEEEEvNT_6ParamsE --------------------------
	.section	.nv.info._ZN7cutlass13device_kernelIN5flash11enable_sm90INS1_16FlashAttnBwdSm90INS1_25CollectiveMainloopBwdSm90ILi2ELi2ELi2EN4cute5tupleIJNS5_1CILi1EEES8_S8_EEENS6_IJNS7_ILi64EEENS7_ILi128EEESB_EEENS_6half_tEfNS_4arch4Sm90ELb1ELb0ELb1ELb1ELb1ELb1ELb0ELb0ELi2ELi1ELi2ELi1ELb0EEENS1_24CollectiveEpilogueBwdGQAISC_fSF_Li256ELb1ELb1EEENS1_25SingleTileBwdLPTSchedulerILb1ELi128ELb1EEEEEEEEEvNT_6ParamsE,"",@"SHT_CUDA_INFO"
	.sectionflags	@""
	.align	4


	//----- nvinfo : EIATTR_CUDA_API_VERSION
	.align		4
        /*0000*/ 	.byte	0x04, 0x37
        /*0002*/ 	.short	(.L_506 - .L_505)
.L_505:
        /*0004*/ 	.word	0x00000082


	//----- nvinfo : EIATTR_KPARAM_INFO
	.align		4
.L_506:
        /*0008*/ 	.byte	0x04, 0x17
        /*000a*/ 	.short	(.L_508 - .L_507)
.L_507:
        /*000c*/ 	.word	0x00000000
        /*0010*/ 	.short	0x0000
        /*0012*/ 	.short	0x0000
        /*0014*/ 	.byte	0x00, 0xf0, 0x01, 0x1c


	//----- nvinfo : EIATTR_SPARSE_MMA_MASK
	.align		4
.L_508:
        /*0018*/ 	.byte	0x03, 0x50
        /*001a*/ 	.short	0x0000


	//----- nvinfo : EIATTR_MAXREG_COUNT
	.align		4
        /*001c*/ 	.byte	0x03, 0x1b
        /*001e*/ 	.short	0x00a8


	//----- nvinfo : EIATTR_MERCURY_ISA_VERSION
	.align		4
        /*0020*/ 	.byte	0x03, 0x5f
        /*0022*/ 	.short	0x0101


	//----- nvinfo : EIATTR_VRC_CTA_INIT_COUNT
	.align		4
        /*0024*/ 	.byte	0x02, 0x4a
	.zero		1
	.zero		1


	//----- nvinfo : EIATTR_EXIT_INSTR_OFFSETS
	.align		4
        /*0028*/ 	.byte	0x04, 0x1c
        /*002a*/ 	.short	(.L_510 - .L_509)


	//   ....[0]....
.L_509:
        /*002c*/ 	.word	0x00000010


	//----- nvinfo : EIATTR_MAX_THREADS
	.align		4
.L_510:
        /*0030*/ 	.byte	0x04, 0x05
        /*0032*/ 	.short	(.L_512 - .L_511)
.L_511:
        /*0034*/ 	.word	0x00000180
        /*0038*/ 	.word	0x00000001
        /*003c*/ 	.word	0x00000001


	//----- nvinfo : EIATTR_CBANK_PARAM_SIZE
	.align		4
.L_512:
        /*0040*/ 	.byte	0x03, 0x19
        /*0042*/ 	.short	0x0700


	//----- nvinfo : EIATTR_PARAM_CBANK
	.align		4
        /*0044*/ 	.byte	0x04, 0x0a
        /*0046*/ 	.short	(.L_514 - .L_513)
	.align		4
.L_513:
        /*0048*/ 	.word	index@(.nv.constant0._ZN7cutlass13device_kernelIN5flash11enable_sm90INS1_16FlashAttnBwdSm90INS1_25CollectiveMainloopBwdSm90ILi2ELi2ELi2EN4cute5tupleIJNS5_1CILi1EEES8_S8_EEENS6_IJNS7_ILi64EEENS7_ILi128EEESB_EEENS_6half_tEfNS_4arch4Sm90ELb1ELb0ELb1ELb1ELb1ELb1ELb0ELb0ELi2ELi1ELi2ELi1ELb0EEENS1_24CollectiveEpilogueBwdGQAISC_fSF_Li256ELb1ELb1EEENS1_25SingleTileBwdLPTSchedulerILb1ELi128ELb1EEEEEEEEEvNT_6ParamsE)
        /*004c*/ 	.short	0x0380
        /*004e*/ 	.short	0x0700


	//----- nvinfo : EIATTR_SW_WAR
	.align		4
.L_514:
        /*0050*/ 	.byte	0x04, 0x36
        /*0052*/ 	.short	(.L_516 - .L_515)
.L_515:
        /*0054*/ 	.word	0x00000008
.L_516:


//--------------------- .nv.info._ZN7cutlass13device_kernelIN5flash22FlashAttnBwdPreprocessIN4cute5tupleIJNS3_1CILi64EEENS5_ILi128EEEEEENS_6half_tEfNS_4arch4Sm90ELb1ELb1EEEEEvNT_6ParamsE --------------------------
	.section	.nv.info._ZN7cutlass13device_kernelIN5flash22FlashAttnBwdPreprocessIN4cute5tupleIJNS3_1CILi64EEENS5_ILi128EEEEEENS_6half_tEfNS_4arch4Sm90ELb1ELb1EEEEEvNT_6ParamsE,"",@"SHT_CUDA_INFO"
	.sectionflags	@""
	.align	4


	//----- nvinfo : EIATTR_CUDA_API_VERSION
	.align		4
        /*0000*/ 	.byte	0x04, 0x37
        /*0002*/ 	.short	(.L_518 - .L_517)
.L_517:
        /*0004*/ 	.word	0x00000082


	//----- nvinfo : EIATTR_KPARAM_INFO
	.align		4
.L_518:
        /*0008*/ 	.byte	0x04, 0x17
        /*000a*/ 	.short	(.L_520 - .L_519)
.L_519:
        /*000c*/ 	.word	0x00000000
        /*0010*/ 	.short	0x0000
        /*0012*/ 	.short	0x0000
        /*0014*/ 	.byte	0x00, 0xf0, 0xc1, 0x03


	//----- nvinfo : EIATTR_SPARSE_MMA_MASK
	.align		4
.L_520:
        /*0018*/ 	.byte	0x03, 0x50
        /*001a*/ 	.short	0x0000


	//----- nvinfo : EIATTR_MAXREG_COUNT
	.align		4
        /*001c*/ 	.byte	0x03, 0x1b
        /*001e*/ 	.short	0x0080


	//----- nvinfo : EIATTR_MERCURY_ISA_VERSION
	.align		4
        /*0020*/ 	.byte	0x03, 0x5f
        /*0022*/ 	.short	0x0101


	//----- nvinfo : EIATTR_COOP_GROUP_MASK_REGIDS
	.align		4
        /*0024*/ 	.byte	0x04, 0x29
        /*0026*/ 	.short	(.L_522 - .L_521)


	//   ....[0]....
.L_521:
        /*0028*/ 	.word	0xffffffff


	//   ....[1]....
        /*002c*/ 	.word	0xffffffff


	//   ....[2]....
        /*0030*/ 	.word	0xffffffff


	//   ....[3]....
        /*0034*/ 	.word	0xffffffff


	//   ....[4]....
        /*0038*/ 	.word	0xffffffff


	//   ....[5]....
        /*003c*/ 	.word	0xffffffff


	//   ....[6]....
        /*0040*/ 	.word	0xffffffff


	//   ....[7]....
        /*0044*/ 	.word	0xffffffff


	//   ....[8]....
        /*0048*/ 	.word	0xffffffff


	//   ....[9]....
        /*004c*/ 	.word	0xffffffff


	//   ....[10]....
        /*0050*/ 	.word	0xffffffff


	//   ....[11]....
        /*0054*/ 	.word	0xffffffff


	//   ....[12]....
        /*0058*/ 	.word	0xffffffff


	//   ....[13]....
        /*005c*/ 	.word	0xffffffff


	//   ....[14]....
        /*0060*/ 	.word	0xffffffff


	//   ....[15]....
        /*0064*/ 	.word	0xffffffff


	//----- nvinfo : EIATTR_COOP_GROUP_INSTR_OFFSETS
	.align		4
.L_522:
        /*0068*/ 	.byte	0x04, 0x28
        /*006a*/ 	.short	(.L_524 - .L_523)


	//   ....[0]....
.L_523:
        /*006c*/ 	.word	0x00001220


	//   ....[1]....
        /*0070*/ 	.word	0x00001240


	//   ....[2]....
        /*0074*/ 	.word	0x00001250


	//   ....[3]....
        /*0078*/ 	.word	0x00001260


	//   ....[4]....
        /*007c*/ 	.word	0x00001290


	//   ....[5]....
        /*0080*/ 	.word	0x000012c0


	//   ....[6]....
        /*0084*/ 	.word	0x000012d0


	//   ....[7]....
        /*0088*/ 	.word	0x000012e0


	//   ....[8]....
        /*008c*/ 	.word	0x00001300


	//   ....[9]....
        /*0090*/ 	.word	0x00001340


	//   ....[10]....
        /*0094*/ 	.word	0x00001350


	//   ....[11]....
        /*0098*/ 	.word	0x00001360


	//   ....[12]....
        /*009c*/ 	.word	0x000013c0


	//   ....[13]....
        /*00a0*/ 	.word	0x00001400


	//   ....[14]....
        /*00a4*/ 	.word	0x00001430


	//   ....[15]....
        /*00a8*/ 	.word	0x00001440


	//----- nvinfo : EIATTR_VRC_CTA_INIT_COUNT
	.align		4
.L_524:
        /*00ac*/ 	.byte	0x02, 0x4a
	.zero		1
	.zero		1


	//----- nvinfo : EIATTR_EXIT_INSTR_OFFSETS
	.align		4
        /*00b0*/ 	.byte	0x04, 0x1c
        /*00b2*/ 	.short	(.L_526 - .L_525)


	//   ....[0]....
.L_525:
        /*00b4*/ 	.word	0x00000280


	//   ....[1]....
        /*00b8*/ 	.word	0x00001970


	//   ....[2]....
        /*00bc*/ 	.word	0x000019f0


	//----- nvinfo : EIATTR_MAX_THREADS
	.align		4
.L_526:
        /*00c0*/ 	.byte	0x04, 0x05
        /*00c2*/ 	.short	(.L_528 - .L_527)
.L_527:
        /*00c4*/ 	.word	0x00000100
        /*00c8*/ 	.word	0x00000001
        /*00cc*/ 	.word	0x00000001


	//----- nvinfo : EIATTR_CRS_STACK_SIZE
	.align		4
.L_528:
        /*00d0*/ 	.byte	0x04, 0x1e
        /*00d2*/ 	.short	(.L_530 - .L_529)
.L_529:
        /*00d4*/ 	.word	0x00000000


	//----- nvinfo : EIATTR_CBANK_PARAM_SIZE
	.align		4
.L_530:
        /*00d8*/ 	.byte	0x03, 0x19
        /*00da*/ 	.short	0x00f0


	//----- nvinfo : EIATTR_PARAM_CBANK
	.align		4
        /*00dc*/ 	.byte	0x04, 0x0a
        /*00de*/ 	.short	(.L_532 - .L_531)
	.align		4
.L_531:
        /*00e0*/ 	.word	index@(.nv.constant0._ZN7cutlass13device_kernelIN5flash22FlashAttnBwdPreprocessIN4cute5tupleIJNS3_1CILi64EEENS5_ILi128EEEEEENS_6half_tEfNS_4arch4Sm90ELb1ELb1EEEEEvNT_6ParamsE)
        /*00e4*/ 	.short	0x0380
        /*00e6*/ 	.short	0x00f0


	//----- nvinfo : EIATTR_SW_WAR
	.align		4
.L_532:
        /*00e8*/ 	.byte	0x04, 0x36
        /*00ea*/ 	.short	(.L_534 - .L_533)
.L_533:
        /*00ec*/ 	.word	0x00000008
.L_534:


//--------------------- .nv.callgraph             --------------------------
	.section	.nv.callgraph,"",@"SHT_CUDA_CALLGRAPH"
	.align	4
	.sectionentsize	8
	.align		4
        /*0000*/ 	.word	0x00000000
	.align		4
        /*0004*/ 	.word	0xffffffff
	.align		4
        /*0008*/ 	.word	0x00000000
	.align		4
        /*000c*/ 	.word	0xfffffffe
	.align		4
        /*0010*/ 	.word	0x00000000
	.align		4
        /*0014*/ 	.word	0xfffffffd
	.align		4
        /*0018*/ 	.word	0x00000000
	.align		4
        /*001c*/ 	.word	0xfffffffc


//--------------------- .nv.constant4             --------------------------
	.section	.nv.constant4,"a",@progbits
	.align	8
	.align		8
.nv.constant4:
        /*0000*/ 	.dword	_ZN74_INTERNAL_9fa27cf8_38_flash_bwd_hdim128_fp16_softcap_sm90_cu_49158569_28744cuda3std3__45__cpo5beginE
	.align		8
        /*0008*/ 	.dword	_ZN74_INTERNAL_9fa27cf8_38_flash_bwd_hdim128_fp16_softcap_sm90_cu_49158569_28744cuda3std3__45__cpo3endE
	.align		8
        /*0010*/ 	.dword	_ZN74_INTERNAL_9fa27cf8_38_flash_bwd_hdim128_fp16_softcap_sm90_cu_49158569_28744cuda3std3__45__cpo6cbeginE
	.align		8
        /*0018*/ 	.dword	_ZN74_INTERNAL_9fa27cf8_38_flash_bwd_hdim128_fp16_softcap_sm90_cu_49158569_28744cuda3std3__45__cpo4cendE
	.align		8
        /*0020*/ 	.dword	_ZN74_INTERNAL_9fa27cf8_38_flash_bwd_hdim128_fp16_softcap_sm90_cu_49158569_28744cuda3std3__476_GLOBAL__N__9fa27cf8_38_flash_bwd_hdim128_fp16_softcap_sm90_cu_49158569_28746ignoreE
	.align		8
        /*0028*/ 	.dword	_ZN74_INTERNAL_9fa27cf8_38_flash_bwd_hdim128_fp16_softcap_sm90_cu_49158569_28744cuda3std3__419piecewise_constructE
	.align		8
        /*0030*/ 	.dword	_ZN74_INTERNAL_9fa27cf8_38_flash_bwd_hdim128_fp16_softcap_sm90_cu_49158569_28744cuda3std3__48in_placeE
	.align		8
        /*0038*/ 	.dword	_ZN74_INTERNAL_9fa27cf8_38_flash_bwd_hdim128_fp16_softcap_sm90_cu_49158569_28744cuda3std6ranges3__45__cpo4swapE
	.align		8
        /*0040*/ 	.dword	_ZN74_INTERNAL_9fa27cf8_38_flash_bwd_hdim128_fp16_softcap_sm90_cu_49158569_28744cuda3std6ranges3__45__cpo9iter_moveE
	.align		8
        /*0048*/ 	.dword	_ZN74_INTERNAL_9fa27cf8_38_flash_bwd_hdim128_fp16_softcap_sm90_cu_49158569_28744cute7productE
	.align		8
        /*0050*/ 	.dword	_ZN74_INTERNAL_9fa27cf8_38_flash_bwd_hdim128_fp16_softcap_sm90_cu_49158569_28744cute1_E


//--------------------- .text._ZN7cutlass13device_kernelIN5flash11enable_sm90INS1_16FlashAttnBwdSm90INS1_25CollectiveMainloopBwdSm90ILi2ELi2ELi2EN4cute5tupleIJNS5_1CILi1EEES8_S8_EEENS6_IJNS7_ILi64EEENS7_ILi128EEESB_EEENS_6half_tEfNS_4arch4Sm90ELb0ELb0ELb1ELb0ELb0ELb1ELb0ELb0ELi2ELi1ELi2ELi1ELb0EEENS1_21CollectiveEpilogueBwdISC_SD_SF_Li256ELb0ELb0ELi1EEENS1_19SingleTileSchedulerILb0ELb0ELb0ELi128EEEEEEEEEvNT_6ParamsE --------------------------
	.section	.text._ZN7cutlass13device_kernelIN5flash11enable_sm90INS1_16FlashAttnBwdSm90INS1_25CollectiveMainloopBwdSm90ILi2ELi2ELi2EN4cute5tupleIJNS5_1CILi1EEES8_S8_EEENS6_IJNS7_ILi64EEENS7_ILi128EEESB_EEENS_6half_tEfNS_4arch4Sm90ELb0ELb0ELb1ELb0ELb0ELb1ELb0ELb0ELi2ELi1ELi2ELi1ELb0EEENS1_21CollectiveEpilogueBwdISC_SD_SF_Li256ELb0ELb0ELi1EEENS1_19SingleTileSchedulerILb0ELb0ELb0ELi128EEEEEEEEEvNT_6ParamsE,"ax",@progbits
	.align	128
.text._ZN7cutlass13device_kernelIN5flash11enable_sm90INS1_16FlashAttnBwdSm90INS1_25CollectiveMainloopBwdSm90ILi2ELi2ELi2EN4cute5tupleIJNS5_1CILi1EEES8_S8_EEENS6_IJNS7_ILi64EEENS7_ILi128EEESB_EEENS_6half_tEfNS_4arch4Sm90ELb0ELb0ELb1ELb0ELb0ELb1ELb0ELb0ELi2ELi1ELi2ELi1ELb0EEENS1_21CollectiveEpilogueBwdISC_SD_SF_Li256ELb0ELb0ELi1EEENS1_19SingleTileSchedulerILb0ELb0ELb0ELi128EEEEEEEEEvNT_6ParamsE:
        .type           _ZN7cutlass13device_kernelIN5flash11enable_sm90INS1_16FlashAttnBwdSm90INS1_25CollectiveMainloopBwdSm90ILi2ELi2ELi2EN4cute5tupleIJNS5_1CILi1EEES8_S8_EEENS6_IJNS7_ILi64EEENS7_ILi128EEESB_EEENS_6half_tEfNS_4arch4Sm90ELb0ELb0ELb1ELb0ELb0ELb1ELb0ELb0ELi2ELi1ELi2ELi1ELb0EEENS1_21CollectiveEpilogueBwdISC_SD_SF_Li256ELb0ELb0ELi1EEENS1_19SingleTileSchedulerILb0ELb0ELb0ELi128EEEEEEEEEvNT_6ParamsE,@function
        .size           _ZN7cutlass13device_kernelIN5flash11enable_sm90INS1_16FlashAttnBwdSm90INS1_25CollectiveMainloopBwdSm90ILi2ELi2ELi2EN4cute5tupleIJNS5_1CILi1EEES8_S8_EEENS6_IJNS7_ILi64EEENS7_ILi128EEESB_EEENS_6half_tEfNS_4arch4Sm90ELb0ELb0ELb1ELb0ELb0ELb1ELb0ELb0ELi2ELi1ELi2ELi1ELb0EEENS1_21CollectiveEpilogueBwdISC_SD_SF_Li256ELb0ELb0ELi1EEENS1_19SingleTileSchedulerILb0ELb0ELb0ELi128EEEEEEEEEvNT_6ParamsE,(.L_x_76 - _ZN7cutlass13device_kernelIN5flash11enable_sm90INS1_16FlashAttnBwdSm90INS1_25CollectiveMainloopBwdSm90ILi2ELi2ELi2EN4cute5tupleIJNS5_1CILi1EEES8_S8_EEENS6_IJNS7_ILi64EEENS7_ILi128EEESB_EEENS_6half_tEfNS_4arch4Sm90ELb0ELb0ELb1ELb0ELb0ELb1ELb0ELb0ELi2ELi1ELi2ELi1ELb0EEENS1_21CollectiveEpilogueBwdISC_SD_SF_Li256ELb0ELb0ELi1EEENS1_19SingleTileSchedulerILb0ELb0ELb0ELi128EEEEEEEEEvNT_6ParamsE)
        .other          _ZN7cutlass13device_kernelIN5flash11enable_sm90INS1_16FlashAttnBwdSm90INS1_25CollectiveMainloopBwdSm90ILi2ELi2ELi2EN4cute5tupleIJNS5_1CILi1EEES8_S8_EEENS6_IJNS7_ILi64EEENS7_ILi128EEESB_EEENS_6half_tEfNS_4arch4Sm90ELb0ELb0ELb1ELb0ELb0ELb1ELb0ELb0ELi2ELi1ELi2ELi1ELb0EEENS1_21CollectiveEpilogueBwdISC_SD_SF_Li256ELb0ELb0ELi1EEENS1_19SingleTileSchedulerILb0ELb0ELb0ELi128EEEEEEEEEvNT_6ParamsE,@"STO_CUDA_ENTRY STV_DEFAULT"
_ZN7cutlass13device_kernelIN5flash11enable_sm90INS1_16FlashAttnBwdSm90INS1_25CollectiveMainloopBwdSm90ILi2ELi2ELi2EN4cute5tupleIJNS5_1CILi1EEES8_S8_EEENS6_IJNS7_ILi64EEENS7_ILi128EEESB_EEENS_6half_tEfNS_4arch4Sm90ELb0ELb0ELb1ELb0ELb0ELb1ELb0ELb0ELi2ELi1ELi2ELi1ELb0EEENS1_21CollectiveEpilogueBwdISC_SD_SF_Li256ELb0ELb0ELi1EEENS1_19SingleTileSchedulerILb0ELb0ELb0ELi128EEEEEEEEEvNT_6ParamsE:
[----:B------:R-:W-:Y:S01]  /*0000*/  LDC R1, c[0x0][0x37c] ;  /* 0x0000df00ff017b82 */ /* 0x000fe20000000800 */
[----:B------:R-:W-:Y:S05]  /*0010*/  EXIT ;  /* 0x000000000000794d */ /* 0x000fea0003800000 */
.L_x_0:
[----:B------:R-:W-:-:S00]  /*0020*/  BRA `(.L_x_0) ;  /* 0xfffffffc00fc7947 */ /* 0x000fc0000383ffff */
[----:B------:R-:W-:-:S00]  /*0030*/  NOP ;  /* 0x0000000000007918 */ /* 0x000fc00000000000 */
        /* <DEDUP_REMOVED lines=12> */
.L_x_76:


//--------------------- .text._ZN7cutlass13device_kernelIN5flash11enable_sm90INS1_16FlashAttnBwdSm90INS1_25CollectiveMainloopBwdSm90ILi2ELi2ELi2EN4cute5tupleIJNS5_1CILi1EEES8_S8_EEENS6_IJNS7_ILi64EEENS7_ILi128EEESB_EEENS_6half_tEfNS_4arch4Sm90ELb0ELb0ELb1ELb0ELb1ELb1ELb0ELb0ELi2ELi1ELi2ELi1ELb0EEENS1_21CollectiveEpilogueBwdISC_SD_SF_Li256ELb0ELb0ELi1EEENS1_19SingleTileSchedulerILb0ELb0ELb0ELi128EEEEEEEEEvNT_6ParamsE --------------------------
	.section	.text._ZN7cutlass13device_kernelIN5flash11enable_sm90INS1_16FlashAttnBwdSm90INS1_25CollectiveMainloopBwdSm90ILi2ELi2ELi2EN4cute5tupleIJNS5_1CILi1EEES8_S8_EEENS6_IJNS7_ILi64EEENS7_ILi128EEESB_EEENS_6half_tEfNS_4arch4Sm90ELb0ELb0ELb1ELb0ELb1ELb1ELb0ELb0ELi2ELi1ELi2ELi1ELb0EEENS1_21CollectiveEpilogueBwdISC_SD_SF_Li256ELb0ELb0ELi1EEENS1_19SingleTileSchedulerILb0ELb0ELb0ELi128EEEEEEEEEvNT_6ParamsE,"ax",@progbits
	.align	128
.text._ZN7cutlass13device_kernelIN5flash11enable_sm90INS1_16FlashAttnBwdSm90INS1_25CollectiveMainloopBwdSm90ILi2ELi2ELi2EN4cute5tupleIJNS5_1CILi1EEES8_S8_EEENS6_IJNS7_ILi64EEENS7_ILi128EEESB_EEENS_6half_tEfNS_4arch4Sm90ELb0ELb0ELb1ELb0ELb1ELb1ELb0ELb0ELi2ELi1ELi2ELi1ELb0EEENS1_21CollectiveEpilogueBwdISC_SD_SF_Li256ELb0ELb0ELi1EEENS1_19SingleTileSchedulerILb0ELb0ELb0ELi128EEEEEEEEEvNT_6ParamsE:
        .type           _ZN7cutlass13device_kernelIN5flash11enable_sm90INS1_16FlashAttnBwdSm90INS1_25CollectiveMainloopBwdSm90ILi2ELi2ELi2EN4cute5tupleIJNS5_1CILi1EEES8_S8_EEENS6_IJNS7_ILi64EEENS7_ILi128EEESB_EEENS_6half_tEfNS_4arch4Sm90ELb0ELb0ELb1ELb0ELb1ELb1ELb0ELb0ELi2ELi1ELi2ELi1ELb0EEENS1_21CollectiveEpilogueBwdISC_SD_SF_Li256ELb0ELb0ELi1EEENS1_19SingleTileSchedulerILb0ELb0ELb0ELi128EEEEEEEEEvNT_6ParamsE,@function
        .size           _ZN7cutlass13device_kernelIN5flash11enable_sm90INS1_16FlashAttnBwdSm90INS1_25CollectiveMainloopBwdSm90ILi2ELi2ELi2EN4cute5tupleIJNS5_1CILi1EEES8_S8_EEENS6_IJNS7_ILi64EEENS7_ILi128EEESB_EEENS_6half_tEfNS_4arch4Sm90ELb0ELb0ELb1ELb0ELb1ELb1ELb0ELb0ELi2ELi1ELi2ELi1ELb0EEENS1_21CollectiveEpilogueBwdISC_SD_SF_Li256ELb0ELb0ELi1EEENS1_19SingleTileSchedulerILb0ELb0ELb0ELi128EEEEEEEEEvNT_6ParamsE,(.L_x_77 - _ZN7cutlass13device_kernelIN5flash11enable_sm90INS1_16FlashAttnBwdSm90INS1_25CollectiveMainloopBwdSm90ILi2ELi2ELi2EN4cute5tupleIJNS5_1CILi1EEES8_S8_EEENS6_IJNS7_ILi64EEENS7_ILi128EEESB_EEENS_6half_tEfNS_4arch4Sm90ELb0ELb0ELb1ELb0ELb1ELb1ELb0ELb0ELi2ELi1ELi2ELi1ELb0EEENS1_21CollectiveEpilogueBwdISC_SD_SF_Li256ELb0ELb0ELi1EEENS1_19SingleTileSchedulerILb0ELb0ELb0ELi128EEEEEEEEEvNT_6ParamsE)
        .other          _ZN7cutlass13device_kernelIN5flash11enable_sm90INS1_16FlashAttnBwdSm90INS1_25CollectiveMainloopBwdSm90ILi2ELi2ELi2EN4cute5tupleIJNS5_1CILi1EEES8_S8_EEENS6_IJNS7_ILi64EEENS7_ILi128EEESB_EEENS_6half_tEfNS_4arch4Sm90ELb0ELb0ELb1ELb0ELb1ELb1ELb0ELb0ELi2ELi1ELi2ELi1ELb0EEENS1_21CollectiveEpilogueBwdISC_SD_SF_Li256ELb0ELb0ELi1EEENS1_19SingleTileSchedulerILb0ELb0ELb0ELi128EEEEEEEEEvNT_6ParamsE,@"STO_CUDA_ENTRY STV_DEFAULT"
_ZN7cutlass13device_kernelIN5flash11enable_sm90INS1_16FlashAttnBwdSm90INS1_25CollectiveMainloopBwdSm90ILi2ELi2ELi2EN4cute5tupleIJNS5_1CILi1EEES8_S8_EEENS6_IJNS7_ILi64EEENS7_ILi128EEESB_EEENS_6half_tEfNS_4arch4Sm90ELb0ELb0ELb1ELb0ELb1ELb1ELb0ELb0ELi2ELi1ELi2ELi1ELb0EEENS1_21CollectiveEpilogueBwdISC_SD_SF_Li256ELb0ELb0ELi1EEENS1_19SingleTileSchedulerILb0ELb0ELb0ELi128EEEEEEEEEvNT_6ParamsE:
[----:B------:R-:W-:Y:S01]  /*0000*/  LDC R1, c[0x0][0x37c] ;  /* 0x0000df00ff017b82 */ /* 0x000fe20000000800 */
[----:B------:R-:W-:Y:S05]  /*0010*/  EXIT ;  /* 0x000000000000794d */ /* 0x000fea0003800000 */
.L_x_1:
        /* <DEDUP_REMOVED lines=14> */
.L_x_77:


//--------------------- .text._ZN7cutlass13device_kernelIN5flash11enable_sm90INS1_16FlashAttnBwdSm90INS1_25CollectiveMainloopBwdSm90ILi2ELi2ELi2EN4cute5tupleIJNS5_1CILi1EEES8_S8_EEENS6_IJNS7_ILi64EEENS7_ILi128EEESB_EEENS_6half_tEfNS_4arch4Sm90ELb0ELb0ELb1ELb0ELb0ELb1ELb0ELb0ELi2ELi1ELi2ELi1ELb0EEENS1_24CollectiveEpilogueBwdGQAISC_fSF_Li256ELb0ELb0EEENS1_19SingleTileSchedulerILb0ELb0ELb0ELi128EEEEEEEEEvNT_6ParamsE --------------------------
	.section	.text._ZN7cutlass13device_kernelIN5flash11enable_sm90INS1_16FlashAttnBwdSm90INS1_25CollectiveMainloopBwdSm90ILi2ELi2ELi2EN4cute5tupleIJNS5_1CILi1EEES8_S8_EEENS6_IJNS7_ILi64EEENS7_ILi128EEESB_EEENS_6half_tEfNS_4arch4Sm90ELb0ELb0ELb1ELb0ELb0ELb1ELb0ELb0ELi2ELi1ELi2ELi1ELb0EEENS1_24CollectiveEpilogueBwdGQAISC_fSF_Li256ELb0ELb0EEENS1_19SingleTileSchedulerILb0ELb0ELb0ELi128EEEEEEEEEvNT_6ParamsE,"ax",@progbits
	.align	128
.text._ZN7cutlass13device_kernelIN5flash11enable_sm90INS1_16FlashAttnBwdSm90INS1_25CollectiveMainloopBwdSm90ILi2ELi2ELi2EN4cute5tupleIJNS5_1CILi1EEES8_S8_EEENS6_IJNS7_ILi64EEENS7_ILi128EEESB_EEENS_6half_tEfNS_4arch4Sm90ELb0ELb0ELb1ELb0ELb0ELb1ELb0ELb0ELi2ELi1ELi2ELi1ELb0EEENS1_24CollectiveEpilogueBwdGQAISC_fSF_Li256ELb0ELb0EEENS1_19SingleTileSchedulerILb0ELb0ELb0ELi128EEEEEEEEEvNT_6ParamsE:
        .type           _ZN7cutlass13device_kernelIN5flash11enable_sm90INS1_16FlashAttnBwdSm90INS1_25CollectiveMainloopBwdSm90ILi2ELi2ELi2EN4cute5tupleIJNS5_1CILi1EEES8_S8_EEENS6_IJNS7_ILi64EEENS7_ILi128EEESB_EEENS_6half_tEfNS_4arch4Sm90ELb0ELb0ELb1ELb0ELb0ELb1ELb0ELb0ELi2ELi1ELi2ELi1ELb0EEENS1_24CollectiveEpilogueBwdGQAISC_fSF_Li256ELb0ELb0EEENS1_19SingleTileSchedulerILb0ELb0ELb0ELi128EEEEEEEEEvNT_6ParamsE,@function
        .size           _ZN7cutlass13device_kernelIN5flash11enable_sm90INS1_16FlashAttnBwdSm90INS1_25CollectiveMainloopBwdSm90ILi2ELi2ELi2EN4cute5tupleIJNS5_1CILi1EEES8_S8_EEENS6_IJNS7_ILi64EEENS7_ILi128EEESB_EEENS_6half_tEfNS_4arch4Sm90ELb0ELb0ELb1ELb0ELb0ELb1ELb0ELb0ELi2ELi1ELi2ELi1ELb0EEENS1_24CollectiveEpilogueBwdGQAISC_fSF_Li256ELb0ELb0EEENS1_19SingleTileSchedulerILb0ELb0ELb0ELi128EEEEEEEEEvNT_6ParamsE,(.L_x_78 - _ZN7cutlass13device_kernelIN5flash11enable_sm90INS1_16FlashAttnBwdSm90INS1_25CollectiveMainloopBwdSm90ILi2ELi2ELi2EN4cute5tupleIJNS5_1CILi1EEES8_S8_EEENS6_IJNS7_ILi64EEENS7_ILi128EEESB_EEENS_6half_tEfNS_4arch4Sm90ELb0ELb0ELb1ELb0ELb0ELb1ELb0ELb0ELi2ELi1ELi2ELi1ELb0EEENS1_24CollectiveEpilogueBwdGQAISC_fSF_Li256ELb0ELb0EEENS1_19SingleTileSchedulerILb0ELb0ELb0ELi128EEEEEEEEEvNT_6ParamsE)
        .other          _ZN7cutlass13device_kernelIN5flash11enable_sm90INS1_16FlashAttnBwdSm90INS1_25CollectiveMainloopBwdSm90ILi2ELi2ELi2EN4cute5tupleIJNS5_1CILi1EEES8_S8_EEENS6_IJNS7_ILi64EEENS7_ILi128EEESB_EEENS_6half_tEfNS_4arch4Sm90ELb0ELb0ELb1ELb0ELb0ELb1ELb0ELb0ELi2ELi1ELi2ELi1ELb0EEENS1_24CollectiveEpilogueBwdGQAISC_fSF_Li256ELb0ELb0EEENS1_19SingleTileSchedulerILb0ELb0ELb0ELi128EEEEEEEEEvNT_6ParamsE,@"STO_CUDA_ENTRY STV_DEFAULT"
_ZN7cutlass13device_kernelIN5flash11enable_sm90INS1_16FlashAttnBwdSm90INS1_25CollectiveMainloopBwdSm90ILi2ELi2ELi2EN4cute5tupleIJNS5_1CILi1EEES8_S8_EEENS6_IJNS7_ILi64EEENS7_ILi128EEESB_EEENS_6half_tEfNS_4arch4Sm90ELb0ELb0ELb1ELb0ELb0ELb1ELb0ELb0ELi2ELi1ELi2ELi1ELb0EEENS1_24CollectiveEpilogueBwdGQAISC_fSF_Li256ELb0ELb0EEENS1_19SingleTileSchedulerILb0ELb0ELb0ELi128EEEEEEEEEvNT_6ParamsE:
[----:B------:R-:W-:Y:S01]  /*0000*/  LDC R1, c[0x0][0x37c] ;  /* 0x0000df00ff017b82 */ /* 0x000fe20000000800 */
[----:B------:R-:W-:Y:S05]  /*0010*/  EXIT ;  /* 0x000000000000794d */ /* 0x000fea0003800000 */
.L_x_2:
        /* <DEDUP_REMOVED lines=14> */
.L_x_78:


//--------------------- .text._ZN7cutlass13device_kernelIN5flash11enable_sm90INS1_16FlashAttnBwdSm90INS1_25CollectiveMainloopBwdSm90ILi2ELi2ELi2EN4cute5tupleIJNS5_1CILi1EEES8_S8_EEENS6_IJNS7_ILi64EEENS7_ILi128EEESB_EEENS_6half_tEfNS_4arch4Sm90ELb0ELb0ELb1ELb0ELb1ELb1ELb0ELb0ELi2ELi1ELi2ELi1ELb0EEENS1_24CollectiveEpilogueBwdGQAISC_fSF_Li256ELb0ELb1EEENS1_19SingleTileSchedulerILb0ELb0ELb0ELi128EEEEEEEEEvNT_6ParamsE --------------------------
	.section	.text._ZN7cutlass13device_kernelIN5flash11enable_sm90INS1_16FlashAttnBwdSm90INS1_25CollectiveMainloopBwdSm90ILi2ELi2ELi2EN4cute5tupleIJNS5_1CILi1EEES8_S8_EEENS6_IJNS7_ILi64EEENS7_ILi128EEESB_EEENS_6half_tEfNS_4arch4Sm90ELb0ELb0ELb1ELb0ELb1ELb1ELb0ELb0ELi2ELi1ELi2ELi1ELb0EEENS1_24CollectiveEpilogueBwdGQAISC_fSF_Li256ELb0ELb1EEENS1_19SingleTileSchedulerILb0ELb0ELb0ELi128EEEEEEEEEvNT_6ParamsE,"ax",@progbits
	.align	128
.text._ZN7cutlass13device_kernelIN5flash11enable_sm90INS1_16FlashAttnBwdSm90INS1_25CollectiveMainloopBwdSm90ILi2ELi2ELi2EN4cute5tupleIJNS5_1CILi1EEES8_S8_EEENS6_IJNS7_ILi64EEENS7_ILi128EEESB_EEENS_6half_tEfNS_4arch4Sm90ELb0ELb0ELb1ELb0ELb1ELb1ELb0ELb0ELi2ELi1ELi2ELi1ELb0EEENS1_24CollectiveEpilogueBwdGQAISC_fSF_Li256ELb0ELb1EEENS1_19SingleTileSchedulerILb0ELb0ELb0ELi128EEEEEEEEEvNT_6ParamsE:
        .type           _ZN7cutlass13device_kernelIN5flash11enable_sm90INS1_16FlashAttnBwdSm90INS1_25CollectiveMainloopBwdSm90ILi2ELi2ELi2EN4cute5tupleIJNS5_1CILi1EEES8_S8_EEENS6_IJNS7_ILi64EEENS7_ILi128EEESB_EEENS_6half_tEfNS_4arch4Sm90ELb0ELb0ELb1ELb0ELb1ELb1ELb0ELb0ELi2ELi1ELi2ELi1ELb0EEENS1_24CollectiveEpilogueBwdGQAISC_fSF_Li256ELb0ELb1EEENS1_19SingleTileSchedulerILb0ELb0ELb0ELi128EEEEEEEEEvNT_6ParamsE,@function
        .size           _ZN7cutlass13device_kernelIN5flash11enable_sm90INS1_16FlashAttnBwdSm90INS1_25CollectiveMainloopBwdSm90ILi2ELi2ELi2EN4cute5tupleIJNS5_1CILi1EEES8_S8_EEENS6_IJNS7_ILi64EEENS7_ILi128EEESB_EEENS_6half_tEfNS_4arch4Sm90ELb0ELb0ELb1ELb0ELb1ELb1ELb0ELb0ELi2ELi1ELi2ELi1ELb0EEENS1_24CollectiveEpilogueBwdGQAISC_fSF_Li256ELb0ELb1EEENS1_19SingleTileSchedulerILb0ELb0ELb0ELi128EEEEEEEEEvNT_6ParamsE,(.L_x_79 - _ZN7cutlass13device_kernelIN5flash11enable_sm90INS1_16FlashAttnBwdSm90INS1_25CollectiveMainloopBwdSm90ILi2ELi2ELi2EN4cute5tupleIJNS5_1CILi1EEES8_S8_EEENS6_IJNS7_ILi64EEENS7_ILi128EEESB_EEENS_6half_tEfNS_4arch4Sm90ELb0ELb0ELb1ELb0ELb1ELb1ELb0ELb0ELi2ELi1ELi2ELi1ELb0EEENS1_24CollectiveEpilogueBwdGQAISC_fSF_Li256ELb0ELb1EEENS1_19SingleTileSchedulerILb0ELb0ELb0ELi128EEEEEEEEEvNT_6ParamsE)
        .other          _ZN7cutlass13device_kernelIN5flash11enable_sm90INS1_16FlashAttnBwdSm90INS1_25CollectiveMainloopBwdSm90ILi2ELi2ELi2EN4cute5tupleIJNS5_1CILi1EEES8_S8_EEENS6_IJNS7_ILi64EEENS7_ILi128EEESB_EEENS_6half_tEfNS_4arch4Sm90ELb0ELb0ELb1ELb0ELb1ELb1ELb0ELb0ELi2ELi1ELi2ELi1ELb0EEENS1_24CollectiveEpilogueBwdGQAISC_fSF_Li256ELb0ELb1EEENS1_19SingleTileSchedulerILb0ELb0ELb0ELi128EEEEEEEEEvNT_6ParamsE,@"STO_CUDA_ENTRY STV_DEFAULT"
_ZN7cutlass13device_kernelIN5flash11enable_sm90INS1_16FlashAttnBwdSm90INS1_25CollectiveMainloopBwdSm90ILi2ELi2ELi2EN4cute5tupleIJNS5_1CILi1EEES8_S8_EEENS6_IJNS7_ILi64EEENS7_ILi128EEESB_EEENS_6half_tEfNS_4arch4Sm90ELb0ELb0ELb1ELb0ELb1ELb1ELb0ELb0ELi2ELi1ELi2ELi1ELb0EEENS1_24CollectiveEpilogueBwdGQAISC_fSF_Li256ELb0ELb1EEENS1_19SingleTileSchedulerILb0ELb0ELb0ELi128EEEEEEEEEvNT_6ParamsE:
[----:B------:R-:W-:Y:S01]  /*0000*/  LDC R1, c[0x0][0x37c] ;  /* 0x0000df00ff017b82 */ /* 0x000fe20000000800 */
[----:B------:R-:W-:Y:S05]  /*0010*/  EXIT ;  /* 0x000000000000794d */ /* 0x000fea0003800000 */
.L_x_3:
        /* <DEDUP_REMOVED lines=14> */
.L_x_79:


//--------------------- .text._ZN7cutlass13device_kernelIN5flash11enable_sm90INS1_16FlashAttnBwdSm90INS1_25CollectiveMainloopBwdSm90ILi2ELi2ELi2EN4cute5tupleIJNS5_1CILi1EEES8_S8_EEENS6_IJNS7_ILi64EEENS7_ILi128EEESB_EEENS_6half_tEfNS_4arch4Sm90ELb0ELb0ELb1ELb1ELb0ELb1ELb0ELb0ELi2ELi1ELi2ELi1ELb0EEENS1_21CollectiveEpilogueBwdISC_SD_SF_Li256ELb1ELb0ELi1EEENS1_19SingleTileSchedulerILb1ELb0ELb0ELi128EEEEEEEEEvNT_6ParamsE --------------------------
	.section	.text._ZN7cutlass13device_kernelIN5flash11enable_sm90INS1_16FlashAttnBwdSm90INS1_25CollectiveMainloopBwdSm90ILi2ELi2ELi2EN4cute5tupleIJNS5_1CILi1EEES8_S8_EEENS6_IJNS7_ILi64EEENS7_ILi128EEESB_EEENS_6half_tEfNS_4arch4Sm90ELb0ELb0ELb1ELb1ELb0ELb1ELb0ELb0ELi2ELi1ELi2ELi1ELb0EEENS1_21CollectiveEpilogueBwdISC_SD_SF_Li256ELb1ELb0ELi1EEENS1_19SingleTileSchedulerILb1ELb0ELb0ELi128EEEEEEEEEvNT_6ParamsE,"ax",@progbits
	.align	128
.text._ZN7cutlass13device_kernelIN5flash11enable_sm90INS1_16FlashAttnBwdSm90INS1_25CollectiveMainloopBwdSm90ILi2ELi2ELi2EN4cute5tupleIJNS5_1CILi1EEES8_S8_EEENS6_IJNS7_ILi64EEENS7_ILi128EEESB_EEENS_6half_tEfNS_4arch4Sm90ELb0ELb0ELb1ELb1ELb0ELb1ELb0ELb0ELi2ELi1ELi2ELi1ELb0EEENS1_21CollectiveEpilogueBwdISC_SD_SF_Li256ELb1ELb0ELi1EEENS1_19SingleTileSchedulerILb1ELb0ELb0ELi128EEEEEEEEEvNT_6ParamsE:
        .type           _ZN7cutlass13device_kernelIN5flash11enable_sm90INS1_16FlashAttnBwdSm90INS1_25CollectiveMainloopBwdSm90ILi2ELi2ELi2EN4cute5tupleIJNS5_1CILi1EEES8_S8_EEENS6_IJNS7_ILi64EEENS7_ILi128EEESB_EEENS_6half_tEfNS_4arch4Sm90ELb0ELb0ELb1ELb1ELb0ELb1ELb0ELb0ELi2ELi1ELi2ELi1ELb0EEENS1_21CollectiveEpilogueBwdISC_SD_SF_Li256ELb1ELb0ELi1EEENS1_19SingleTileSchedulerILb1ELb0ELb0ELi128EEEEEEEEEvNT_6ParamsE,@function
        .size           _ZN7cutlass13device_kernelIN5flash11enable_sm90INS1_16FlashAttnBwdSm90INS1_25CollectiveMainloopBwdSm90ILi2ELi2ELi2EN4cute5tupleIJNS5_1CILi1EEES8_S8_EEENS6_IJNS7_ILi64EEENS7_ILi128EEESB_EEENS_6half_tEfNS_4arch4Sm90ELb0ELb0ELb1ELb1ELb0ELb1ELb0ELb0ELi2ELi1ELi2ELi1ELb0EEENS1_21CollectiveEpilogueBwdISC_SD_SF_Li256ELb1ELb0ELi1EEENS1_19SingleTileSchedulerILb1ELb0ELb0ELi128EEEEEEEEEvNT_6ParamsE,(.L_x_80 - _ZN7cutlass13device_kernelIN5flash11enable_sm90INS1_16FlashAttnBwdSm90INS1_25CollectiveMainloopBwdSm90ILi2ELi2ELi2EN4cute5tupleIJNS5_1CILi1EEES8_S8_EEENS6_IJNS7_ILi64EEENS7_ILi128EEESB_EEENS_6half_tEfNS_4arch4Sm90ELb0ELb0ELb1ELb1ELb0ELb1ELb0ELb0ELi2ELi1ELi2ELi1ELb0EEENS1_21CollectiveEpilogueBwdISC_SD_SF_Li256ELb1ELb0ELi1EEENS1_19SingleTileSchedulerILb1ELb0ELb0ELi128EEEEEEEEEvNT_6ParamsE)
        .other          _ZN7cutlass13device_kernelIN5flash11enable_sm90INS1_16FlashAttnBwdSm90INS1_25CollectiveMainloopBwdSm90ILi2ELi2ELi2EN4cute5tupleIJNS5_1CILi1EEES8_S8_EEENS6_IJNS7_ILi64EEENS7_ILi128EEESB_EEENS_6half_tEfNS_4arch4Sm90ELb0ELb0ELb1ELb1ELb0ELb1ELb0ELb0ELi2ELi1ELi2ELi1ELb0EEENS1_21CollectiveEpilogueBwdISC_SD_SF_Li256ELb1ELb0ELi1EEENS1_19SingleTileSchedulerILb1ELb0ELb0ELi128EEEEEEEEEvNT_6ParamsE,@"STO_CUDA_ENTRY STV_DEFAULT"
_ZN7cutlass13device_kernelIN5flash11enable_sm90INS1_16FlashAttnBwdSm90INS1_25CollectiveMainloopBwdSm90ILi2ELi2ELi2EN4cute5tupleIJNS5_1CILi1EEES8_S8_EEENS6_IJNS7_ILi64EEENS7_ILi128EEESB_EEENS_6half_tEfNS_4arch4Sm90ELb0ELb0ELb1ELb1ELb0ELb1ELb0ELb0ELi2ELi1ELi2ELi1ELb0EEENS1_21CollectiveEpilogueBwdISC_SD_SF_Li256ELb1ELb0ELi1EEENS1_19SingleTileSchedulerILb1ELb0ELb0ELi128EEEEEEEEEvNT_6ParamsE:
[----:B------:R-:W-:Y:S01]  /*0000*/  LDC R1, c[0x0][0x37c] ;  /* 0x0000df00ff017b82 */ /* 0x000fe20000000800 */
[----:B------:R-:W-:Y:S05]  /*0010*/  EXIT ;  /* 0x000000000000794d */ /* 0x000fea0003800000 */
.L_x_4:
        /* <DEDUP_REMOVED lines=14> */
.L_x_80:


//--------------------- .text._ZN7cutlass13device_kernelIN5flash11enable_sm90INS1_16FlashAttnBwdSm90INS1_25CollectiveMainloopBwdSm90ILi2ELi2ELi2EN4cute5tupleIJNS5_1CILi1EEES8_S8_EEENS6_IJNS7_ILi64EEENS7_ILi128EEESB_EEENS_6half_tEfNS_4arch4Sm90ELb0ELb0ELb1ELb1ELb1ELb1ELb0ELb0ELi2ELi1ELi2ELi1ELb0EEENS1_21CollectiveEpilogueBwdISC_SD_SF_Li256ELb1ELb0ELi1EEENS1_19SingleTileSchedulerILb1ELb0ELb0ELi128EEEEEEEEEvNT_6ParamsE --------------------------
	.section	.text._ZN7cutlass13device_kernelIN5flash11enable_sm90INS1_16FlashAttnBwdSm90INS1_25CollectiveMainloopBwdSm90ILi2ELi2ELi2EN4cute5tupleIJNS5_1CILi1EEES8_S8_EEENS6_IJNS7_ILi64EEENS7_ILi128EEESB_EEENS_6half_tEfNS_4arch4Sm90ELb0ELb0ELb1ELb1ELb1ELb1ELb0ELb0ELi2ELi1ELi2ELi1ELb0EEENS1_21CollectiveEpilogueBwdISC_SD_SF_Li256ELb1ELb0ELi1EEENS1_19SingleTileSchedulerILb1ELb0ELb0ELi128EEEEEEEEEvNT_6ParamsE,"ax",@progbits
	.align	128
.text._ZN7cutlass13device_kernelIN5flash11enable_sm90INS1_16FlashAttnBwdSm90INS1_25CollectiveMainloopBwdSm90ILi2ELi2ELi2EN4cute5tupleIJNS5_1CILi1EEES8_S8_EEENS6_IJNS7_ILi64EEENS7_ILi128EEESB_EEENS_6half_tEfNS_4arch4Sm90ELb0ELb0ELb1ELb1ELb1ELb1ELb0ELb0ELi2ELi1ELi2ELi1ELb0EEENS1_21CollectiveEpilogueBwdISC_SD_SF_Li256ELb1ELb0ELi1EEENS1_19SingleTileSchedulerILb1ELb0ELb0ELi128EEEEEEEEEvNT_6ParamsE:
        .type           _ZN7cutlass13device_kernelIN5flash11enable_sm90INS1_16FlashAttnBwdSm90INS1_25CollectiveMainloopBwdSm90ILi2ELi2ELi2EN4cute5tupleIJNS5_1CILi1EEES8_S8_EEENS6_IJNS7_ILi64EEENS7_ILi128EEESB_EEENS_6half_tEfNS_4arch4Sm90ELb0ELb0ELb1ELb1ELb1ELb1ELb0ELb0ELi2ELi1ELi2ELi1ELb0EEENS1_21CollectiveEpilogueBwdISC_SD_SF_Li256ELb1ELb0ELi1EEENS1_19SingleTileSchedulerILb1ELb0ELb0ELi128EEEEEEEEEvNT_6ParamsE,@function
        .size           _ZN7cutlass13device_kernelIN5flash11enable_sm90INS1_16FlashAttnBwdSm90INS1_25CollectiveMainloopBwdSm90ILi2ELi2ELi2EN4cute5tupleIJNS5_1CILi1EEES8_S8_EEENS6_IJNS7_ILi64EEENS7_ILi128EEESB_EEENS_6half_tEfNS_4arch4Sm90ELb0ELb0ELb1ELb1ELb1ELb1ELb0ELb0ELi2ELi1ELi2ELi1ELb0EEENS1_21CollectiveEpilogueBwdISC_SD_SF_Li256ELb1ELb0ELi1EEENS1_19SingleTileSchedulerILb1ELb0ELb0ELi128EEEEEEEEEvNT_6ParamsE,(.L_x_81 - _ZN7cutlass13device_kernelIN5flash11enable_sm90INS1_16FlashAttnBwdSm90INS1_25CollectiveMainloopBwdSm90ILi2ELi2ELi2EN4cute5tupleIJNS5_1CILi1EEES8_S8_EEENS6_IJNS7_ILi64EEENS7_ILi128EEESB_EEENS_6half_tEfNS_4arch4Sm90ELb0ELb0ELb1ELb1ELb1ELb1ELb0ELb0ELi2ELi1ELi2ELi1ELb0EEENS1_21CollectiveEpilogueBwdISC_SD_SF_Li256ELb1ELb0ELi1EEENS1_19SingleTileSchedulerILb1ELb0ELb0ELi128EEEEEEEEEvNT_6ParamsE)
        .other          _ZN7cutlass13device_kernelIN5flash11enable_sm90INS1_16FlashAttnBwdSm90INS1_25CollectiveMainloopBwdSm90ILi2ELi2ELi2EN4cute5tupleIJNS5_1CILi1EEES8_S8_EEENS6_IJNS7_ILi64EEENS7_ILi128EEESB_EEENS_6half_tEfNS_4arch4Sm90ELb0ELb0ELb1ELb1ELb1ELb1ELb0ELb0ELi2ELi1ELi2ELi1ELb0EEENS1_21CollectiveEpilogueBwdISC_SD_SF_Li256ELb1ELb0ELi1EEENS1_19SingleTileSchedulerILb1ELb0ELb0ELi128EEEEEEEEEvNT_6ParamsE,@"STO_CUDA_ENTRY STV_DEFAULT"
_ZN7cutlass13device_kernelIN5flash11enable_sm90INS1_16FlashAttnBwdSm90INS1_25CollectiveMainloopBwdSm90ILi2ELi2ELi2EN4cute5tupleIJNS5_1CILi1EEES8_S8_EEENS6_IJNS7_ILi64EEENS7_ILi128EEESB_EEENS_6half_tEfNS_4arch4Sm90ELb0ELb0ELb1ELb1ELb1ELb1ELb0ELb0ELi2ELi1ELi2ELi1ELb0EEENS1_21CollectiveEpilogueBwdISC_SD_SF_Li256ELb1ELb0ELi1EEENS1_19SingleTileSchedulerILb1ELb0ELb0ELi128EEEEEEEEEvNT_6ParamsE:
[----:B------:R-:W-:Y:S01]  /*0000*/  LDC R1, c[0x0][0x37c] ;  /* 0x0000df00ff017b82 */ /* 0x000fe20000000800 */
[----:B------:R-:W-:Y:S05]  /*0010*/  EXIT ;  /* 0x000000000000794d */ /* 0x000fea0003800000 */
.L_x_5:
        /* <DEDUP_REMOVED lines=14> */
.L_x_81:


//--------------------- .text._ZN7cutlass13device_kernelIN5flash11enable_sm90INS1_16FlashAttnBwdSm90INS1_25CollectiveMainloopBwdSm90ILi2ELi2ELi2EN4cute5tupleIJNS5_1CILi1EEES8_S8_EEENS6_IJNS7_ILi64EEENS7_ILi128EEESB_EEENS_6half_tEfNS_4arch4Sm90ELb0ELb0ELb1ELb1ELb0ELb1ELb0ELb0ELi2ELi1ELi2ELi1ELb0EEENS1_24CollectiveEpilogueBwdGQAISC_fSF_Li256ELb1ELb0EEENS1_19SingleTileSchedulerILb1ELb0ELb0ELi128EEEEEEEEEvNT_6ParamsE --------------------------
	.section	.text._ZN7cutlass13device_kernelIN5flash11enable_sm90INS1_16FlashAttnBwdSm90INS1_25CollectiveMainloopBwdSm90ILi2ELi2ELi2EN4cute5tupleIJNS5_1CILi1EEES8_S8_EEENS6_IJNS7_ILi64EEENS7_ILi128EEESB_EEENS_6half_tEfNS_4arch4Sm90ELb0ELb0ELb1ELb1ELb0ELb1ELb0ELb0ELi2ELi1ELi2ELi1ELb0EEENS1_24CollectiveEpilogueBwdGQAISC_fSF_Li256ELb1ELb0EEENS1_19SingleTileSchedulerILb1ELb0ELb0ELi128EEEEEEEEEvNT_6ParamsE,"ax",@progbits
	.align	128
.text._ZN7cutlass13device_kernelIN5flash11enable_sm90INS1_16FlashAttnBwdSm90INS1_25CollectiveMainloopBwdSm90ILi2ELi2ELi2EN4cute5tupleIJNS5_1CILi1EEES8_S8_EEENS6_IJNS7_ILi64EEENS7_ILi128EEESB_EEENS_6half_tEfNS_4arch4Sm90ELb0ELb0ELb1ELb1ELb0ELb1ELb0ELb0ELi2ELi1ELi2ELi1ELb0EEENS1_24CollectiveEpilogueBwdGQAISC_fSF_Li256ELb1ELb0EEENS1_19SingleTileSchedulerILb1ELb0ELb0ELi128EEEEEEEEEvNT_6ParamsE:
        .type           _ZN7cutlass13device_kernelIN5flash11enable_sm90INS1_16FlashAttnBwdSm90INS1_25CollectiveMainloopBwdSm90ILi2ELi2ELi2EN4cute5tupleIJNS5_1CILi1EEES8_S8_EEENS6_IJNS7_ILi64EEENS7_ILi128EEESB_EEENS_6half_tEfNS_4arch4Sm90ELb0ELb0ELb1ELb1ELb0ELb1ELb0ELb0ELi2ELi1ELi2ELi1ELb0EEENS1_24CollectiveEpilogueBwdGQAISC_fSF_Li256ELb1ELb0EEENS1_19SingleTileSchedulerILb1ELb0ELb0ELi128EEEEEEEEEvNT_6ParamsE,@function
        .size           _ZN7cutlass13device_kernelIN5flash11enable_sm90INS1_16FlashAttnBwdSm90INS1_25CollectiveMainloopBwdSm90ILi2ELi2ELi2EN4cute5tupleIJNS5_1CILi1EEES8_S8_EEENS6_IJNS7_ILi64EEENS7_ILi128EEESB_EEENS_6half_tEfNS_4arch4Sm90ELb0ELb0ELb1ELb1ELb0ELb1ELb0ELb0ELi2ELi1ELi2ELi1ELb0EEENS1_24CollectiveEpilogueBwdGQAISC_fSF_Li256ELb1ELb0EEENS1_19SingleTileSchedulerILb1ELb0ELb0ELi128EEEEEEEEEvNT_6ParamsE,(.L_x_82 - _ZN7cutlass13device_kernelIN5flash11enable_sm90INS1_16FlashAttnBwdSm90INS1_25CollectiveMainloopBwdSm90ILi2ELi2ELi2EN4cute5tupleIJNS5_1CILi1EEES8_S8_EEENS6_IJNS7_ILi64EEENS7_ILi128EEESB_EEENS_6half_tEfNS_4arch4Sm90ELb0ELb0ELb1ELb1ELb0ELb1ELb0ELb0ELi2ELi1ELi2ELi1ELb0EEENS1_24CollectiveEpilogueBwdGQAISC_fSF_Li256ELb1ELb0EEENS1_19SingleTileSchedulerILb1ELb0ELb0ELi128EEEEEEEEEvNT_6ParamsE)
        .other          _ZN7cutlass13device_kernelIN5flash11enable_sm90INS1_16FlashAttnBwdSm90INS1_25CollectiveMainloopBwdSm90ILi2ELi2ELi2EN4cute5tupleIJNS5_1CILi1EEES8_S8_EEENS6_IJNS7_ILi64EEENS7_ILi128EEESB_EEENS_6half_tEfNS_4arch4Sm90ELb0ELb0ELb1ELb1ELb0ELb1ELb0ELb0ELi2ELi1ELi2ELi1ELb0EEENS1_24CollectiveEpilogueBwdGQAISC_fSF_Li256ELb1ELb0EEENS1_19SingleTileSchedulerILb1ELb0ELb0ELi128EEEEEEEEEvNT_6ParamsE,@"STO_CUDA_ENTRY STV_DEFAULT"
_ZN7cutlass13device_kernelIN5flash11enable_sm90INS1_16FlashAttnBwdSm90INS1_25CollectiveMainloopBwdSm90ILi2ELi2ELi2EN4cute5tupleIJNS5_1CILi1EEES8_S8_EEENS6_IJNS7_ILi64EEENS7_ILi128EEESB_EEENS_6half_tEfNS_4arch4Sm90ELb0ELb0ELb1ELb1ELb0ELb1ELb0ELb0ELi2ELi1ELi2ELi1ELb0EEENS1_24CollectiveEpilogueBwdGQAISC_fSF_Li256ELb1ELb0EEENS1_19SingleTileSchedulerILb1ELb0ELb0ELi128EEEEEEEEEvNT_6ParamsE:
[----:B------:R-:W-:Y:S01]  /*0000*/  LDC R1, c[0x0][0x37c] ;  /* 0x0000df00ff017b82 */ /* 0x000fe20000000800 */
[----:B------:R-:W-:Y:S05]  /*0010*/  EXIT ;  /* 0x000000000000794d */ /* 0x000fea0003800000 */
.L_x_6:
        /* <DEDUP_REMOVED lines=14> */
.L_x_82:


//--------------------- .text._ZN7cutlass13device_kernelIN5flash11enable_sm90INS1_16FlashAttnBwdSm90INS1_25CollectiveMainloopBwdSm90ILi2ELi2ELi2EN4cute5tupleIJNS5_1CILi1EEES8_S8_EEENS6_IJNS7_ILi64EEENS7_ILi128EEESB_EEENS_6half_tEfNS_4arch4Sm90ELb0ELb0ELb1ELb1ELb1ELb1ELb0ELb0ELi2ELi1ELi2ELi1ELb0EEENS1_24CollectiveEpilogueBwdGQAISC_fSF_Li256ELb1ELb1EEENS1_19SingleTileSchedulerILb1ELb0ELb0ELi128EEEEEEEEEvNT_6ParamsE --------------------------
	.section	.text._ZN7cutlass13device_kernelIN5flash11enable_sm90INS1_16FlashAttnBwdSm90INS1_25CollectiveMainloopBwdSm90ILi2ELi2ELi2EN4cute5tupleIJNS5_1CILi1EEES8_S8_EEENS6_IJNS7_ILi64EEENS7_ILi128EEESB_EEENS_6half_tEfNS_4arch4Sm90ELb0ELb0ELb1ELb1ELb1ELb1ELb0ELb0ELi2ELi1ELi2ELi1ELb0EEENS1_24CollectiveEpilogueBwdGQAISC_fSF_Li256ELb1ELb1EEENS1_19SingleTileSchedulerILb1ELb0ELb0ELi128EEEEEEEEEvNT_6ParamsE,"ax",@progbits
	.align	128
.text._ZN7cutlass13device_kernelIN5flash11enable_sm90INS1_16FlashAttnBwdSm90INS1_25CollectiveMainloopBwdSm90ILi2ELi2ELi2EN4cute5tupleIJNS5_1CILi1EEES8_S8_EEENS6_IJNS7_ILi64EEENS7_ILi128EEESB_EEENS_6half_tEfNS_4arch4Sm90ELb0ELb0ELb1ELb1ELb1ELb1ELb0ELb0ELi2ELi1ELi2ELi1ELb0EEENS1_24CollectiveEpilogueBwdGQAISC_fSF_Li256ELb1ELb1EEENS1_19SingleTileSchedulerILb1ELb0ELb0ELi128EEEEEEEEEvNT_6ParamsE:
        .type           _ZN7cutlass13device_kernelIN5flash11enable_sm90INS1_16FlashAttnBwdSm90INS1_25CollectiveMainloopBwdSm90ILi2ELi2ELi2EN4cute5tupleIJNS5_1CILi1EEES8_S8_EEENS6_IJNS7_ILi64EEENS7_ILi128EEESB_EEENS_6half_tEfNS_4arch4Sm90ELb0ELb0ELb1ELb1ELb1ELb1ELb0ELb0ELi2ELi1ELi2ELi1ELb0EEENS1_24CollectiveEpilogueBwdGQAISC_fSF_Li256ELb1ELb1EEENS1_19SingleTileSchedulerILb1ELb0ELb0ELi128EEEEEEEEEvNT_6ParamsE,@function
        .size           _ZN7cutlass13device_kernelIN5flash11enable_sm90INS1_16FlashAttnBwdSm90INS1_25CollectiveMainloopBwdSm90ILi2ELi2ELi2EN4cute5tupleIJNS5_1CILi1EEES8_S8_EEENS6_IJNS7_ILi64EEENS7_ILi128EEESB_EEENS_6half_tEfNS_4arch4Sm90ELb0ELb0ELb1ELb1ELb1ELb1ELb0ELb0ELi2ELi1ELi2ELi1ELb0EEENS1_24CollectiveEpilogueBwdGQAISC_fSF_Li256ELb1ELb1EEENS1_19SingleTileSchedulerILb1ELb0ELb0ELi128EEEEEEEEEvNT_6ParamsE,(.L_x_83 - _ZN7cutlass13device_kernelIN5flash11enable_sm90INS1_16FlashAttnBwdSm90INS1_25CollectiveMainloopBwdSm90ILi2ELi2ELi2EN4cute5tupleIJNS5_1CILi1EEES8_S8_EEENS6_IJNS7_ILi64EEENS7_ILi128EEESB_EEENS_6half_tEfNS_4arch4Sm90ELb0ELb0ELb1ELb1ELb1ELb1ELb0ELb0ELi2ELi1ELi2ELi1ELb0EEENS1_24CollectiveEpilogueBwdGQAISC_fSF_Li256ELb1ELb1EEENS1_19SingleTileSchedulerILb1ELb0ELb0ELi128EEEEEEEEEvNT_6ParamsE)
        .other          _ZN7cutlass13device_kernelIN5flash11enable_sm90INS1_16FlashAttnBwdSm90INS1_25CollectiveMainloopBwdSm90ILi2ELi2ELi2EN4cute5tupleIJNS5_1CILi1EEES8_S8_EEENS6_IJNS7_ILi64EEENS7_ILi128EEESB_EEENS_6half_tEfNS_4arch4Sm90ELb0ELb0ELb1ELb1ELb1ELb1ELb0ELb0ELi2ELi1ELi2ELi1ELb0EEENS1_24CollectiveEpilogueBwdGQAISC_fSF_Li256ELb1ELb1EEENS1_19SingleTileSchedulerILb1ELb0ELb0ELi128EEEEEEEEEvNT_6ParamsE,@"STO_CUDA_ENTRY STV_DEFAULT"
_ZN7cutlass13device_kernelIN5flash11enable_sm90INS1_16FlashAttnBwdSm90INS1_25CollectiveMainloopBwdSm90ILi2ELi2ELi2EN4cute5tupleIJNS5_1CILi1EEES8_S8_EEENS6_IJNS7_ILi64EEENS7_ILi128EEESB_EEENS_6half_tEfNS_4arch4Sm90ELb0ELb0ELb1ELb1ELb1ELb1ELb0ELb0ELi2ELi1ELi2ELi1ELb0EEENS1_24CollectiveEpilogueBwdGQAISC_fSF_Li256ELb1ELb1EEENS1_19SingleTileSchedulerILb1ELb0ELb0ELi128EEEEEEEEEvNT_6ParamsE:
[----:B------:R-:W-:Y:S01]  /*0000*/  LDC R1, c[0x0][0x37c] ;  /* 0x0000df00ff017b82 */ /* 0x000fe20000000800 */
[----:B------:R-:W-:Y:S05]  /*0010*/  EXIT ;  /* 0x000000000000794d */ /* 0x000fea0003800000 */
.L_x_7:
        /* <DEDUP_REMOVED lines=14> */
.L_x_83:


//--------------------- .text._ZN7cutlass13device_kernelIN5flash11enable_sm90INS1_16FlashAttnBwdSm90INS1_25CollectiveMainloopBwdSm90ILi2ELi2ELi2EN4cute5tupleIJNS5_1CILi1EEES8_S8_EEENS6_IJNS7_ILi64EEENS7_ILi128EEESB_EEENS_6half_tEfNS_4arch4Sm90ELb0ELb1ELb1ELb0ELb0ELb1ELb0ELb0ELi2ELi1ELi2ELi1ELb0EEENS1_21CollectiveEpilogueBwdISC_SD_SF_Li256ELb0ELb0ELi1EEENS1_19SingleTileSchedulerILb0ELb0ELb0ELi128EEEEEEEEEvNT_6ParamsE --------------------------
	.section	.text._ZN7cutlass13device_kernelIN5flash11enable_sm90INS1_16FlashAttnBwdSm90INS1_25CollectiveMainloopBwdSm90ILi2ELi2ELi2EN4cute5tupleIJNS5_1CILi1EEES8_S8_EEENS6_IJNS7_ILi64EEENS7_ILi128EEESB_EEENS_6half_tEfNS_4arch4Sm90ELb0ELb1ELb1ELb0ELb0ELb1ELb0ELb0ELi2ELi1ELi2ELi1ELb0EEENS1_21CollectiveEpilogueBwdISC_SD_SF_Li256ELb0ELb0ELi1EEENS1_19SingleTileSchedulerILb0ELb0ELb0ELi128EEEEEEEEEvNT_6ParamsE,"ax",@progbits
	.align	128
.text._ZN7cutlass13device_kernelIN5flash11enable_sm90INS1_16FlashAttnBwdSm90INS1_25CollectiveMainloopBwdSm90ILi2ELi2ELi2EN4cute5tupleIJNS5_1CILi1EEES8_S8_EEENS6_IJNS7_ILi64EEENS7_ILi128EEESB_EEENS_6half_tEfNS_4arch4Sm90ELb0ELb1ELb1ELb0ELb0ELb1ELb0ELb0ELi2ELi1ELi2ELi1ELb0EEENS1_21CollectiveEpilogueBwdISC_SD_SF_Li256ELb0ELb0ELi1EEENS1_19SingleTileSchedulerILb0ELb0ELb0ELi128EEEEEEEEEvNT_6ParamsE:
        .type           _ZN7cutlass13device_kernelIN5flash11enable_sm90INS1_16FlashAttnBwdSm90INS1_25CollectiveMainloopBwdSm90ILi2ELi2ELi2EN4cute5tupleIJNS5_1CILi1EEES8_S8_EEENS6_IJNS7_ILi64EEENS7_ILi128EEESB_EEENS_6half_tEfNS_4arch4Sm90ELb0ELb1ELb1ELb0ELb0ELb1ELb0ELb0ELi2ELi1ELi2ELi1ELb0EEENS1_21CollectiveEpilogueBwdISC_SD_SF_Li256ELb0ELb0ELi1EEENS1_19SingleTileSchedulerILb0ELb0ELb0ELi128EEEEEEEEEvNT_6ParamsE,@function
        .size           _ZN7cutlass13device_kernelIN5flash11enable_sm90INS1_16FlashAttnBwdSm90INS1_25CollectiveMainloopBwdSm90ILi2ELi2ELi2EN4cute5tupleIJNS5_1CILi1EEES8_S8_EEENS6_IJNS7_ILi64EEENS7_ILi128EEESB_EEENS_6half_tEfNS_4arch4Sm90ELb0ELb1ELb1ELb0ELb0ELb1ELb0ELb0ELi2ELi1ELi2ELi1ELb0EEENS1_21CollectiveEpilogueBwdISC_SD_SF_Li256ELb0ELb0ELi1EEENS1_19SingleTileSchedulerILb0ELb0ELb0ELi128EEEEEEEEEvNT_6ParamsE,(.L_x_84 - _ZN7cutlass13device_kernelIN5flash11enable_sm90INS1_16FlashAttnBwdSm90INS1_25CollectiveMainloopBwdSm90ILi2ELi2ELi2EN4cute5tupleIJNS5_1CILi1EEES8_S8_EEENS6_IJNS7_ILi64EEENS7_ILi128EEESB_EEENS_6half_tEfNS_4arch4Sm90ELb0ELb1ELb1ELb0ELb0ELb1ELb0ELb0ELi2ELi1ELi2ELi1ELb0EEENS1_21CollectiveEpilogueBwdISC_SD_SF_Li256ELb0ELb0ELi1EEENS1_19SingleTileSchedulerILb0ELb0ELb0ELi128EEEEEEEEEvNT_6ParamsE)
        .other          _ZN7cutlass13device_kernelIN5flash11enable_sm90INS1_16FlashAttnBwdSm90INS1_25CollectiveMainloopBwdSm90ILi2ELi2ELi2EN4cute5tupleIJNS5_1CILi1EEES8_S8_EEENS6_IJNS7_ILi64EEENS7_ILi128EEESB_EEENS_6half_tEfNS_4arch4Sm90ELb0ELb1ELb1ELb0ELb0ELb1ELb0ELb0ELi2ELi1ELi2ELi1ELb0EEENS1_21CollectiveEpilogueBwdISC_SD_SF_Li256ELb0ELb0ELi1EEENS1_19SingleTileSchedulerILb0ELb0ELb0ELi128EEEEEEEEEvNT_6ParamsE,@"STO_CUDA_ENTRY STV_DEFAULT"
_ZN7cutlass13device_kernelIN5flash11enable_sm90INS1_16FlashAttnBwdSm90INS1_25CollectiveMainloopBwdSm90ILi2ELi2ELi2EN4cute5tupleIJNS5_1CILi1EEES8_S8_EEENS6_IJNS7_ILi64EEENS7_ILi128EEESB_EEENS_6half_tEfNS_4arch4Sm90ELb0ELb1ELb1ELb0ELb0ELb1ELb0ELb0ELi2ELi1ELi2ELi1ELb0EEENS1_21CollectiveEpilogueBwdISC_SD_SF_Li256ELb0ELb0ELi1EEENS1_19SingleTileSchedulerILb0ELb0ELb0ELi128EEEEEEEEEvNT_6ParamsE:
[----:B------:R-:W-:Y:S01]  /*0000*/  LDC R1, c[0x0][0x37c] ;  /* 0x0000df00ff017b82 */ /* 0x000fe20000000800 */
[----:B------:R-:W-:Y:S05]  /*0010*/  EXIT ;  /* 0x000000000000794d */ /* 0x000fea0003800000 */
.L_x_8:
        /* <DEDUP_REMOVED lines=14> */
.L_x_84:


//--------------------- .text._ZN7cutlass13device_kernelIN5flash11enable_sm90INS1_16FlashAttnBwdSm90INS1_25CollectiveMainloopBwdSm90ILi2ELi2ELi2EN4cute5tupleIJNS5_1CILi1EEES8_S8_EEENS6_IJNS7_ILi64EEENS7_ILi128EEESB_EEENS_6half_tEfNS_4arch4Sm90ELb0ELb1ELb1ELb0ELb1ELb1ELb0ELb0ELi2ELi1ELi2ELi1ELb0EEENS1_21CollectiveEpilogueBwdISC_SD_SF_Li256ELb0ELb0ELi1EEENS1_19SingleTileSchedulerILb0ELb0ELb0ELi128EEEEEEEEEvNT_6ParamsE --------------------------
	.section	.text._ZN7cutlass13device_kernelIN5flash11enable_sm90INS1_16FlashAttnBwdSm90INS1_25CollectiveMainloopBwdSm90ILi2ELi2ELi2EN4cute5tupleIJNS5_1CILi1EEES8_S8_EEENS6_IJNS7_ILi64EEENS7_ILi128EEESB_EEENS_6half_tEfNS_4arch4Sm90ELb0ELb1ELb1ELb0ELb1ELb1ELb0ELb0ELi2ELi1ELi2ELi1ELb0EEENS1_21CollectiveEpilogueBwdISC_SD_SF_Li256ELb0ELb0ELi1EEENS1_19SingleTileSchedulerILb0ELb0ELb0ELi128EEEEEEEEEvNT_6ParamsE,"ax",@progbits
	.align	128
.text._ZN7cutlass13device_kernelIN5flash11enable_sm90INS1_16FlashAttnBwdSm90INS1_25CollectiveMainloopBwdSm90ILi2ELi2ELi2EN4cute5tupleIJNS5_1CILi1EEES8_S8_EEENS6_IJNS7_ILi64EEENS7_ILi128EEESB_EEENS_6half_tEfNS_4arch4Sm90ELb0ELb1ELb1ELb0ELb1ELb1ELb0ELb0ELi2ELi1ELi2ELi1ELb0EEENS1_21CollectiveEpilogueBwdISC_SD_SF_Li256ELb0ELb0ELi1EEENS1_19SingleTileSchedulerILb0ELb0ELb0ELi128EEEEEEEEEvNT_6ParamsE:
        .type           _ZN7cutlass13device_kernelIN5flash11enable_sm90INS1_16FlashAttnBwdSm90INS1_25CollectiveMainloopBwdSm90ILi2ELi2ELi2EN4cute5tupleIJNS5_1CILi1EEES8_S8_EEENS6_IJNS7_ILi64EEENS7_ILi128EEESB_EEENS_6half_tEfNS_4arch4Sm90ELb0ELb1ELb1ELb0ELb1ELb1ELb0ELb0ELi2ELi1ELi2ELi1ELb0EEENS1_21CollectiveEpilogueBwdISC_SD_SF_Li256ELb0ELb0ELi1EEENS1_19SingleTileSchedulerILb0ELb0ELb0ELi128EEEEEEEEEvNT_6ParamsE,@function
        .size           _ZN7cutlass13device_kernelIN5flash11enable_sm90INS1_16FlashAttnBwdSm90INS1_25CollectiveMainloopBwdSm90ILi2ELi2ELi2EN4cute5tupleIJNS5_1CILi1EEES8_S8_EEENS6_IJNS7_ILi64EEENS7_ILi128EEESB_EEENS_6half_tEfNS_4arch4Sm90ELb0ELb1ELb1ELb0ELb1ELb1ELb0ELb0ELi2ELi1ELi2ELi1ELb0EEENS1_21CollectiveEpilogueBwdISC_SD_SF_Li256ELb0ELb0ELi1EEENS1_19SingleTileSchedulerILb0ELb0ELb0ELi128EEEEEEEEEvNT_6ParamsE,(.L_x_85 - _ZN7cutlass13device_kernelIN5flash11enable_sm90INS1_16FlashAttnBwdSm90INS1_25CollectiveMainloopBwdSm90ILi2ELi2ELi2EN4cute5tupleIJNS5_1CILi1EEES8_S8_EEENS6_IJNS7_ILi64EEENS7_ILi128EEESB_EEENS_6half_tEfNS_4arch4Sm90ELb0ELb1ELb1ELb0ELb1ELb1ELb0ELb0ELi2ELi1ELi2ELi1ELb0EEENS1_21CollectiveEpilogueBwdISC_SD_SF_Li256ELb0ELb0ELi1EEENS1_19SingleTileSchedulerILb0ELb0ELb0ELi128EEEEEEEEEvNT_6ParamsE)
        .other          _ZN7cutlass13device_kernelIN5flash11enable_sm90INS1_16FlashAttnBwdSm90INS1_25CollectiveMainloopBwdSm90ILi2ELi2ELi2EN4cute5tupleIJNS5_1CILi1EEES8_S8_EEENS6_IJNS7_ILi64EEENS7_ILi128EEESB_EEENS_6half_tEfNS_4arch4Sm90ELb0ELb1ELb1ELb0ELb1ELb1ELb0ELb0ELi2ELi1ELi2ELi1ELb0EEENS1_21CollectiveEpilogueBwdISC_SD_SF_Li256ELb0ELb0ELi1EEENS1_19SingleTileSchedulerILb0ELb0ELb0ELi128EEEEEEEEEvNT_6ParamsE,@"STO_CUDA_ENTRY STV_DEFAULT"
_ZN7cutlass13device_kernelIN5flash11enable_sm90INS1_16FlashAttnBwdSm90INS1_25CollectiveMainloopBwdSm90ILi2ELi2ELi2EN4cute5tupleIJNS5_1CILi1EEES8_S8_EEENS6_IJNS7_ILi64EEENS7_ILi128EEESB_EEENS_6half_tEfNS_4arch4Sm90ELb0ELb1ELb1ELb0ELb1ELb1ELb0ELb0ELi2ELi1ELi2ELi1ELb0EEENS1_21CollectiveEpilogueBwdISC_SD_SF_Li256ELb0ELb0ELi1EEENS1_19SingleTileSchedulerILb0ELb0ELb0ELi128EEEEEEEEEvNT_6ParamsE:
[----:B------:R-:W-:Y:S01]  /*0000*/  LDC R1, c[0x0][0x37c] ;  /* 0x0000df00ff017b82 */ /* 0x000fe20000000800 */
[----:B------:R-:W-:Y:S05]  /*0010*/  EXIT ;  /* 0x000000000000794d */ /* 0x000fea0003800000 */
.L_x_9:
        /* <DEDUP_REMOVED lines=14> */
.L_x_85:


//--------------------- .text._ZN7cutlass13device_kernelIN5flash11enable_sm90INS1_16FlashAttnBwdSm90INS1_25CollectiveMainloopBwdSm90ILi2ELi2ELi2EN4cute5tupleIJNS5_1CILi1EEES8_S8_EEENS6_IJNS7_ILi64EEENS7_ILi128EEESB_EEENS_6half_tEfNS_4arch4Sm90ELb0ELb1ELb1ELb0ELb0ELb1ELb0ELb0ELi2ELi1ELi2ELi1ELb0EEENS1_24CollectiveEpilogueBwdGQAISC_fSF_Li256ELb0ELb0EEENS1_19SingleTileSchedulerILb0ELb0ELb0ELi128EEEEEEEEEvNT_6ParamsE --------------------------
	.section	.text._ZN7cutlass13device_kernelIN5flash11enable_sm90INS1_16FlashAttnBwdSm90INS1_25CollectiveMainloopBwdSm90ILi2ELi2ELi2EN4cute5tupleIJNS5_1CILi1EEES8_S8_EEENS6_IJNS7_ILi64EEENS7_ILi128EEESB_EEENS_6half_tEfNS_4arch4Sm90ELb0ELb1ELb1ELb0ELb0ELb1ELb0ELb0ELi2ELi1ELi2ELi1ELb0EEENS1_24CollectiveEpilogueBwdGQAISC_fSF_Li256ELb0ELb0EEENS1_19SingleTileSchedulerILb0ELb0ELb0ELi128EEEEEEEEEvNT_6ParamsE,"ax",@progbits
	.align	128
.text._ZN7cutlass13device_kernelIN5flash11enable_sm90INS1_16FlashAttnBwdSm90INS1_25CollectiveMainloopBwdSm90ILi2ELi2ELi2EN4cute5tupleIJNS5_1CILi1EEES8_S8_EEENS6_IJNS7_ILi64EEENS7_ILi128EEESB_EEENS_6half_tEfNS_4arch4Sm90ELb0ELb1ELb1ELb0ELb0ELb1ELb0ELb0ELi2ELi1ELi2ELi1ELb0EEENS1_24CollectiveEpilogueBwdGQAISC_fSF_Li256ELb0ELb0EEENS1_19SingleTileSchedulerILb0ELb0ELb0ELi128EEEEEEEEEvNT_6ParamsE:
        .type           _ZN7cutlass13device_kernelIN5flash11enable_sm90INS1_16FlashAttnBwdSm90INS1_25CollectiveMainloopBwdSm90ILi2ELi2ELi2EN4cute5tupleIJNS5_1CILi1EEES8_S8_EEENS6_IJNS7_ILi64EEENS7_ILi128EEESB_EEENS_6half_tEfNS_4arch4Sm90ELb0ELb1ELb1ELb0ELb0ELb1ELb0ELb0ELi2ELi1ELi2ELi1ELb0EEENS1_24CollectiveEpilogueBwdGQAISC_fSF_Li256ELb0ELb0EEENS1_19SingleTileSchedulerILb0ELb0ELb0ELi128EEEEEEEEEvNT_6ParamsE,@function
        .size           _ZN7cutlass13device_kernelIN5flash11enable_sm90INS1_16FlashAttnBwdSm90INS1_25CollectiveMainloopBwdSm90ILi2ELi2ELi2EN4cute5tupleIJNS5_1CILi1EEES8_S8_EEENS6_IJNS7_ILi64EEENS7_ILi128EEESB_EEENS_6half_tEfNS_4arch4Sm90ELb0ELb1ELb1ELb0ELb0ELb1ELb0ELb0ELi2ELi1ELi2ELi1ELb0EEENS1_24CollectiveEpilogueBwdGQAISC_fSF_Li256ELb0ELb0EEENS1_19SingleTileSchedulerILb0ELb0ELb0ELi128EEEEEEEEEvNT_6ParamsE,(.L_x_86 - _ZN7cutlass13device_kernelIN5flash11enable_sm90INS1_16FlashAttnBwdSm90INS1_25CollectiveMainloopBwdSm90ILi2ELi2ELi2EN4cute5tupleIJNS5_1CILi1EEES8_S8_EEENS6_IJNS7_ILi64EEENS7_ILi128EEESB_EEENS_6half_tEfNS_4arch4Sm90ELb0ELb1ELb1ELb0ELb0ELb1ELb0ELb0ELi2ELi1ELi2ELi1ELb0EEENS1_24CollectiveEpilogueBwdGQAISC_fSF_Li256ELb0ELb0EEENS1_19SingleTileSchedulerILb0ELb0ELb0ELi128EEEEEEEEEvNT_6ParamsE)
        .other          _ZN7cutlass13device_kernelIN5flash11enable_sm90INS1_16FlashAttnBwdSm90INS1_25CollectiveMainloopBwdSm90ILi2ELi2ELi2EN4cute5tupleIJNS5_1CILi1EEES8_S8_EEENS6_IJNS7_ILi64EEENS7_ILi128EEESB_EEENS_6half_tEfNS_4arch4Sm90ELb0ELb1ELb1ELb0ELb0ELb1ELb0ELb0ELi2ELi1ELi2ELi1ELb0EEENS1_24CollectiveEpilogueBwdGQAISC_fSF_Li256ELb0ELb0EEENS1_19SingleTileSchedulerILb0ELb0ELb0ELi128EEEEEEEEEvNT_6ParamsE,@"STO_CUDA_ENTRY STV_DEFAULT"
_ZN7cutlass13device_kernelIN5flash11enable_sm90INS1_16FlashAttnBwdSm90INS1_25CollectiveMainloopBwdSm90ILi2ELi2ELi2EN4cute5tupleIJNS5_1CILi1EEES8_S8_EEENS6_IJNS7_ILi64EEENS7_ILi128EEESB_EEENS_6half_tEfNS_4arch4Sm90ELb0ELb1ELb1ELb0ELb0ELb1ELb0ELb0ELi2ELi1ELi2ELi1ELb0EEENS1_24CollectiveEpilogueBwdGQAISC_fSF_Li256ELb0ELb0EEENS1_19SingleTileSchedulerILb0ELb0ELb0ELi128EEEEEEEEEvNT_6ParamsE:
[----:B------:R-:W-:Y:S01]  /*0000*/  LDC R1, c[0x0][0x37c] ;  /* 0x0000df00ff017b82 */ /* 0x000fe20000000800 */
[----:B------:R-:W-:Y:S05]  /*0010*/  EXIT ;  /* 0x000000000000794d */ /* 0x000fea0003800000 */
.L_x_10:
        /* <DEDUP_REMOVED lines=14> */
.L_x_86:


//--------------------- .text._ZN7cutlass13device_kernelIN5flash11enable_sm90INS1_16FlashAttnBwdSm90INS1_25CollectiveMainloopBwdSm90ILi2ELi2ELi2EN4cute5tupleIJNS5_1CILi1EEES8_S8_EEENS6_IJNS7_ILi64EEENS7_ILi128EEESB_EEENS_6half_tEfNS_4arch4Sm90ELb0ELb1ELb1ELb0ELb1ELb1ELb0ELb0ELi2ELi1ELi2ELi1ELb0EEENS1_24CollectiveEpilogueBwdGQAISC_fSF_Li256ELb0ELb1EEENS1_19SingleTileSchedulerILb0ELb0ELb0ELi128EEEEEEEEEvNT_6ParamsE --------------------------
	.section	.text._ZN7cutlass13device_kernelIN5flash11enable_sm90INS1_16FlashAttnBwdSm90INS1_25CollectiveMainloopBwdSm90ILi2ELi2ELi2EN4cute5tupleIJNS5_1CILi1EEES8_S8_EEENS6_IJNS7_ILi64EEENS7_ILi128EEESB_EEENS_6half_tEfNS_4arch4Sm90ELb0ELb1ELb1ELb0ELb1ELb1ELb0ELb0ELi2ELi1ELi2ELi1ELb0EEENS1_24CollectiveEpilogueBwdGQAISC_fSF_Li256ELb0ELb1EEENS1_19SingleTileSchedulerILb0ELb0ELb0ELi128EEEEEEEEEvNT_6ParamsE,"ax",@progbits
	.align	128
.text._ZN7cutlass13device_kernelIN5flash11enable_sm90INS1_16FlashAttnBwdSm90INS1_25CollectiveMainloopBwdSm90ILi2ELi2ELi2EN4cute5tupleIJNS5_1CILi1EEES8_S8_EEENS6_IJNS7_ILi64EEENS7_ILi128EEESB_EEENS_6half_tEfNS_4arch4Sm90ELb0ELb1ELb1ELb0ELb1ELb1ELb0ELb0ELi2ELi1ELi2ELi1ELb0EEENS1_24CollectiveEpilogueBwdGQAISC_fSF_Li256ELb0ELb1EEENS1_19SingleTileSchedulerILb0ELb0ELb0ELi128EEEEEEEEEvNT_6ParamsE:
        .type           _ZN7cutlass13device_kernelIN5flash11enable_sm90INS1_16FlashAttnBwdSm90INS1_25CollectiveMainloopBwdSm90ILi2ELi2ELi2EN4cute5tupleIJNS5_1CILi1EEES8_S8_EEENS6_IJNS7_ILi64EEENS7_ILi128EEESB_EEENS_6half_tEfNS_4arch4Sm90ELb0ELb1ELb1ELb0ELb1ELb1ELb0ELb0ELi2ELi1ELi2ELi1ELb0EEENS1_24CollectiveEpilogueBwdGQAISC_fSF_Li256ELb0ELb1EEENS1_19SingleTileSchedulerILb0ELb0ELb0ELi128EEEEEEEEEvNT_6ParamsE,@function
        .size           _ZN7cutlass13device_kernelIN5flash11enable_sm90INS1_16FlashAttnBwdSm90INS1_25CollectiveMainloopBwdSm90ILi2ELi2ELi2EN4cute5tupleIJNS5_1CILi1EEES8_S8_EEENS6_IJNS7_ILi64EEENS7_ILi128EEESB_EEENS_6half_tEfNS_4arch4Sm90ELb0ELb1ELb1ELb0ELb1ELb1ELb0ELb0ELi2ELi1ELi2ELi1ELb0EEENS1_24CollectiveEpilogueBwdGQAISC_fSF_Li256ELb0ELb1EEENS1_19SingleTileSchedulerILb0ELb0ELb0ELi128EEEEEEEEEvNT_6ParamsE,(.L_x_87 - _ZN7cutlass13device_kernelIN5flash11enable_sm90INS1_16FlashAttnBwdSm90INS1_25CollectiveMainloopBwdSm90ILi2ELi2ELi2EN4cute5tupleIJNS5_1CILi1EEES8_S8_EEENS6_IJNS7_ILi64EEENS7_ILi128EEESB_EEENS_6half_tEfNS_4arch4Sm90ELb0ELb1ELb1ELb0ELb1ELb1ELb0ELb0ELi2ELi1ELi2ELi1ELb0EEENS1_24CollectiveEpilogueBwdGQAISC_fSF_Li256ELb0ELb1EEENS1_19SingleTileSchedulerILb0ELb0ELb0ELi128EEEEEEEEEvNT_6ParamsE)
        .other          _ZN7cutlass13device_kernelIN5flash11enable_sm90INS1_16FlashAttnBwdSm90INS1_25CollectiveMainloopBwdSm90ILi2ELi2ELi2EN4cute5tupleIJNS5_1CILi1EEES8_S8_EEENS6_IJNS7_ILi64EEENS7_ILi128EEESB_EEENS_6half_tEfNS_4arch4Sm90ELb0ELb1ELb1ELb0ELb1ELb1ELb0ELb0ELi2ELi1ELi2ELi1ELb0EEENS1_24CollectiveEpilogueBwdGQAISC_fSF_Li256ELb0ELb1EEENS1_19SingleTileSchedulerILb0ELb0ELb0ELi128EEEEEEEEEvNT_6ParamsE,@"STO_CUDA_ENTRY STV_DEFAULT"
_ZN7cutlass13device_kernelIN5flash11enable_sm90INS1_16FlashAttnBwdSm90INS1_25CollectiveMainloopBwdSm90ILi2ELi2ELi2EN4cute5tupleIJNS5_1CILi1EEES8_S8_EEENS6_IJNS7_ILi64EEENS7_ILi128EEESB_EEENS_6half_tEfNS_4arch4Sm90ELb0ELb1ELb1ELb0ELb1ELb1ELb0ELb0ELi2ELi1ELi2ELi1ELb0EEENS1_24CollectiveEpilogueBwdGQAISC_fSF_Li256ELb0ELb1EEENS1_19SingleTileSchedulerILb0ELb0ELb0ELi128EEEEEEEEEvNT_6ParamsE:
[----:B------:R-:W-:Y:S01]  /*0000*/  LDC R1, c[0x0][0x37c] ;  /* 0x0000df00ff017b82 */ /* 0x000fe20000000800 */
[----:B------:R-:W-:Y:S05]  /*0010*/  EXIT ;  /* 0x000000000000794d */ /* 0x000fea0003800000 */
.L_x_11:
        /* <DEDUP_REMOVED lines=14> */
.L_x_87:


//--------------------- .text._ZN7cutlass13device_kernelIN5flash11enable_sm90INS1_16FlashAttnBwdSm90INS1_25CollectiveMainloopBwdSm90ILi2ELi2ELi2EN4cute5tupleIJNS5_1CILi1EEES8_S8_EEENS6_IJNS7_ILi64EEENS7_ILi128EEESB_EEENS_6half_tEfNS_4arch4Sm90ELb0ELb1ELb1ELb1ELb0ELb1ELb0ELb0ELi2ELi1ELi2ELi1ELb0EEENS1_21CollectiveEpilogueBwdISC_SD_SF_Li256ELb1ELb0ELi1EEENS1_19SingleTileSchedulerILb1ELb0ELb0ELi128EEEEEEEEEvNT_6ParamsE --------------------------
	.section	.text._ZN7cutlass13device_kernelIN5flash11enable_sm90INS1_16FlashAttnBwdSm90INS1_25CollectiveMainloopBwdSm90ILi2ELi2ELi2EN4cute5tupleIJNS5_1CILi1EEES8_S8_EEENS6_IJNS7_ILi64EEENS7_ILi128EEESB_EEENS_6half_tEfNS_4arch4Sm90ELb0ELb1ELb1ELb1ELb0ELb1ELb0ELb0ELi2ELi1ELi2ELi1ELb0EEENS1_21CollectiveEpilogueBwdISC_SD_SF_Li256ELb1ELb0ELi1EEENS1_19SingleTileSchedulerILb1ELb0ELb0ELi128EEEEEEEEEvNT_6ParamsE,"ax",@progbits
	.align	128
.text._ZN7cutlass13device_kernelIN5flash11enable_sm90INS1_16FlashAttnBwdSm90INS1_25CollectiveMainloopBwdSm90ILi2ELi2ELi2EN4cute5tupleIJNS5_1CILi1EEES8_S8_EEENS6_IJNS7_ILi64EEENS7_ILi128EEESB_EEENS_6half_tEfNS_4arch4Sm90ELb0ELb1ELb1ELb1ELb0ELb1ELb0ELb0ELi2ELi1ELi2ELi1ELb0EEENS1_21CollectiveEpilogueBwdISC_SD_SF_Li256ELb1ELb0ELi1EEENS1_19SingleTileSchedulerILb1ELb0ELb0ELi128EEEEEEEEEvNT_6ParamsE:
        .type           _ZN7cutlass13device_kernelIN5flash11enable_sm90INS1_16FlashAttnBwdSm90INS1_25CollectiveMainloopBwdSm90ILi2ELi2ELi2EN4cute5tupleIJNS5_1CILi1EEES8_S8_EEENS6_IJNS7_ILi64EEENS7_ILi128EEESB_EEENS_6half_tEfNS_4arch4Sm90ELb0ELb1ELb1ELb1ELb0ELb1ELb0ELb0ELi2ELi1ELi2ELi1ELb0EEENS1_21CollectiveEpilogueBwdISC_SD_SF_Li256ELb1ELb0ELi1EEENS1_19SingleTileSchedulerILb1ELb0ELb0ELi128EEEEEEEEEvNT_6ParamsE,@function
        .size           _ZN7cutlass13device_kernelIN5flash11enable_sm90INS1_16FlashAttnBwdSm90INS1_25CollectiveMainloopBwdSm90ILi2ELi2ELi2EN4cute5tupleIJNS5_1CILi1EEES8_S8_EEENS6_IJNS7_ILi64EEENS7_ILi128EEESB_EEENS_6half_tEfNS_4arch4Sm90ELb0ELb1ELb1ELb1ELb0ELb1ELb0ELb0ELi2ELi1ELi2ELi1ELb0EEENS1_21CollectiveEpilogueBwdISC_SD_SF_Li256ELb1ELb0ELi1EEENS1_19SingleTileSchedulerILb1ELb0ELb0ELi128EEEEEEEEEvNT_6ParamsE,(.L_x_88 - _ZN7cutlass13device_kernelIN5flash11enable_sm90INS1_16FlashAttnBwdSm90INS1_25CollectiveMainloopBwdSm90ILi2ELi2ELi2EN4cute5tupleIJNS5_1CILi1EEES8_S8_EEENS6_IJNS7_ILi64EEENS7_ILi128EEESB_EEENS_6half_tEfNS_4arch4Sm90ELb0ELb1ELb1ELb1ELb0ELb1ELb0ELb0ELi2ELi1ELi2ELi1ELb0EEENS1_21CollectiveEpilogueBwdISC_SD_SF_Li256ELb1ELb0ELi1EEENS1_19SingleTileSchedulerILb1ELb0ELb0ELi128EEEEEEEEEvNT_6ParamsE)
        .other          _ZN7cutlass13device_kernelIN5flash11enable_sm90INS1_16FlashAttnBwdSm90INS1_25CollectiveMainloopBwdSm90ILi2ELi2ELi2EN4cute5tupleIJNS5_1CILi1EEES8_S8_EEENS6_IJNS7_ILi64EEENS7_ILi128EEESB_EEENS_6half_tEfNS_4arch4Sm90ELb0ELb1ELb1ELb1ELb0ELb1ELb0ELb0ELi2ELi1ELi2ELi1ELb0EEENS1_21CollectiveEpilogueBwdISC_SD_SF_Li256ELb1ELb0ELi1EEENS1_19SingleTileSchedulerILb1ELb0ELb0ELi128EEEEEEEEEvNT_6ParamsE,@"STO_CUDA_ENTRY STV_DEFAULT"
_ZN7cutlass13device_kernelIN5flash11enable_sm90INS1_16FlashAttnBwdSm90INS1_25CollectiveMainloopBwdSm90ILi2ELi2ELi2EN4cute5tupleIJNS5_1CILi1EEES8_S8_EEENS6_IJNS7_ILi64EEENS7_ILi128EEESB_EEENS_6half_tEfNS_4arch4Sm90ELb0ELb1ELb1ELb1ELb0ELb1ELb0ELb0ELi2ELi1ELi2ELi1ELb0EEENS1_21CollectiveEpilogueBwdISC_SD_SF_Li256ELb1ELb0ELi1EEENS1_19SingleTileSchedulerILb1ELb0ELb0ELi128EEEEEEEEEvNT_6ParamsE:
[----:B------:R-:W-:Y:S01]  /*0000*/  LDC R1, c[0x0][0x37c] ;  /* 0x0000df00ff017b82 */ /* 0x000fe20000000800 */
[----:B------:R-:W-:Y:S05]  /*0010*/  EXIT ;  /* 0x000000000000794d */ /* 0x000fea0003800000 */
.L_x_12:
        /* <DEDUP_REMOVED lines=14> */
.L_x_88:


//--------------------- .text._ZN7cutlass13device_kernelIN5flash11enable_sm90INS1_16FlashAttnBwdSm90INS1_25CollectiveMainloopBwdSm90ILi2ELi2ELi2EN4cute5tupleIJNS5_1CILi1EEES8_S8_EEENS6_IJNS7_ILi64EEENS7_ILi128EEESB_EEENS_6half_tEfNS_4arch4Sm90ELb0ELb1ELb1ELb1ELb1ELb1ELb0ELb0ELi2ELi1ELi2ELi1ELb0EEENS1_21CollectiveEpilogueBwdISC_SD_SF_Li256ELb1ELb0ELi1EEENS1_19SingleTileSchedulerILb1ELb0ELb0ELi128EEEEEEEEEvNT_6ParamsE --------------------------
	.section	.text._ZN7cutlass13device_kernelIN5flash11enable_sm90INS1_16FlashAttnBwdSm90INS1_25CollectiveMainloopBwdSm90ILi2ELi2ELi2EN4cute5tupleIJNS5_1CILi1EEES8_S8_EEENS6_IJNS7_ILi64EEENS7_ILi128EEESB_EEENS_6half_tEfNS_4arch4Sm90ELb0ELb1ELb1ELb1ELb1ELb1ELb0ELb0ELi2ELi1ELi2ELi1ELb0EEENS1_21CollectiveEpilogueBwdISC_SD_SF_Li256ELb1ELb0ELi1EEENS1_19SingleTileSchedulerILb1ELb0ELb0ELi128EEEEEEEEEvNT_6ParamsE,"ax",@progbits
	.align	128
.text._ZN7cutlass13device_kernelIN5flash11enable_sm90INS1_16FlashAttnBwdSm90INS1_25CollectiveMainloopBwdSm90ILi2ELi2ELi2EN4cute5tupleIJNS5_1CILi1EEES8_S8_EEENS6_IJNS7_ILi64EEENS7_ILi128EEESB_EEENS_6half_tEfNS_4arch4Sm90ELb0ELb1ELb1ELb1ELb1ELb1ELb0ELb0ELi2ELi1ELi2ELi1ELb0EEENS1_21CollectiveEpilogueBwdISC_SD_SF_Li256ELb1ELb0ELi1EEENS1_19SingleTileSchedulerILb1ELb0ELb0ELi128EEEEEEEEEvNT_6ParamsE:
        .type           _ZN7cutlass13device_kernelIN5flash11enable_sm90INS1_16FlashAttnBwdSm90INS1_25CollectiveMainloopBwdSm90ILi2ELi2ELi2EN4cute5tupleIJNS5_1CILi1EEES8_S8_EEENS6_IJNS7_ILi64EEENS7_ILi128EEESB_EEENS_6half_tEfNS_4arch4Sm90ELb0ELb1ELb1ELb1ELb1ELb1ELb0ELb0ELi2ELi1ELi2ELi1ELb0EEENS1_21CollectiveEpilogueBwdISC_SD_SF_Li256ELb1ELb0ELi1EEENS1_19SingleTileSchedulerILb1ELb0ELb0ELi128EEEEEEEEEvNT_6ParamsE,@function
        .size           _ZN7cutlass13device_kernelIN5flash11enable_sm90INS1_16FlashAttnBwdSm90INS1_25CollectiveMainloopBwdSm90ILi2ELi2ELi2EN4cute5tupleIJNS5_1CILi1EEES8_S8_EEENS6_IJNS7_ILi64EEENS7_ILi128EEESB_EEENS_6half_tEfNS_4arch4Sm90ELb0ELb1ELb1ELb1ELb1ELb1ELb0ELb0ELi2ELi1ELi2ELi1ELb0EEENS1_21CollectiveEpilogueBwdISC_SD_SF_Li256ELb1ELb0ELi1EEENS1_19SingleTileSchedulerILb1ELb0ELb0ELi128EEEEEEEEEvNT_6ParamsE,(.L_x_89 - _ZN7cutlass13device_kernelIN5flash11enable_sm90INS1_16FlashAttnBwdSm90INS1_25CollectiveMainloopBwdSm90ILi2ELi2ELi2EN4cute5tupleIJNS5_1CILi1EEES8_S8_EEENS6_IJNS7_ILi64EEENS7_ILi128EEESB_EEENS_6half_tEfNS_4arch4Sm90ELb0ELb1ELb1ELb1ELb1ELb1ELb0ELb0ELi2ELi1ELi2ELi1ELb0EEENS1_21CollectiveEpilogueBwdISC_SD_SF_Li256ELb1ELb0ELi1EEENS1_19SingleTileSchedulerILb1ELb0ELb0ELi128EEEEEEEEEvNT_6ParamsE)
        .other          _ZN7cutlass13device_kernelIN5flash11enable_sm90INS1_16FlashAttnBwdSm90INS1_25CollectiveMainloopBwdSm90ILi2ELi2ELi2EN4cute5tupleIJNS5_1CILi1EEES8_S8_EEENS6_IJNS7_ILi64EEENS7_ILi128EEESB_EEENS_6half_tEfNS_4arch4Sm90ELb0ELb1ELb1ELb1ELb1ELb1ELb0ELb0ELi2ELi1ELi2ELi1ELb0EEENS1_21CollectiveEpilogueBwdISC_SD_SF_Li256ELb1ELb0ELi1EEENS1_19SingleTileSchedulerILb1ELb0ELb0ELi128EEEEEEEEEvNT_6ParamsE,@"STO_CUDA_ENTRY STV_DEFAULT"
_ZN7cutlass13device_kernelIN5flash11enable_sm90INS1_16FlashAttnBwdSm90INS1_25CollectiveMainloopBwdSm90ILi2ELi2ELi2EN4cute5tupleIJNS5_1CILi1EEES8_S8_EEENS6_IJNS7_ILi64EEENS7_ILi128EEESB_EEENS_6half_tEfNS_4arch4Sm90ELb0ELb1ELb1ELb1ELb1ELb1ELb0ELb0ELi2ELi1ELi2ELi1ELb0EEENS1_21CollectiveEpilogueBwdISC_SD_SF_Li256ELb1ELb0ELi1EEENS1_19SingleTileSchedulerILb1ELb0ELb0ELi128EEEEEEEEEvNT_6ParamsE:
[----:B------:R-:W-:Y:S01]  /*0000*/  LDC R1, c[0x0][0x37c] ;  /* 0x0000df00ff017b82 */ /* 0x000fe20000000800 */
[----:B------:R-:W-:Y:S05]  /*0010*/  EXIT ;  /* 0x000000000000794d */ /* 0x000fea0003800000 */
.L_x_13:
        /* <DEDUP_REMOVED lines=14> */
.L_x_89:


//--------------------- .text._ZN7cutlass13device_kernelIN5flash11enable_sm90INS1_16FlashAttnBwdSm90INS1_25CollectiveMainloopBwdSm90ILi2ELi2ELi2EN4cute5tupleIJNS5_1CILi1EEES8_S8_EEENS6_IJNS7_ILi64EEENS7_ILi128EEESB_EEENS_6half_tEfNS_4arch4Sm90ELb0ELb1ELb1ELb1ELb0ELb1ELb0ELb0ELi2ELi1ELi2ELi1ELb0EEENS1_24CollectiveEpilogueBwdGQAISC_fSF_Li256ELb1ELb0EEENS1_19SingleTileSchedulerILb1ELb0ELb0ELi128EEEEEEEEEvNT_6ParamsE --------------------------
	.section	.text._ZN7cutlass13device_kernelIN5flash11enable_sm90INS1_16FlashAttnBwdSm90INS1_25CollectiveMainloopBwdSm90ILi2ELi2ELi2EN4cute5tupleIJNS5_1CILi1EEES8_S8_EEENS6_IJNS7_ILi64EEENS7_ILi128EEESB_EEENS_6half_tEfNS_4arch4Sm90ELb0ELb1ELb1ELb1ELb0ELb1ELb0ELb0ELi2ELi1ELi2ELi1ELb0EEENS1_24CollectiveEpilogueBwdGQAISC_fSF_Li256ELb1ELb0EEENS1_19SingleTileSchedulerILb1ELb0ELb0ELi128EEEEEEEEEvNT_6ParamsE,"ax",@progbits
	.align	128
.text._ZN7cutlass13device_kernelIN5flash11enable_sm90INS1_16FlashAttnBwdSm90INS1_25CollectiveMainloopBwdSm90ILi2ELi2ELi2EN4cute5tupleIJNS5_1CILi1EEES8_S8_EEENS6_IJNS7_ILi64EEENS7_ILi128EEESB_EEENS_6half_tEfNS_4arch4Sm90ELb0ELb1ELb1ELb1ELb0ELb1ELb0ELb0ELi2ELi1ELi2ELi1ELb0EEENS1_24CollectiveEpilogueBwdGQAISC_fSF_Li256ELb1ELb0EEENS1_19SingleTileSchedulerILb1ELb0ELb0ELi128EEEEEEEEEvNT_6ParamsE:
        .type           _ZN7cutlass13device_kernelIN5flash11enable_sm90INS1_16FlashAttnBwdSm90INS1_25CollectiveMainloopBwdSm90ILi2ELi2ELi2EN4cute5tupleIJNS5_1CILi1EEES8_S8_EEENS6_IJNS7_ILi64EEENS7_ILi128EEESB_EEENS_6half_tEfNS_4arch4Sm90ELb0ELb1ELb1ELb1ELb0ELb1ELb0ELb0ELi2ELi1ELi2ELi1ELb0EEENS1_24CollectiveEpilogueBwdGQAISC_fSF_Li256ELb1ELb0EEENS1_19SingleTileSchedulerILb1ELb0ELb0ELi128EEEEEEEEEvNT_6ParamsE,@function
        .size           _ZN7cutlass13device_kernelIN5flash11enable_sm90INS1_16FlashAttnBwdSm90INS1_25CollectiveMainloopBwdSm90ILi2ELi2ELi2EN4cute5tupleIJNS5_1CILi1EEES8_S8_EEENS6_IJNS7_ILi64EEENS7_ILi128EEESB_EEENS_6half_tEfNS_4arch4Sm90ELb0ELb1ELb1ELb1ELb0ELb1ELb0ELb0ELi2ELi1ELi2ELi1ELb0EEENS1_24CollectiveEpilogueBwdGQAISC_fSF_Li256ELb1ELb0EEENS1_19SingleTileSchedulerILb1ELb0ELb0ELi128EEEEEEEEEvNT_6ParamsE,(.L_x_90 - _ZN7cutlass13device_kernelIN5flash11enable_sm90INS1_16FlashAttnBwdSm90INS1_25CollectiveMainloopBwdSm90ILi2ELi2ELi2EN4cute5tupleIJNS5_1CILi1EEES8_S8_EEENS6_IJNS7_ILi64EEENS7_ILi128EEESB_EEENS_6half_tEfNS_4arch4Sm90ELb0ELb1ELb1ELb1ELb0ELb1ELb0ELb0ELi2ELi1ELi2ELi1ELb0EEENS1_24CollectiveEpilogueBwdGQAISC_fSF_Li256ELb1ELb0EEENS1_19SingleTileSchedulerILb1ELb0ELb0ELi128EEEEEEEEEvNT_6ParamsE)
        .other          _ZN7cutlass13device_kernelIN5flash11enable_sm90INS1_16FlashAttnBwdSm90INS1_25CollectiveMainloopBwdSm90ILi2ELi2ELi2EN4cute5tupleIJNS5_1CILi1EEES8_S8_EEENS6_IJNS7_ILi64EEENS7_ILi128EEESB_EEENS_6half_tEfNS_4arch4Sm90ELb0ELb1ELb1ELb1ELb0ELb1ELb0ELb0ELi2ELi1ELi2ELi1ELb0EEENS1_24CollectiveEpilogueBwdGQAISC_fSF_Li256ELb1ELb0EEENS1_19SingleTileSchedulerILb1ELb0ELb0ELi128EEEEEEEEEvNT_6ParamsE,@"STO_CUDA_ENTRY STV_DEFAULT"
_ZN7cutlass13device_kernelIN5flash11enable_sm90INS1_16FlashAttnBwdSm90INS1_25CollectiveMainloopBwdSm90ILi2ELi2ELi2EN4cute5tupleIJNS5_1CILi1EEES8_S8_EEENS6_IJNS7_ILi64EEENS7_ILi128EEESB_EEENS_6half_tEfNS_4arch4Sm90ELb0ELb1ELb1ELb1ELb0ELb1ELb0ELb0ELi2ELi1ELi2ELi1ELb0EEENS1_24CollectiveEpilogueBwdGQAISC_fSF_Li256ELb1ELb0EEENS1_19SingleTileSchedulerILb1ELb0ELb0ELi128EEEEEEEEEvNT_6ParamsE:
[----:B------:R-:W-:Y:S01]  /*0000*/  LDC R1, c[0x0][0x37c] ;  /* 0x0000df00ff017b82 */ /* 0x000fe20000000800 */
[----:B------:R-:W-:Y:S05]  /*0010*/  EXIT ;  /* 0x000000000000794d */ /* 0x000fea0003800000 */
.L_x_14:
        /* <DEDUP_REMOVED lines=14> */
.L_x_90:


//--------------------- .text._ZN7cutlass13device_kernelIN5flash11enable_sm90INS1_16FlashAttnBwdSm90INS1_25CollectiveMainloopBwdSm90ILi2ELi2ELi2EN4cute5tupleIJNS5_1CILi1EEES8_S8_EEENS6_IJNS7_ILi64EEENS7_ILi128EEESB_EEENS_6half_tEfNS_4arch4Sm90ELb0ELb1ELb1ELb1ELb1ELb1ELb0ELb0ELi2ELi1ELi2ELi1ELb0EEENS1_24CollectiveEpilogueBwdGQAISC_fSF_Li256ELb1ELb1EEENS1_19SingleTileSchedulerILb1ELb0ELb0ELi128EEEEEEEEEvNT_6ParamsE --------------------------
	.section	.text._ZN7cutlass13device_kernelIN5flash11enable_sm90INS1_16FlashAttnBwdSm90INS1_25CollectiveMainloopBwdSm90ILi2ELi2ELi2EN4cute5tupleIJNS5_1CILi1EEES8_S8_EEENS6_IJNS7_ILi64EEENS7_ILi128EEESB_EEENS_6half_tEfNS_4arch4Sm90ELb0ELb1ELb1ELb1ELb1ELb1ELb0ELb0ELi2ELi1ELi2ELi1ELb0EEENS1_24CollectiveEpilogueBwdGQAISC_fSF_Li256ELb1ELb1EEENS1_19SingleTileSchedulerILb1ELb0ELb0ELi128EEEEEEEEEvNT_6ParamsE,"ax",@progbits
	.align	128
.text._ZN7cutlass13device_kernelIN5flash11enable_sm90INS1_16FlashAttnBwdSm90INS1_25CollectiveMainloopBwdSm90ILi2ELi2ELi2EN4cute5tupleIJNS5_1CILi1EEES8_S8_EEENS6_IJNS7_ILi64EEENS7_ILi128EEESB_EEENS_6half_tEfNS_4arch4Sm90ELb0ELb1ELb1ELb1ELb1ELb1ELb0ELb0ELi2ELi1ELi2ELi1ELb0EEENS1_24CollectiveEpilogueBwdGQAISC_fSF_Li256ELb1ELb1EEENS1_19SingleTileSchedulerILb1ELb0ELb0ELi128EEEEEEEEEvNT_6ParamsE:
        .type           _ZN7cutlass13device_kernelIN5flash11enable_sm90INS1_16FlashAttnBwdSm90INS1_25CollectiveMainloopBwdSm90ILi2ELi2ELi2EN4cute5tupleIJNS5_1CILi1EEES8_S8_EEENS6_IJNS7_ILi64EEENS7_ILi128EEESB_EEENS_6half_tEfNS_4arch4Sm90ELb0ELb1ELb1ELb1ELb1ELb1ELb0ELb0ELi2ELi1ELi2ELi1ELb0EEENS1_24CollectiveEpilogueBwdGQAISC_fSF_Li256ELb1ELb1EEENS1_19SingleTileSchedulerILb1ELb0ELb0ELi128EEEEEEEEEvNT_6ParamsE,@function
        .size           _ZN7cutlass13device_kernelIN5flash11enable_sm90INS1_16FlashAttnBwdSm90INS1_25CollectiveMainloopBwdSm90ILi2ELi2ELi2EN4cute5tupleIJNS5_1CILi1EEES8_S8_EEENS6_IJNS7_ILi64EEENS7_ILi128EEESB_EEENS_6half_tEfNS_4arch4Sm90ELb0ELb1ELb1ELb1ELb1ELb1ELb0ELb0ELi2ELi1ELi2ELi1ELb0EEENS1_24CollectiveEpilogueBwdGQAISC_fSF_Li256ELb1ELb1EEENS1_19SingleTileSchedulerILb1ELb0ELb0ELi128EEEEEEEEEvNT_6ParamsE,(.L_x_91 - _ZN7cutlass13device_kernelIN5flash11enable_sm90INS1_16FlashAttnBwdSm90INS1_25CollectiveMainloopBwdSm90ILi2ELi2ELi2EN4cute5tupleIJNS5_1CILi1EEES8_S8_EEENS6_IJNS7_ILi64EEENS7_ILi128EEESB_EEENS_6half_tEfNS_4arch4Sm90ELb0ELb1ELb1ELb1ELb1ELb1ELb0ELb0ELi2ELi1ELi2ELi1ELb0EEENS1_24CollectiveEpilogueBwdGQAISC_fSF_Li256ELb1ELb1EEENS1_19SingleTileSchedulerILb1ELb0ELb0ELi128EEEEEEEEEvNT_6ParamsE)
        .other          _ZN7cutlass13device_kernelIN5flash11enable_sm90INS1_16FlashAttnBwdSm90INS1_25CollectiveMainloopBwdSm90ILi2ELi2ELi2EN4cute5tupleIJNS5_1CILi1EEES8_S8_EEENS6_IJNS7_ILi64EEENS7_ILi128EEESB_EEENS_6half_tEfNS_4arch4Sm90ELb0ELb1ELb1ELb1ELb1ELb1ELb0ELb0ELi2ELi1ELi2ELi1ELb0EEENS1_24CollectiveEpilogueBwdGQAISC_fSF_Li256ELb1ELb1EEENS1_19SingleTileSchedulerILb1ELb0ELb0ELi128EEEEEEEEEvNT_6ParamsE,@"STO_CUDA_ENTRY STV_DEFAULT"
_ZN7cutlass13device_kernelIN5flash11enable_sm90INS1_16FlashAttnBwdSm90INS1_25CollectiveMainloopBwdSm90ILi2ELi2ELi2EN4cute5tupleIJNS5_1CILi1EEES8_S8_EEENS6_IJNS7_ILi64EEENS7_ILi128EEESB_EEENS_6half_tEfNS_4arch4Sm90ELb0ELb1ELb1ELb1ELb1ELb1ELb0ELb0ELi2ELi1ELi2ELi1ELb0EEENS1_24CollectiveEpilogueBwdGQAISC_fSF_Li256ELb1ELb1EEENS1_19SingleTileSchedulerILb1ELb0ELb0ELi128EEEEEEEEEvNT_6ParamsE:
[----:B------:R-:W-:Y:S01]  /*0000*/  LDC R1, c[0x0][0x37c] ;  /* 0x0000df00ff017b82 */ /* 0x000fe20000000800 */
[----:B------:R-:W-:Y:S05]  /*0010*/  EXIT ;  /* 0x000000000000794d */ /* 0x000fea0003800000 */
.L_x_15:
        /* <DEDUP_REMOVED lines=14> */
.L_x_91:


//--------------------- .text._ZN7cutlass13device_kernelIN5flash11enable_sm90INS1_16FlashAttnBwdSm90INS1_25CollectiveMainloopBwdSm90ILi2ELi2ELi2EN4cute5tupleIJNS5_1CILi1EEES8_S8_EEENS6_IJNS7_ILi64EEENS7_ILi128EEESB_EEENS_6half_tEfNS_4arch4Sm90ELb1ELb0ELb1ELb0ELb0ELb1ELb0ELb0ELi2ELi1ELi2ELi1ELb0EEENS1_21CollectiveEpilogueBwdISC_SD_SF_Li256ELb0ELb0ELi1EEENS1_25SingleTileBwdLPTSchedulerILb0ELi128ELb0EEEEEEEEEvNT_6ParamsE --------------------------
	.section	.text._ZN7cutlass13device_kernelIN5flash11enable_sm90INS1_16FlashAttnBwdSm90INS1_25CollectiveMainloopBwdSm90ILi2ELi2ELi2EN4cute5tupleIJNS5_1CILi1EEES8_S8_EEENS6_IJNS7_ILi64EEENS7_ILi128EEESB_EEENS_6half_tEfNS_4arch4Sm90ELb1ELb0ELb1ELb0ELb0ELb1ELb0ELb0ELi2ELi1ELi2ELi1ELb0EEENS1_21CollectiveEpilogueBwdISC_SD_SF_Li256ELb0ELb0ELi1EEENS1_25SingleTileBwdLPTSchedulerILb0ELi128ELb0EEEEEEEEEvNT_6ParamsE,"ax",@progbits
	.align	128
.text._ZN7cutlass13device_kernelIN5flash11enable_sm90INS1_16FlashAttnBwdSm90INS1_25CollectiveMainloopBwdSm90ILi2ELi2ELi2EN4cute5tupleIJNS5_1CILi1EEES8_S8_EEENS6_IJNS7_ILi64EEENS7_ILi128EEESB_EEENS_6half_tEfNS_4arch4Sm90ELb1ELb0ELb1ELb0ELb0ELb1ELb0ELb0ELi2ELi1ELi2ELi1ELb0EEENS1_21CollectiveEpilogueBwdISC_SD_SF_Li256ELb0ELb0ELi1EEENS1_25SingleTileBwdLPTSchedulerILb0ELi128ELb0EEEEEEEEEvNT_6ParamsE:
        .type           _ZN7cutlass13device_kernelIN5flash11enable_sm90INS1_16FlashAttnBwdSm90INS1_25CollectiveMainloopBwdSm90ILi2ELi2ELi2EN4cute5tupleIJNS5_1CILi1EEES8_S8_EEENS6_IJNS7_ILi64EEENS7_ILi128EEESB_EEENS_6half_tEfNS_4arch4Sm90ELb1ELb0ELb1ELb0ELb0ELb1ELb0ELb0ELi2ELi1ELi2ELi1ELb0EEENS1_21CollectiveEpilogueBwdISC_SD_SF_Li256ELb0ELb0ELi1EEENS1_25SingleTileBwdLPTSchedulerILb0ELi128ELb0EEEEEEEEEvNT_6ParamsE,@function
        .size           _ZN7cutlass13device_kernelIN5flash11enable_sm90INS1_16FlashAttnBwdSm90INS1_25CollectiveMainloopBwdSm90ILi2ELi2ELi2EN4cute5tupleIJNS5_1CILi1EEES8_S8_EEENS6_IJNS7_ILi64EEENS7_ILi128EEESB_EEENS_6half_tEfNS_4arch4Sm90ELb1ELb0ELb1ELb0ELb0ELb1ELb0ELb0ELi2ELi1ELi2ELi1ELb0EEENS1_21CollectiveEpilogueBwdISC_SD_SF_Li256ELb0ELb0ELi1EEENS1_25SingleTileBwdLPTSchedulerILb0ELi128ELb0EEEEEEEEEvNT_6ParamsE,(.L_x_92 - _ZN7cutlass13device_kernelIN5flash11enable_sm90INS1_16FlashAttnBwdSm90INS1_25CollectiveMainloopBwdSm90ILi2ELi2ELi2EN4cute5tupleIJNS5_1CILi1EEES8_S8_EEENS6_IJNS7_ILi64EEENS7_ILi128EEESB_EEENS_6half_tEfNS_4arch4Sm90ELb1ELb0ELb1ELb0ELb0ELb1ELb0ELb0ELi2ELi1ELi2ELi1ELb0EEENS1_21CollectiveEpilogueBwdISC_SD_SF_Li256ELb0ELb0ELi1EEENS1_25SingleTileBwdLPTSchedulerILb0ELi128ELb0EEEEEEEEEvNT_6ParamsE)
        .other          _ZN7cutlass13device_kernelIN5flash11enable_sm90INS1_16FlashAttnBwdSm90INS1_25CollectiveMainloopBwdSm90ILi2ELi2ELi2EN4cute5tupleIJNS5_1CILi1EEES8_S8_EEENS6_IJNS7_ILi64EEENS7_ILi128EEESB_EEENS_6half_tEfNS_4arch4Sm90ELb1ELb0ELb1ELb0ELb0ELb1ELb0ELb0ELi2ELi1ELi2ELi1ELb0EEENS1_21CollectiveEpilogueBwdISC_SD_SF_Li256ELb0ELb0ELi1EEENS1_25SingleTileBwdLPTSchedulerILb0ELi128ELb0EEEEEEEEEvNT_6ParamsE,@"STO_CUDA_ENTRY STV_DEFAULT"
_ZN7cutlass13device_kernelIN5flash11enable_sm90INS1_16FlashAttnBwdSm90INS1_25CollectiveMainloopBwdSm90ILi2ELi2ELi2EN4cute5tupleIJNS5_1CILi1EEES8_S8_EEENS6_IJNS7_ILi64EEENS7_ILi128EEESB_EEENS_6half_tEfNS_4arch4Sm90ELb1ELb0ELb1ELb0ELb0ELb1ELb0ELb0ELi2ELi1ELi2ELi1ELb0EEENS1_21CollectiveEpilogueBwdISC_SD_SF_Li256ELb0ELb0ELi1EEENS1_25SingleTileBwdLPTSchedulerILb0ELi128ELb0EEEEEEEEEvNT_6ParamsE:
[----:B------:R-:W-:Y:S01]  /*0000*/  LDC R1, c[0x0][0x37c] ;  /* 0x0000df00ff017b82 */ /* 0x000fe20000000800 */
[----:B------:R-:W-:Y:S05]  /*0010*/  EXIT ;  /* 0x000000000000794d */ /* 0x000fea0003800000 */
.L_x_16:
        /* <DEDUP_REMOVED lines=14> */
.L_x_92:


//--------------------- .text._ZN7cutlass13device_kernelIN5flash11enable_sm90INS1_16FlashAttnBwdSm90INS1_25CollectiveMainloopBwdSm90ILi2ELi2ELi2EN4cute5tupleIJNS5_1CILi1EEES8_S8_EEENS6_IJNS7_ILi64EEENS7_ILi128EEESB_EEENS_6half_tEfNS_4arch4Sm90ELb1ELb0ELb1ELb0ELb1ELb1ELb0ELb0ELi2ELi1ELi2ELi1ELb0EEENS1_21CollectiveEpilogueBwdISC_SD_SF_Li256ELb0ELb0ELi1EEENS1_25SingleTileBwdLPTSchedulerILb0ELi128ELb1EEEEEEEEEvNT_6ParamsE --------------------------
	.section	.text._ZN7cutlass13device_kernelIN5flash11enable_sm90INS1_16FlashAttnBwdSm90INS1_25CollectiveMainloopBwdSm90ILi2ELi2ELi2EN4cute5tupleIJNS5_1CILi1EEES8_S8_EEENS6_IJNS7_ILi64EEENS7_ILi128EEESB_EEENS_6half_tEfNS_4arch4Sm90ELb1ELb0ELb1ELb0ELb1ELb1ELb0ELb0ELi2ELi1ELi2ELi1ELb0EEENS1_21CollectiveEpilogueBwdISC_SD_SF_Li256ELb0ELb0ELi1EEENS1_25SingleTileBwdLPTSchedulerILb0ELi128ELb1EEEEEEEEEvNT_6ParamsE,"ax",@progbits
	.align	128
.text._ZN7cutlass13device_kernelIN5flash11enable_sm90INS1_16FlashAttnBwdSm90INS1_25CollectiveMainloopBwdSm90ILi2ELi2ELi2EN4cute5tupleIJNS5_1CILi1EEES8_S8_EEENS6_IJNS7_ILi64EEENS7_ILi128EEESB_EEENS_6half_tEfNS_4arch4Sm90ELb1ELb0ELb1ELb0ELb1ELb1ELb0ELb0ELi2ELi1ELi2ELi1ELb0EEENS1_21CollectiveEpilogueBwdISC_SD_SF_Li256ELb0ELb0ELi1EEENS1_25SingleTileBwdLPTSchedulerILb0ELi128ELb1EEEEEEEEEvNT_6ParamsE:
        .type           _ZN7cutlass13device_kernelIN5flash11enable_sm90INS1_16FlashAttnBwdSm90INS1_25CollectiveMainloopBwdSm90ILi2ELi2ELi2EN4cute5tupleIJNS5_1CILi1EEES8_S8_EEENS6_IJNS7_ILi64EEENS7_ILi128EEESB_EEENS_6half_tEfNS_4arch4Sm90ELb1ELb0ELb1ELb0ELb1ELb1ELb0ELb0ELi2ELi1ELi2ELi1ELb0EEENS1_21CollectiveEpilogueBwdISC_SD_SF_Li256ELb0ELb0ELi1EEENS1_25SingleTileBwdLPTSchedulerILb0ELi128ELb1EEEEEEEEEvNT_6ParamsE,@function
        .size           _ZN7cutlass13device_kernelIN5flash11enable_sm90INS1_16FlashAttnBwdSm90INS1_25CollectiveMainloopBwdSm90ILi2ELi2ELi2EN4cute5tupleIJNS5_1CILi1EEES8_S8_EEENS6_IJNS7_ILi64EEENS7_ILi128EEESB_EEENS_6half_tEfNS_4arch4Sm90ELb1ELb0ELb1ELb0ELb1ELb1ELb0ELb0ELi2ELi1ELi2ELi1ELb0EEENS1_21CollectiveEpilogueBwdISC_SD_SF_Li256ELb0ELb0ELi1EEENS1_25SingleTileBwdLPTSchedulerILb0ELi128ELb1EEEEEEEEEvNT_6ParamsE,(.L_x_93 - _ZN7cutlass13device_kernelIN5flash11enable_sm90INS1_16FlashAttnBwdSm90INS1_25CollectiveMainloopBwdSm90ILi2ELi2ELi2EN4cute5tupleIJNS5_1CILi1EEES8_S8_EEENS6_IJNS7_ILi64EEENS7_ILi128EEESB_EEENS_6half_tEfNS_4arch4Sm90ELb1ELb0ELb1ELb0ELb1ELb1ELb0ELb0ELi2ELi1ELi2ELi1ELb0EEENS1_21CollectiveEpilogueBwdISC_SD_SF_Li256ELb0ELb0ELi1EEENS1_25SingleTileBwdLPTSchedulerILb0ELi128ELb1EEEEEEEEEvNT_6ParamsE)
        .other          _ZN7cutlass13device_kernelIN5flash11enable_sm90INS1_16FlashAttnBwdSm90INS1_25CollectiveMainloopBwdSm90ILi2ELi2ELi2EN4cute5tupleIJNS5_1CILi1EEES8_S8_EEENS6_IJNS7_ILi64EEENS7_ILi128EEESB_EEENS_6half_tEfNS_4arch4Sm90ELb1ELb0ELb1ELb0ELb1ELb1ELb0ELb0ELi2ELi1ELi2ELi1ELb0EEENS1_21CollectiveEpilogueBwdISC_SD_SF_Li256ELb0ELb0ELi1EEENS1_25SingleTileBwdLPTSchedulerILb0ELi128ELb1EEEEEEEEEvNT_6ParamsE,@"STO_CUDA_ENTRY STV_DEFAULT"
_ZN7cutlass13device_kernelIN5flash11enable_sm90INS1_16FlashAttnBwdSm90INS1_25CollectiveMainloopBwdSm90ILi2ELi2ELi2EN4cute5tupleIJNS5_1CILi1EEES8_S8_EEENS6_IJNS7_ILi64EEENS7_ILi128EEESB_EEENS_6half_tEfNS_4arch4Sm90ELb1ELb0ELb1ELb0ELb1ELb1ELb0ELb0ELi2ELi1ELi2ELi1ELb0EEENS1_21CollectiveEpilogueBwdISC_SD_SF_Li256ELb0ELb0ELi1EEENS1_25SingleTileBwdLPTSchedulerILb0ELi128ELb1EEEEEEEEEvNT_6ParamsE:
[----:B------:R-:W-:Y:S01]  /*0000*/  LDC R1, c[0x0][0x37c] ;  /* 0x0000df00ff017b82 */ /* 0x000fe20000000800 */
[----:B------:R-:W-:Y:S05]  /*0010*/  EXIT ;  /* 0x000000000000794d */ /* 0x000fea0003800000 */
.L_x_17:
        /* <DEDUP_REMOVED lines=14> */
.L_x_93:


//--------------------- .text._ZN7cutlass13device_kernelIN5flash11enable_sm90INS1_16FlashAttnBwdSm90INS1_25CollectiveMainloopBwdSm90ILi2ELi2ELi2EN4cute5tupleIJNS5_1CILi1EEES8_S8_EEENS6_IJNS7_ILi64EEENS7_ILi128EEESB_EEENS_6half_tEfNS_4arch4Sm90ELb1ELb0ELb1ELb0ELb0ELb1ELb0ELb0ELi2ELi1ELi2ELi1ELb0EEENS1_24CollectiveEpilogueBwdGQAISC_fSF_Li256ELb0ELb0EEENS1_25SingleTileBwdLPTSchedulerILb0ELi128ELb0EEEEEEEEEvNT_6ParamsE --------------------------
	.section	.text._ZN7cutlass13device_kernelIN5flash11enable_sm90INS1_16FlashAttnBwdSm90INS1_25CollectiveMainloopBwdSm90ILi2ELi2ELi2EN4cute5tupleIJNS5_1CILi1EEES8_S8_EEENS6_IJNS7_ILi64EEENS7_ILi128EEESB_EEENS_6half_tEfNS_4arch4Sm90ELb1ELb0ELb1ELb0ELb0ELb1ELb0ELb0ELi2ELi1ELi2ELi1ELb0EEENS1_24CollectiveEpilogueBwdGQAISC_fSF_Li256ELb0ELb0EEENS1_25SingleTileBwdLPTSchedulerILb0ELi128ELb0EEEEEEEEEvNT_6ParamsE,"ax",@progbits
	.align	128
.text._ZN7cutlass13device_kernelIN5flash11enable_sm90INS1_16FlashAttnBwdSm90INS1_25CollectiveMainloopBwdSm90ILi2ELi2ELi2EN4cute5tupleIJNS5_1CILi1EEES8_S8_EEENS6_IJNS7_ILi64EEENS7_ILi128EEESB_EEENS_6half_tEfNS_4arch4Sm90ELb1ELb0ELb1ELb0ELb0ELb1ELb0ELb0ELi2ELi1ELi2ELi1ELb0EEENS1_24CollectiveEpilogueBwdGQAISC_fSF_Li256ELb0ELb0EEENS1_25SingleTileBwdLPTSchedulerILb0ELi128ELb0EEEEEEEEEvNT_6ParamsE:
        .type           _ZN7cutlass13device_kernelIN5flash11enable_sm90INS1_16FlashAttnBwdSm90INS1_25CollectiveMainloopBwdSm90ILi2ELi2ELi2EN4cute5tupleIJNS5_1CILi1EEES8_S8_EEENS6_IJNS7_ILi64EEENS7_ILi128EEESB_EEENS_6half_tEfNS_4arch4Sm90ELb1ELb0ELb1ELb0ELb0ELb1ELb0ELb0ELi2ELi1ELi2ELi1ELb0EEENS1_24CollectiveEpilogueBwdGQAISC_fSF_Li256ELb0ELb0EEENS1_25SingleTileBwdLPTSchedulerILb0ELi128ELb0EEEEEEEEEvNT_6ParamsE,@function
        .size           _ZN7cutlass13device_kernelIN5flash11enable_sm90INS1_16FlashAttnBwdSm90INS1_25CollectiveMainloopBwdSm90ILi2ELi2ELi2EN4cute5tupleIJNS5_1CILi1EEES8_S8_EEENS6_IJNS7_ILi64EEENS7_ILi128EEESB_EEENS_6half_tEfNS_4arch4Sm90ELb1ELb0ELb1ELb0ELb0ELb1ELb0ELb0ELi2ELi1ELi2ELi1ELb0EEENS1_24CollectiveEpilogueBwdGQAISC_fSF_Li256ELb0ELb0EEENS1_25SingleTileBwdLPTSchedulerILb0ELi128ELb0EEEEEEEEEvNT_6ParamsE,(.L_x_94 - _ZN7cutlass13device_kernelIN5flash11enable_sm90INS1_16FlashAttnBwdSm90INS1_25CollectiveMainloopBwdSm90ILi2ELi2ELi2EN4cute5tupleIJNS5_1CILi1EEES8_S8_EEENS6_IJNS7_ILi64EEENS7_ILi128EEESB_EEENS_6half_tEfNS_4arch4Sm90ELb1ELb0ELb1ELb0ELb0ELb1ELb0ELb0ELi2ELi1ELi2ELi1ELb0EEENS1_24CollectiveEpilogueBwdGQAISC_fSF_Li256ELb0ELb0EEENS1_25SingleTileBwdLPTSchedulerILb0ELi128ELb0EEEEEEEEEvNT_6ParamsE)
        .other          _ZN7cutlass13device_kernelIN5flash11enable_sm90INS1_16FlashAttnBwdSm90INS1_25CollectiveMainloopBwdSm90ILi2ELi2ELi2EN4cute5tupleIJNS5_1CILi1EEES8_S8_EEENS6_IJNS7_ILi64EEENS7_ILi128EEESB_EEENS_6half_tEfNS_4arch4Sm90ELb1ELb0ELb1ELb0ELb0ELb1ELb0ELb0ELi2ELi1ELi2ELi1ELb0EEENS1_24CollectiveEpilogueBwdGQAISC_fSF_Li256ELb0ELb0EEENS1_25SingleTileBwdLPTSchedulerILb0ELi128ELb0EEEEEEEEEvNT_6ParamsE,@"STO_CUDA_ENTRY STV_DEFAULT"
_ZN7cutlass13device_kernelIN5flash11enable_sm90INS1_16FlashAttnBwdSm90INS1_25CollectiveMainloopBwdSm90ILi2ELi2ELi2EN4cute5tupleIJNS5_1CILi1EEES8_S8_EEENS6_IJNS7_ILi64EEENS7_ILi128EEESB_EEENS_6half_tEfNS_4arch4Sm90ELb1ELb0ELb1ELb0ELb0ELb1ELb0ELb0ELi2ELi1ELi2ELi1ELb0EEENS1_24CollectiveEpilogueBwdGQAISC_fSF_Li256ELb0ELb0EEENS1_25SingleTileBwdLPTSchedulerILb0ELi128ELb0EEEEEEEEEvNT_6ParamsE:
[----:B------:R-:W-:Y:S01]  /*0000*/  LDC R1, c[0x0][0x37c] ;  /* 0x0000df00ff017b82 */ /* 0x000fe20000000800 */
[----:B------:R-:W-:Y:S05]  /*0010*/  EXIT ;  /* 0x000000000000794d */ /* 0x000fea0003800000 */
.L_x_18:
        /* <DEDUP_REMOVED lines=14> */
.L_x_94:


//--------------------- .text._ZN7cutlass13device_kernelIN5flash11enable_sm90INS1_16FlashAttnBwdSm90INS1_25CollectiveMainloopBwdSm90ILi2ELi2ELi2EN4cute5tupleIJNS5_1CILi1EEES8_S8_EEENS6_IJNS7_ILi64EEENS7_ILi128EEESB_EEENS_6half_tEfNS_4arch4Sm90ELb1ELb0ELb1ELb0ELb1ELb1ELb0ELb0ELi2ELi1ELi2ELi1ELb0EEENS1_24CollectiveEpilogueBwdGQAISC_fSF_Li256ELb0ELb1EEENS1_25SingleTileBwdLPTSchedulerILb0ELi128ELb1EEEEEEEEEvNT_6ParamsE --------------------------
	.section	.text._ZN7cutlass13device_kernelIN5flash11enable_sm90INS1_16FlashAttnBwdSm90INS1_25CollectiveMainloopBwdSm90ILi2ELi2ELi2EN4cute5tupleIJNS5_1CILi1EEES8_S8_EEENS6_IJNS7_ILi64EEENS7_ILi128EEESB_EEENS_6half_tEfNS_4arch4Sm90ELb1ELb0ELb1ELb0ELb1ELb1ELb0ELb0ELi2ELi1ELi2ELi1ELb0EEENS1_24CollectiveEpilogueBwdGQAISC_fSF_Li256ELb0ELb1EEENS1_25SingleTileBwdLPTSchedulerILb0ELi128ELb1EEEEEEEEEvNT_6ParamsE,"ax",@progbits
	.align	128
.text._ZN7cutlass13device_kernelIN5flash11enable_sm90INS1_16FlashAttnBwdSm90INS1_25CollectiveMainloopBwdSm90ILi2ELi2ELi2EN4cute5tupleIJNS5_1CILi1EEES8_S8_EEENS6_IJNS7_ILi64EEENS7_ILi128EEESB_EEENS_6half_tEfNS_4arch4Sm90ELb1ELb0ELb1ELb0ELb1ELb1ELb0ELb0ELi2ELi1ELi2ELi1ELb0EEENS1_24CollectiveEpilogueBwdGQAISC_fSF_Li256ELb0ELb1EEENS1_25SingleTileBwdLPTSchedulerILb0ELi128ELb1EEEEEEEEEvNT_6ParamsE:
        .type           _ZN7cutlass13device_kernelIN5flash11enable_sm90INS1_16FlashAttnBwdSm90INS1_25CollectiveMainloopBwdSm90ILi2ELi2ELi2EN4cute5tupleIJNS5_1CILi1EEES8_S8_EEENS6_IJNS7_ILi64EEENS7_ILi128EEESB_EEENS_6half_tEfNS_4arch4Sm90ELb1ELb0ELb1ELb0ELb1ELb1ELb0ELb0ELi2ELi1ELi2ELi1ELb0EEENS1_24CollectiveEpilogueBwdGQAISC_fSF_Li256ELb0ELb1EEENS1_25SingleTileBwdLPTSchedulerILb0ELi128ELb1EEEEEEEEEvNT_6ParamsE,@function
        .size           _ZN7cutlass13device_kernelIN5flash11enable_sm90INS1_16FlashAttnBwdSm90INS1_25CollectiveMainloopBwdSm90ILi2ELi2ELi2EN4cute5tupleIJNS5_1CILi1EEES8_S8_EEENS6_IJNS7_ILi64EEENS7_ILi128EEESB_EEENS_6half_tEfNS_4arch4Sm90ELb1ELb0ELb1ELb0ELb1ELb1ELb0ELb0ELi2ELi1ELi2ELi1ELb0EEENS1_24CollectiveEpilogueBwdGQAISC_fSF_Li256ELb0ELb1EEENS1_25SingleTileBwdLPTSchedulerILb0ELi128ELb1EEEEEEEEEvNT_6ParamsE,(.L_x_95 - _ZN7cutlass13device_kernelIN5flash11enable_sm90INS1_16FlashAttnBwdSm90INS1_25CollectiveMainloopBwdSm90ILi2ELi2ELi2EN4cute5tupleIJNS5_1CILi1EEES8_S8_EEENS6_IJNS7_ILi64EEENS7_ILi128EEESB_EEENS_6half_tEfNS_4arch4Sm90ELb1ELb0ELb1ELb0ELb1ELb1ELb0ELb0ELi2ELi1ELi2ELi1ELb0EEENS1_24CollectiveEpilogueBwdGQAISC_fSF_Li256ELb0ELb1EEENS1_25SingleTileBwdLPTSchedulerILb0ELi128ELb1EEEEEEEEEvNT_6ParamsE)
        .other          _ZN7cutlass13device_kernelIN5flash11enable_sm90INS1_16FlashAttnBwdSm90INS1_25CollectiveMainloopBwdSm90ILi2ELi2ELi2EN4cute5tupleIJNS5_1CILi1EEES8_S8_EEENS6_IJNS7_ILi64EEENS7_ILi128EEESB_EEENS_6half_tEfNS_4arch4Sm90ELb1ELb0ELb1ELb0ELb1ELb1ELb0ELb0ELi2ELi1ELi2ELi1ELb0EEENS1_24CollectiveEpilogueBwdGQAISC_fSF_Li256ELb0ELb1EEENS1_25SingleTileBwdLPTSchedulerILb0ELi128ELb1EEEEEEEEEvNT_6ParamsE,@"STO_CUDA_ENTRY STV_DEFAULT"
_ZN7cutlass13device_kernelIN5flash11enable_sm90INS1_16FlashAttnBwdSm90INS1_25CollectiveMainloopBwdSm90ILi2ELi2ELi2EN4cute5tupleIJNS5_1CILi1EEES8_S8_EEENS6_IJNS7_ILi64EEENS7_ILi128EEESB_EEENS_6half_tEfNS_4arch4Sm90ELb1ELb0ELb1ELb0ELb1ELb1ELb0ELb0ELi2ELi1ELi2ELi1ELb0EEENS1_24CollectiveEpilogueBwdGQAISC_fSF_Li256ELb0ELb1EEENS1_25SingleTileBwdLPTSchedulerILb0ELi128ELb1EEEEEEEEEvNT_6ParamsE:
[----:B------:R-:W-:Y:S01]  /*0000*/  LDC R1, c[0x0][0x37c] ;  /* 0x0000df00ff017b82 */ /* 0x000fe20000000800 */
[----:B------:R-:W-:Y:S05]  /*0010*/  EXIT ;  /* 0x000000000000794d */ /* 0x000fea0003800000 */
.L_x_19:
        /* <DEDUP_REMOVED lines=14> */
.L_x_95:


//--------------------- .text._ZN7cutlass13device_kernelIN5flash22FlashAttnBwdPreprocessIN4cute5tupleIJNS3_1CILi64EEENS5_ILi128EEEEEENS_6half_tEfNS_4arch4Sm90ELb1ELb0EEEEEvNT_6ParamsE --------------------------
	.section	.text._ZN7cutlass13device_kernelIN5flash22FlashAttnBwdPreprocessIN4cute5tupleIJNS3_1CILi64EEENS5_ILi128EEEEEENS_6half_tEfNS_4arch4Sm90ELb1ELb0EEEEEvNT_6ParamsE,"ax",@progbits
	.align	128
.text._ZN7cutlass13device_kernelIN5flash22FlashAttnBwdPreprocessIN4cute5tupleIJNS3_1CILi64EEENS5_ILi128EEEEEENS_6half_tEfNS_4arch4Sm90ELb1ELb0EEEEEvNT_6ParamsE:
        .type           _ZN7cutlass13device_kernelIN5flash22FlashAttnBwdPreprocessIN4cute5tupleIJNS3_1CILi64EEENS5_ILi128EEEEEENS_6half_tEfNS_4arch4Sm90ELb1ELb0EEEEEvNT_6ParamsE,@function
        .size           _ZN7cutlass13device_kernelIN5flash22FlashAttnBwdPreprocessIN4cute5tupleIJNS3_1CILi64EEENS5_ILi128EEEEEENS_6half_tEfNS_4arch4Sm90ELb1ELb0EEEEEvNT_6ParamsE,(.L_x_96 - _ZN7cutlass13device_kernelIN5flash22FlashAttnBwdPreprocessIN4cute5tupleIJNS3_1CILi64EEENS5_ILi128EEEEEENS_6half_tEfNS_4arch4Sm90ELb1ELb0EEEEEvNT_6ParamsE)
        .other          _ZN7cutlass13device_kernelIN5flash22FlashAttnBwdPreprocessIN4cute5tupleIJNS3_1CILi64EEENS5_ILi128EEEEEENS_6half_tEfNS_4arch4Sm90ELb1ELb0EEEEEvNT_6ParamsE,@"STO_CUDA_ENTRY STV_DEFAULT"
_ZN7cutlass13device_kernelIN5flash22FlashAttnBwdPreprocessIN4cute5tupleIJNS3_1CILi64EEENS5_ILi128EEEEEENS_6half_tEfNS_4arch4Sm90ELb1ELb0EEEEEvNT_6ParamsE:
[----:B------:R-:W-:Y:S01]  /*0000*/  LDC R1, c[0x0][0x37c] ;  /* 0x0000df00ff017b82 */ /* 0x000fe20000000800 */
[----:B------:R-:W0:Y:S07]  /*0010*/  S2R R0, SR_TID.X ;  /* 0x0000000000007919 */ /* 0x000e2e0000002100 */
[----:B------:R-:W1:Y:S01]  /*0020*/  S2UR UR11, SR_CTAID.X ;  /* 0x00000000000b79c3 */ /* 0x000e620000002500 */
[----:B------:R-:W2:Y:S01]  /*0030*/  LDCU UR7, c[0x0][0x388] ;  /* 0x00007100ff0777ac */ /* 0x000ea20008000800 */
[----:B------:R-:W-:Y:S01]  /*0040*/  HFMA2 R41, -RZ, RZ, 0, 0 ;  /* 0x00000000ff297431 */ /* 0x000fe200000001ff */
[----:B------:R-:W3:Y:S01]  /*0050*/  S2R R4, SR_CTAID.Z ;  /* 0x0000000000047919 */ /* 0x000ee20000002700 */
[----:B------:R-:W4:Y:S04]  /*0060*/  LDCU UR4, c[0x0][0x38c] ;  /* 0x00007180ff0477ac */ /* 0x000f280008000800 */
[----:B------:R-:W3:Y:S01]  /*0070*/  S2UR UR14, SR_CTAID.Y ;  /* 0x00000000000e79c3 */ /* 0x000ee20000002600 */
[----:B------:R-:W3:Y:S07]  /*0080*/  LDCU.64 UR12, c[0x0][0x358] ;  /* 0x00006b00ff0c77ac */ /* 0x000eee0008000a00 */
[----:B------:R-:W3:Y:S01]  /*0090*/  LDC.64 R14, c[0x0][0x3a0] ;  /* 0x0000e800ff0e7b82 */ /* 0x000ee20000000a00 */
[----:B-1----:R-:W-:-:S07]  /*00a0*/  USHF.L.U32 UR6, UR11, 0x6, URZ ;  /* 0x000000060b067899 */ /* 0x002fce00080006ff */
[----:B------:R-:W1:Y:S01]  /*00b0*/  LDC.64 R22, c[0x0][0x3a8] ;  /* 0x0000ea00ff167b82 */ /* 0x000e620000000a00 */
[----:B--2---:R-:W-:Y:S01]  /*00c0*/  UIADD3 UR10, UPT, UPT, -UR6, UR7, URZ ;  /* 0x00000007060a7290 */ /* 0x004fe2000fffe1ff */
[----:B0-----:R-:W-:Y:S02]  /*00d0*/  SHF.L.U32 R40, R0, 0x3, RZ ;  /* 0x0000000300287819 */ /* 0x001fe400000006ff */
[----:B------:R-:W-:-:S04]  /*00e0*/  SHF.R.U32.HI R2, RZ, 0x4, R0 ;  /* 0x00000004ff027819 */ /* 0x000fc80000011600 */
[----:B------:R-:W0:Y:S01]  /*00f0*/  LDC.64 R20, c[0x0][0x3c0] ;  /* 0x0000f000ff147b82 */ /* 0x000e220000000a00 */
[----:B------:R-:W-:Y:S02]  /*0100*/  LOP3.LUT R40, R40, 0x78, RZ, 0xc0, !PT ;  /* 0x0000007828287812 */ /* 0x000fe400078ec0ff */
[----:B------:R-:W-:Y:S02]  /*0110*/  IADD3 R3, PT, PT, R2, 0x10, RZ ;  /* 0x0000001002037810 */ /* 0x000fe40007ffe0ff */
[----:B----4-:R-:W-:Y:S01]  /*0120*/  ISETP.GE.AND P0, PT, R40, UR4, PT ;  /* 0x0000000428007c0c */ /* 0x010fe2000bf06270 */
[----:B------:R-:W-:Y:S01]  /*0130*/  UIMAD.WIDE.U32 UR4, UR11, 0x40, URZ ;  /* 0x000000400b0478a5 */ /* 0x000fe2000f8e00ff */
[----:B---3--:R-:W-:Y:S01]  /*0140*/  IMAD.WIDE.U32 R8, R14, UR14, R40 ;  /* 0x0000000e0e087c25 */ /* 0x008fe2000f8e0028 */
[----:B------:R-:W2:Y:S01]  /*0150*/  LDC.64 R12, c[0x0][0x3c8] ;  /* 0x0000f200ff0c7b82 */ /* 0x000ea20000000a00 */
[----:B------:R-:W-:Y:S02]  /*0160*/  ISETP.GE.OR P1, PT, R3, UR10, P0 ;  /* 0x0000000a03007c0c */ /* 0x000fe40008726670 */
[C---:B------:R-:W-:Y:S01]  /*0170*/  ISETP.GE.OR P2, PT, R2.reuse, UR10, P0 ;  /* 0x0000000a02007c0c */ /* 0x040fe20008746670 */
[----:B------:R-:W-:Y:S01]  /*0180*/  IMAD R9, R15, UR14, R9 ;  /* 0x0000000e0f097c24 */ /* 0x000fe2000f8e0209 */
[----:B------:R-:W-:-:S02]  /*0190*/  LOP3.LUT R7, R2, UR4, RZ, 0xfc, !PT ;  /* 0x0000000402077c12 */ /* 0x000fc4000f8efcff */
[----:B------:R-:W-:Y:S01]  /*01a0*/  IADD3 R6, PT, PT, R2, 0x30, RZ ;  /* 0x0000003002067810 */ /* 0x000fe20007ffe0ff */
[----:B------:R-:W3:Y:S01]  /*01b0*/  LDC.64 R14, c[0x0][0x3b8] ;  /* 0x0000ee00ff0e7b82 */ /* 0x000ee20000000a00 */
[----:B-1----:R-:W-:-:S04]  /*01c0*/  IMAD.WIDE.U32 R28, R4, R22, R8 ;  /* 0x00000016041c7225 */ /* 0x002fc800078e0008 */
[----:B------:R-:W-:Y:S01]  /*01d0*/  IMAD R29, R4, R23, R29 ;  /* 0x00000017041d7224 */ /* 0x000fe200078e021d */
[C---:B------:R-:W-:Y:S02]  /*01e0*/  @!P1 IADD3 R19, P3, PT, R7.reuse, 0x10, RZ ;  /* 0x0000001007139810 */ /* 0x040fe40007f7e0ff */
[----:B------:R-:W1:Y:S01]  /*01f0*/  @!P1 LDC.64 R16, c[0x0][0x398] ;  /* 0x0000e600ff109b82 */ /* 0x000e620000000a00 */
[----:B0-----:R-:W-:Y:S01]  /*0200*/  IMAD.WIDE.U32 R10, R20, UR14, R40 ;  /* 0x0000000e140a7c25 */ /* 0x001fe2000f8e0028 */
[----:B------:R-:W-:Y:S02]  /*0210*/  @!P1 IADD3.X R5, PT, PT, RZ, UR5, RZ, P3, !PT ;  /* 0x00000005ff059c10 */ /* 0x000fe40009ffe4ff */
[----:B------:R-:W-:Y:S01]  /*0220*/  @!P1 IADD3 R25, P4, PT, R7, 0x10, RZ ;  /* 0x0000001007199810 */ /* 0x000fe20007f9e0ff */
[----:B------:R-:W-:-:S03]  /*0230*/  IMAD R11, R21, UR14, R11 ;  /* 0x0000000e150b7c24 */ /* 0x000fc6000f8e020b */
[----:B------:R-:W0:Y:S01]  /*0240*/  @!P1 LDC.64 R52, c[0x0][0x380] ;  /* 0x0000e000ff349b82 */ /* 0x000e220000000a00 */
[C---:B--2---:R-:W-:Y:S01]  /*0250*/  IMAD.WIDE.U32 R26, R4.reuse, R12, R10 ;  /* 0x0000000c041a7225 */ /* 0x044fe200078e000a */
[----:B------:R-:W-:Y:S02]  /*0260*/  @!P1 IADD3.X R23, PT, PT, RZ, UR5, RZ, P4, !PT ;  /* 0x00000005ff179c10 */ /* 0x000fe4000a7fe4ff */
[----:B------:R-:W-:Y:S01]  /*0270*/  @!P2 MOV R12, R28 ;  /* 0x0000001c000ca202 */ /* 0x000fe20000000f00 */
[----:B------:R-:W-:Y:S01]  /*0280*/  IMAD R27, R4, R13, R27 ;  /* 0x0000000d041b7224 */ /* 0x000fe200078e021b */
[----:B------:R-:W-:Y:S02]  /*0290*/  @!P2 MOV R13, R29 ;  /* 0x0000001d000da202 */ /* 0x000fe40000000f00 */
[----:B------:R-:W2:Y:S01]  /*02a0*/  LDC.64 R50, c[0x0][0x3b0] ;  /* 0x0000ec00ff327b82 */ /* 0x000ea20000000a00 */
[----:B---3--:R-:W-:Y:S02]  /*02b0*/  @!P1 IMAD R18, R23, R14, RZ ;  /* 0x0000000e17129224 */ /* 0x008fe400078e02ff */
[----:B-1----:R-:W-:Y:S01]  /*02c0*/  @!P1 IMAD R8, R5, R16, RZ ;  /* 0x0000001005089224 */ /* 0x002fe200078e02ff */
[----:B------:R-:W-:-:S04]  /*02d0*/  IADD3 R5, PT, PT, R2, 0x20, RZ ;  /* 0x0000002002057810 */ /* 0x000fc80007ffe0ff */
[----:B------:R-:W1:Y:S01]  /*02e0*/  LDC.64 R10, c[0x0][0x3b8] ;  /* 0x0000ee00ff0a7b82 */ /* 0x000e620000000a00 */
[----:B------:R-:W-:Y:S01]  /*02f0*/  @!P1 IMAD R21, R19, R17, R8 ;  /* 0x0000001113159224 */ /* 0x000fe200078e0208 */
[----:B------:R-:W-:Y:S01]  /*0300*/  ISETP.GE.OR P3, PT, R5, UR10, P0 ;  /* 0x0000000a05007c0c */ /* 0x000fe20008766670 */
[----:B------:R-:W-:Y:S01]  /*0310*/  @!P1 IMAD.WIDE.U32 R16, R19, R16, R28 ;  /* 0x0000001013109225 */ /* 0x000fe200078e001c */
[----:B------:R-:W-:-:S04]  /*0320*/  ISETP.GE.OR P0, PT, R6, UR10, P0 ;  /* 0x0000000a06007c0c */ /* 0x000fc80008706670 */
[----:B------:R-:W3:Y:S01]  /*0330*/  @!P2 LDC.64 R8, c[0x0][0x398] ;  /* 0x0000e600ff08ab82 */ /* 0x000ee20000000a00 */
[----:B------:R-:W-:Y:S01]  /*0340*/  @!P1 IMAD R19, R25, R15, R18 ;  /* 0x0000000f19139224 */ /* 0x000fe200078e0212 */
[----:B------:R-:W-:Y:S01]  /*0350*/  @!P1 IADD3 R17, PT, PT, R17, R21, RZ ;  /* 0x0000001511119210 */ /* 0x000fe20007ffe0ff */
[----:B------:R-:W-:Y:S01]  /*0360*/  @!P1 IMAD.WIDE.U32 R14, R25, R14, R26 ;  /* 0x0000000e190e9225 */ /* 0x000fe200078e001a */
[----:B0-----:R-:W-:-:S04]  /*0370*/  @!P1 LEA R52, P4, R16, R52, 0x1 ;  /* 0x0000003410349211 */ /* 0x001fc800078808ff */
[----:B------:R-:W0:Y:S01]  /*0380*/  @!P2 LDC.64 R44, c[0x0][0x380] ;  /* 0x0000e000ff2cab82 */ /* 0x000e220000000a00 */
[----:B------:R-:W-:Y:S02]  /*0390*/  @!P1 LEA.HI.X R53, R16, R53, R17, 0x1, P4 ;  /* 0x0000003510359211 */ /* 0x000fe400020f0c11 */
[----:B------:R-:W-:Y:S02]  /*03a0*/  @!P1 IADD3 R15, PT, PT, R15, R19, RZ ;  /* 0x000000130f0f9210 */ /* 0x000fe40007ffe0ff */
[----:B--2---:R-:W-:Y:S02]  /*03b0*/  @!P1 LEA R50, P4, R14, R50, 0x1 ;  /* 0x000000320e329211 */ /* 0x004fe400078808ff */
[----:B------:R-:W-:Y:S01]  /*03c0*/  @!P2 MOV R16, R26 ;  /* 0x0000001a0010a202 */ /* 0x000fe20000000f00 */
[----:B------:R-:W2:Y:S01]  /*03d0*/  LDC.64 R22, c[0x0][0x3b0] ;  /* 0x0000ec00ff167b82 */ /* 0x000ea20000000a00 */
[----:B------:R-:W-:Y:S01]  /*03e0*/  @!P2 MOV R17, R27 ;  /* 0x0000001b0011a202 */ /* 0x000fe20000000f00 */
[----:B-1----:R-:W-:Y:S01]  /*03f0*/  @!P2 IMAD R20, R10, UR5, RZ ;  /* 0x000000050a14ac24 */ /* 0x002fe2000f8e02ff */
[----:B------:R-:W-:-:S02]  /*0400*/  @!P1 LEA.HI.X R51, R14, R51, R15, 0x1, P4 ;  /* 0x000000330e339211 */ /* 0x000fc400020f0c0f */
[C---:B------:R-:W-:Y:S01]  /*0410*/  @!P3 IADD3 R15, P4, PT, R7.reuse, 0x20, RZ ;  /* 0x00000020070fb810 */ /* 0x040fe20007f9e0ff */
[C---:B------:R-:W-:Y:S01]  /*0420*/  @!P2 IMAD R31, R7.reuse, R11, R20 ;  /* 0x0000000b071fa224 */ /* 0x040fe200078e0214 */
[----:B------:R-:W-:Y:S01]  /*0430*/  @!P3 MOV R32, R28 ;  /* 0x0000001c0020b202 */ /* 0x000fe20000000f00 */
[----:B------:R-:W1:Y:S01]  /*0440*/  @!P3 LDC.64 R38, c[0x0][0x398] ;  /* 0x0000e600ff26bb82 */ /* 0x000e620000000a00 */
[----:B---3--:R-:W-:Y:S01]  /*0450*/  @!P2 IMAD R18, R8, UR5, RZ ;  /* 0x000000050812ac24 */ /* 0x008fe2000f8e02ff */
[----:B------:R-:W-:Y:S01]  /*0460*/  @!P3 IADD3.X R19, PT, PT, RZ, UR5, RZ, P4, !PT ;  /* 0x00000005ff13bc10 */ /* 0x000fe2000a7fe4ff */
[C---:B------:R-:W-:Y:S01]  /*0470*/  @!P2 IMAD.WIDE.U32 R12, R7.reuse, R8, R12 ;  /* 0x00000008070ca225 */ /* 0x040fe200078e000c */
[----:B------:R-:W-:Y:S02]  /*0480*/  @!P3 MOV R33, R29 ;  /* 0x0000001d0021b202 */ /* 0x000fe40000000f00 */
[----:B------:R-:W-:Y:S01]  /*0490*/  @!P3 MOV R24, R26 ;  /* 0x0000001a0018b202 */ /* 0x000fe20000000f00 */
[C---:B------:R-:W-:Y:S01]  /*04a0*/  @!P2 IMAD R21, R7.reuse, R9, R18 ;  /* 0x000000090715a224 */ /* 0x040fe200078e0212 */
[----:B------:R-:W3:Y:S01]  /*04b0*/  @!P0 LDC.64 R36, c[0x0][0x398] ;  /* 0x0000e600ff248b82 */ /* 0x000ee20000000a00 */
[C---:B------:R-:W-:Y:S01]  /*04c0*/  @!P0 IADD3 R9, P5, PT, R7.reuse, 0x30, RZ ;  /* 0x0000003007098810 */ /* 0x040fe20007fbe0ff */
[----:B------:R-:W-:Y:S01]  /*04d0*/  @!P2 IMAD.WIDE.U32 R16, R7, R10, R16 ;  /* 0x0000000a0710a225 */ /* 0x000fe200078e0010 */
[----:B0-----:R-:W-:-:S02]  /*04e0*/  @!P2 LEA R44, P4, R12, R44, 0x1 ;  /* 0x0000002c0c2ca211 */ /* 0x001fc400078808ff */
[----:B------:R-:W-:Y:S02]  /*04f0*/  @!P0 IADD3.X R11, PT, PT, RZ, UR5, RZ, P5, !PT ;  /* 0x00000005ff0b8c10 */ /* 0x000fe4000affe4ff */
[----:B------:R-:W-:Y:S01]  /*0500*/  @!P2 IADD3 R10, PT, PT, R13, R21, RZ ;  /* 0x000000150d0aa210 */ /* 0x000fe20007ffe0ff */
[----:B------:R-:W0:Y:S01]  /*0510*/  @!P3 LDC.64 R46, c[0x0][0x380] ;  /* 0x0000e000ff2ebb82 */ /* 0x000e220000000a00 */
[----:B------:R-:W-:Y:S02]  /*0520*/  @!P2 IADD3 R8, PT, PT, R17, R31, RZ ;  /* 0x0000001f1108a210 */ /* 0x000fe40007ffe0ff */
[----:B------:R-:W-:Y:S02]  /*0530*/  @!P2 LEA.HI.X R45, R12, R45, R10, 0x1, P4 ;  /* 0x0000002d0c2da211 */ /* 0x000fe400020f0c0a */
[----:B------:R-:W-:Y:S02]  /*0540*/  CS2R R12, SRZ ;  /* 0x00000000000c7805 */ /* 0x000fe4000001ff00 */
[----:B--2---:R-:W-:-:S02]  /*0550*/  @!P2 LEA R22, P5, R16, R22, 0x1 ;  /* 0x000000161016a211 */ /* 0x004fc400078a08ff */
[----:B------:R-:W-:Y:S01]  /*0560*/  @!P3 MOV R25, R27 ;  /* 0x0000001b0019b202 */ /* 0x000fe20000000f00 */
[-C--:B-1----:R-:W-:Y:S01]  /*0570*/  @!P3 IMAD R14, R19, R38.reuse, RZ ;  /* 0x00000026130eb224 */ /* 0x082fe200078e02ff */
[----:B------:R-:W1:Y:S01]  /*0580*/  LDC.64 R34, c[0x0][0x3b8] ;  /* 0x0000ee00ff227b82 */ /* 0x000e620000000a00 */
[----:B------:R-:W-:Y:S01]  /*0590*/  @!P2 LEA.HI.X R23, R16, R23, R8, 0x1, P5 ;  /* 0x000000171017a211 */ /* 0x000fe200028f0c08 */
[----:B------:R-:W-:-:S04]  /*05a0*/  @!P3 IMAD.WIDE.U32 R32, R15, R38, R32 ;  /* 0x000000260f20b225 */ /* 0x000fc800078e0020 */
[----:B------:R-:W-:Y:S01]  /*05b0*/  @!P3 IMAD R39, R15, R39, R14 ;  /* 0x000000270f27b224 */ /* 0x000fe200078e020e */
[----:B------:R-:W-:Y:S01]  /*05c0*/  CS2R R14, SRZ ;  /* 0x00000000000e7805 */ /* 0x000fe2000001ff00 */
[-C--:B---3--:R-:W-:Y:S01]  /*05d0*/  @!P0 IMAD R10, R11, R36.reuse, RZ ;  /* 0x000000240b0a8224 */ /* 0x088fe200078e02ff */
[----:B------:R-:W2:Y:S01]  /*05e0*/  LDC.64 R30, c[0x0][0x3b8] ;  /* 0x0000ee00ff1e7b82 */ /* 0x000ea20000000a00 */
[----:B------:R-:W-:-:S03]  /*05f0*/  @!P0 IMAD.WIDE.U32 R28, R9, R36, R28 ;  /* 0x00000024091c8225 */ /* 0x000fc600078e001c */
[----:B------:R3:W4:Y:S01]  /*0600*/  @!P2 LDG.E.128 R12, desc[UR12][R22.64] ;  /* 0x0000000c160ca981 */ /* 0x000722000c1e1d00 */
[----:B------:R-:W-:Y:S01]  /*0610*/  @!P0 IMAD R37, R9, R37, R10 ;  /* 0x0000002509258224 */ /* 0x000fe200078e020a */
[----:B------:R-:W-:Y:S02]  /*0620*/  CS2R R8, SRZ ;  /* 0x0000000000087805 */ /* 0x000fe4000001ff00 */
[----:B------:R-:W-:Y:S01]  /*0630*/  CS2R R10, SRZ ;  /* 0x00000000000a7805 */ /* 0x000fe2000001ff00 */
[----:B------:R-:W2:Y:S01]  /*0640*/  @!P0 LDC.64 R42, c[0x0][0x380] ;  /* 0x0000e000ff2a8b82 */ /* 0x000ea20000000a00 */
[----:B------:R-:W-:Y:S02]  /*0650*/  CS2R R16, SRZ ;  /* 0x0000000000107805 */ /* 0x000fe4000001ff00 */
[----:B------:R-:W-:Y:S02]  /*0660*/  CS2R R18, SRZ ;  /* 0x0000000000127805 */ /* 0x000fe4000001ff00 */
[----:B------:R0:W4:Y:S03]  /*0670*/  @!P2 LDG.E.128 R8, desc[UR12][R44.64] ;  /* 0x0000000c2c08a981 */ /* 0x000126000c1e1d00 */
[----:B------:R-:W2:Y:S01]  /*0680*/  LDC.64 R48, c[0x0][0x3b0] ;  /* 0x0000ec00ff307b82 */ /* 0x000ea20000000a00 */
[----:B------:R-:W-:-:S02]  /*0690*/  @!P3 IADD3 R41, P2, PT, R7, 0x20, RZ ;  /* 0x000000200729b810 */ /* 0x000fc40007f5e0ff */
[----:B------:R-:W-:Y:S02]  /*06a0*/  CS2R R20, SRZ ;  /* 0x0000000000147805 */ /* 0x000fe4000001ff00 */
[----:B---3--:R-:W-:Y:S01]  /*06b0*/  CS2R R22, SRZ ;  /* 0x0000000000167805 */ /* 0x008fe2000001ff00 */
[----:B------:R-:W3:Y:S02]  /*06c0*/  @!P1 LDG.E.128 R16, desc[UR12][R52.64] ;  /* 0x0000000c34109981 */ /* 0x000ee4000c1e1d00 */
[----:B0-----:R-:W0:Y:S01]  /*06d0*/  LDC.64 R44, c[0x0][0x3b0] ;  /* 0x0000ec00ff2c7b82 */ /* 0x001e220000000a00 */
[----:B------:R-:W-:Y:S02]  /*06e0*/  @!P3 IADD3.X R36, PT, PT, RZ, UR5, RZ, P2, !PT ;  /* 0x00000005ff24bc10 */ /* 0x000fe400097fe4ff */
[----:B------:R1:W3:Y:S01]  /*06f0*/  @!P1 LDG.E.128 R20, desc[UR12][R50.64] ;  /* 0x0000000c32149981 */ /* 0x0002e2000c1e1d00 */
[----:B------:R-:W-:Y:S02]  /*0700*/  @!P0 IADD3 R7, P2, PT, R7, 0x30, RZ ;  /* 0x0000003007078810 */ /* 0x000fe40007f5e0ff */
[----:B------:R-:W-:-:S02]  /*0710*/  @!P3 IADD3 R33, PT, PT, R33, R39, RZ ;  /* 0x000000272121b210 */ /* 0x000fc40007ffe0ff */
[----:B------:R-:W-:Y:S02]  /*0720*/  @!P3 LEA R46, P1, R32, R46, 0x1 ;  /* 0x0000002e202eb211 */ /* 0x000fe400078208ff */
[----:B------:R-:W-:Y:S01]  /*0730*/  @!P0 IADD3.X R39, PT, PT, RZ, UR5, RZ, P2, !PT ;  /* 0x00000005ff278c10 */ /* 0x000fe200097fe4ff */
[-C--:B-1----:R-:W-:Y:S01]  /*0740*/  @!P3 IMAD R36, R36, R34.reuse, RZ ;  /* 0x000000222424b224 */ /* 0x082fe200078e02ff */
[----:B------:R-:W-:Y:S01]  /*0750*/  @!P3 LEA.HI.X R47, R32, R47, R33, 0x1, P1 ;  /* 0x0000002f202fb211 */ /* 0x000fe200008f0c21 */
[----:B------:R-:W-:Y:S01]  /*0760*/  @!P3 IMAD.WIDE.U32 R24, R41, R34, R24 ;  /* 0x000000222918b225 */ /* 0x000fe200078e0018 */
[----:B------:R-:W-:Y:S01]  /*0770*/  @!P0 IADD3 R37, PT, PT, R29, R37, RZ ;  /* 0x000000251d258210 */ /* 0x000fe20007ffe0ff */
[----:B------:R-:W1:Y:S02]  /*0780*/  LDC.64 R50, c[0x0][0x400] ;  /* 0x00010000ff327b82 */ /* 0x000e640000000a00 */
[----:B--2---:R-:W-:Y:S02]  /*0790*/  @!P0 IMAD R32, R39, R30, RZ ;  /* 0x0000001e27208224 */ /* 0x004fe400078e02ff */
[----:B------:R-:W-:Y:S01]  /*07a0*/  @!P3 IMAD R35, R41, R35, R36 ;  /* 0x000000232923b224 */ /* 0x000fe200078e0224 */
[----:B------:R-:W-:Y:S01]  /*07b0*/  @!P0 LEA R42, P1, R28, R42, 0x1 ;  /* 0x0000002a1c2a8211 */ /* 0x000fe200078208ff */
[----:B------:R-:W-:-:S02]  /*07c0*/  @!P0 IMAD R31, R7, R31, R32 ;  /* 0x0000001f071f8224 */ /* 0x000fc400078e0220 */
[----:B------:R-:W-:Y:S01]  /*07d0*/  @!P0 IMAD.WIDE.U32 R32, R7, R30, R26 ;  /* 0x0000001e07208225 */ /* 0x000fe200078e001a */
[----:B------:R-:W-:Y:S02]  /*07e0*/  @!P3 IADD3 R35, PT, PT, R25, R35, RZ ;  /* 0x000000231923b210 */ /* 0x000fe40007ffe0ff */
[----:B------:R-:W-:Y:S02]  /*07f0*/  @!P3 LEA R48, P2, R24, R48, 0x1 ;  /* 0x000000301830b211 */ /* 0x000fe400078408ff */
[----:B------:R-:W-:Y:S02]  /*0800*/  @!P0 LEA.HI.X R43, R28, R43, R37, 0x1, P1 ;  /* 0x0000002b1c2b8211 */ /* 0x000fe400008f0c25 */
[----:B------:R-:W-:Y:S02]  /*0810*/  @!P0 IADD3 R7, PT, PT, R33, R31, RZ ;  /* 0x0000001f21078210 */ /* 0x000fe40007ffe0ff */
[----:B0-----:R-:W-:Y:S02]  /*0820*/  @!P0 LEA R44, P1, R32, R44, 0x1 ;  /* 0x0000002c202c8211 */ /* 0x001fe400078208ff */
[----:B------:R-:W-:-:S02]  /*0830*/  CS2R R26, SRZ ;  /* 0x00000000001a7805 */ /* 0x000fc4000001ff00 */
[----:B------:R-:W-:Y:S02]  /*0840*/  @!P3 LEA.HI.X R49, R24, R49, R35, 0x1, P2 ;  /* 0x000000311831b211 */ /* 0x000fe400010f0c23 */
[----:B------:R-:W-:Y:S02]  /*0850*/  CS2R R24, SRZ ;  /* 0x0000000000187805 */ /* 0x000fe4000001ff00 */
[----:B------:R-:W-:Y:S02]  /*0860*/  CS2R R28, SRZ ;  /* 0x00000000001c7805 */ /* 0x000fe4000001ff00 */
[----:B------:R-:W-:Y:S02]  /*0870*/  CS2R R30, SRZ ;  /* 0x00000000001e7805 */ /* 0x000fe4000001ff00 */
[----:B------:R-:W-:Y:S02]  /*0880*/  @!P0 LEA.HI.X R45, R32, R45, R7, 0x1, P1 ;  /* 0x0000002d202d8211 */ /* 0x000fe400008f0c07 */
[----:B------:R-:W-:-:S02]  /*0890*/  CS2R R32, SRZ ;  /* 0x0000000000207805 */ /* 0x000fc4000001ff00 */
[----:B------:R-:W-:Y:S02]  /*08a0*/  CS2R R34, SRZ ;  /* 0x0000000000227805 */ /* 0x000fe4000001ff00 */
[----:B------:R-:W-:Y:S02]  /*08b0*/  CS2R R36, SRZ ;  /* 0x0000000000247805 */ /* 0x000fe4000001ff00 */
[----:B------:R-:W-:Y:S01]  /*08c0*/  CS2R R38, SRZ ;  /* 0x0000000000267805 */ /* 0x000fe2000001ff00 */
[----:B------:R-:W2:Y:S04]  /*08d0*/  @!P3 LDG.E.128 R24, desc[UR12][R46.64] ;  /* 0x0000000c2e18b981 */ /* 0x000ea8000c1e1d00 */
[----:B------:R0:W2:Y:S04]  /*08e0*/  @!P3 LDG.E.128 R28, desc[UR12][R48.64] ;  /* 0x0000000c301cb981 */ /* 0x0000a8000c1e1d00 */
[----:B------:R1:W2:Y:S04]  /*08f0*/  @!P0 LDG.E.128 R32, desc[UR12][R42.64] ;  /* 0x0000000c2a208981 */ /* 0x0002a8000c1e1d00 */
[----:B------:R4:W2:Y:S01]  /*0900*/  @!P0 LDG.E.128 R36, desc[UR12][R44.64] ;  /* 0x0000000c2c248981 */ /* 0x0008a2000c1e1d00 */
[C---:B------:R-:W-:Y:S01]  /*0910*/  ISETP.GE.AND P0, PT, R0.reuse, UR10, PT ;  /* 0x0000000a00007c0c */ /* 0x040fe2000bf06270 */
[----:B0-----:R-:W0:Y:S03]  /*0920*/  LDC.64 R48, c[0x0][0x408] ;  /* 0x00010200ff307b82 */ /* 0x001e260000000a00 */
[----:B------:R-:W-:-:S13]  /*0930*/  ISETP.GT.U32.OR P0, PT, R0, 0x3f, P0 ;  /* 0x0000003f0000780c */ /* 0x000fda0000704470 */
[----:B------:R-:W0:Y:S01]  /*0940*/  @!P0 LDC.64 R46, c[0x0][0x3f8] ;  /* 0x0000fe00ff2e8b82 */ /* 0x000e220000000a00 */
[----:B------:R-:W-:Y:S02]  /*0950*/  @!P0 IADD3 R52, PT, PT, R0, UR6, RZ ;  /* 0x0000000600348c10 */ /* 0x000fe4000fffe0ff */
[----:B------:R-:W-:-:S03]  /*0960*/  @!P0 MOV R53, RZ ;  /* 0x000000ff00358202 */ /* 0x000fc60000000f00 */
[----:B-1----:R-:W-:-:S04]  /*0970*/  @!P0 IMAD.WIDE.U32 R52, R50, UR14, R52 ;  /* 0x0000000e32348c25 */ /* 0x002fc8000f8e0034 */
[----:B------:R-:W-:Y:S02]  /*0980*/  @!P0 IMAD R53, R51, UR14, R53 ;  /* 0x0000000e33358c24 */ /* 0x000fe4000f8e0235 */
[----:B0-----:R-:W-:-:S04]  /*0990*/  @!P0 IMAD.WIDE.U32 R42, R4, R48, R52 ;  /* 0x00000030042a8225 */ /* 0x001fc800078e0034 */
[----:B------:R-:W-:Y:S01]  /*09a0*/  @!P0 IMAD R49, R4, R49, R43 ;  /* 0x0000003104318224 */ /* 0x000fe200078e022b */
[----:B------:R-:W-:Y:S02]  /*09b0*/  MOV R48, 0x7f800000 ;  /* 0x7f80000000307802 */ /* 0x000fe40000000f00 */
[----:B------:R-:W-:-:S04]  /*09c0*/  @!P0 LEA R46, P1, R42, R46, 0x2 ;  /* 0x0000002e2a2e8211 */ /* 0x000fc800078210ff */
[----:B------:R-:W-:-:S05]  /*09d0*/  @!P0 LEA.HI.X R47, R42, R47, R49, 0x2, P1 ;  /* 0x0000002f2a2f8211 */ /* 0x000fca00008f1431 */
[----:B------:R0:W5:Y:S01]  /*09e0*/  @!P0 LDG.E R48, desc[UR12][R46.64] ;  /* 0x0000000c2e308981 */ /* 0x000162000c1e1900 */
[----:B------:R-:W-:Y:S01]  /*09f0*/  ISETP.NE.AND P0, PT, R40, RZ, PT ;  /* 0x000000ff2800720c */ /* 0x000fe20003f05270 */
[----:B------:R-:W-:Y:S01]  /*0a00*/  BSSY.RECONVERGENT B0, `(.L_x_20) ;  /* 0x000009b000007945 */ /* 0x000fe20003800200 */
[--C-:B----4-:R-:W-:Y:S02]  /*0a10*/  HADD2.F32 R45, -RZ, R12.reuse.H1_H1 ;  /* 0x3000000cff2d7230 */ /* 0x110fe40000004100 */
[----:B------:R-:W-:Y:S02]  /*0a20*/  HADD2.F32 R44, -RZ, R12.H0_H0 ;  /* 0x2000000cff2c7230 */ /* 0x000fe40000004100 */
[----:B0-----:R-:W-:Y:S02]  /*0a30*/  HADD2.F32 R46, -RZ, R14.H0_H0 ;  /* 0x2000000eff2e7230 */ /* 0x001fe40000004100 */
[--C-:B------:R-:W-:Y:S02]  /*0a40*/  HADD2.F32 R7, -RZ, R8.reuse.H0_H0 ;  /* 0x20000008ff077230 */ /* 0x100fe40000004100 */
[----:B------:R-:W-:-:S02]  /*0a50*/  HADD2.F32 R8, -RZ, R8.H1_H1 ;  /* 0x30000008ff087230 */ /* 0x000fc40000004100 */
[----:B------:R-:W-:Y:S02]  /*0a60*/  HADD2.F32 R50, -RZ, R14.H1_H1 ;  /* 0x3000000eff327230 */ /* 0x000fe40000004100 */
[----:B---3--:R-:W-:Y:S02]  /*0a70*/  HADD2.F32 R49, -RZ, R16.H1_H1 ;  /* 0x30000010ff317230 */ /* 0x008fe40000004100 */
[----:B------:R-:W-:Y:S01]  /*0a80*/  FMUL.FTZ R8, R8, R45 ;  /* 0x0000002d08087220 */ /* 0x000fe20000410000 */
[--C-:B------:R-:W-:Y:S02]  /*0a90*/  HADD2.F32 R47, -RZ, R15.reuse.H0_H0 ;  /* 0x2000000fff2f7230 */ /* 0x100fe40000004100 */
[----:B------:R-:W-:Y:S02]  /*0aa0*/  HADD2.F32 R52, -RZ, R20.H1_H1 ;  /* 0x30000014ff347230 */ /* 0x000fe40000004100 */
[----:B------:R-:W-:Y:S02]  /*0ab0*/  HADD2.F32 R14, -RZ, R15.H1_H1 ;  /* 0x3000000fff0e7230 */ /* 0x000fe40000004100 */
[----:B------:R-:W-:-:S02]  /*0ac0*/  HADD2.F32 R16, -RZ, R16.H0_H0 ;  /* 0x20000010ff107230 */ /* 0x000fc40000004100 */
[----:B------:R-:W-:Y:S01]  /*0ad0*/  FMUL.FTZ R49, R49, R52 ;  /* 0x0000003431317220 */ /* 0x000fe20000410000 */
[----:B------:R-:W-:Y:S02]  /*0ae0*/  HADD2.F32 R15, -RZ, R20.H0_H0 ;  /* 0x20000014ff0f7230 */ /* 0x000fe40000004100 */
[----:B------:R-:W-:Y:S01]  /*0af0*/  FFMA.FTZ R44, R7, R44, R8 ;  /* 0x0000002c072c7223 */ /* 0x000fe20000010008 */
[----:B------:R-:W-:Y:S02]  /*0b00*/  HADD2.F32 R41, -RZ, R9.H0_H0 ;  /* 0x20000009ff297230 */ /* 0x000fe40000004100 */
[----:B------:R-:W-:Y:S02]  /*0b10*/  HADD2.F32 R12, -RZ, R13.H0_H0 ;  /* 0x2000000dff0c7230 */ /* 0x000fe40000004100 */
[----:B------:R-:W-:Y:S01]  /*0b20*/  FFMA.FTZ R16, R16, R15, R49 ;  /* 0x0000000f10107223 */ /* 0x000fe20000010031 */
[----:B------:R-:W-:Y:S02]  /*0b30*/  HADD2.F32 R7, -RZ, R17.H0_H0 ;  /* 0x20000011ff077230 */ /* 0x000fe40000004100 */
[----:B------:R-:W-:-:S02]  /*0b40*/  HADD2.F32 R8, -RZ, R21.H0_H0 ;  /* 0x20000015ff087230 */ /* 0x000fc40000004100 */
[----:B------:R-:W-:Y:S01]  /*0b50*/  FFMA.FTZ R41, R41, R12, R44 ;  /* 0x0000000c29297223 */ /* 0x000fe2000001002c */
[----:B------:R-:W-:Y:S02]  /*0b60*/  HADD2.F32 R42, -RZ, R9.H1_H1 ;  /* 0x30000009ff2a7230 */ /* 0x000fe40000004100 */
[----:B------:R-:W-:Y:S02]  /*0b70*/  HADD2.F32 R13, -RZ, R13.H1_H1 ;  /* 0x3000000dff0d7230 */ /* 0x000fe40000004100 */
[----:B------:R-:W-:Y:S01]  /*0b80*/  FFMA.FTZ R16, R7, R8, R16 ;  /* 0x0000000807107223 */ /* 0x000fe20000010010 */
[----:B------:R-:W-:Y:S02]  /*0b90*/  HADD2.F32 R17, -RZ, R17.H1_H1 ;  /* 0x30000011ff117230 */ /* 0x000fe40000004100 */
[----:B------:R-:W-:Y:S02]  /*0ba0*/  HADD2.F32 R12, -RZ, R21.H1_H1 ;  /* 0x30000015ff0c7230 */ /* 0x000fe40000004100 */
[----:B------:R-:W-:Y:S01]  /*0bb0*/  FFMA.FTZ R42, R42, R13, R41 ;  /* 0x0000000d2a2a7223 */ /* 0x000fe20000010029 */
[----:B------:R-:W-:-:S02]  /*0bc0*/  HADD2.F32 R9, -RZ, R10.H0_H0 ;  /* 0x2000000aff097230 */ /* 0x000fc40000004100 */
[----:B------:R-:W-:Y:S02]  /*0bd0*/  HADD2.F32 R7, -RZ, R18.H0_H0 ;  /* 0x20000012ff077230 */ /* 0x000fe40000004100 */
[----:B------:R-:W-:Y:S01]  /*0be0*/  FFMA.FTZ R12, R17, R12, R16 ;  /* 0x0000000c110c7223 */ /* 0x000fe20000010010 */
[----:B------:R-:W-:Y:S02]  /*0bf0*/  HADD2.F32 R8, -RZ, R22.H0_H0 ;  /* 0x20000016ff087230 */ /* 0x000fe40000004100 */
[----:B------:R-:W-:Y:S01]  /*0c00*/  FFMA.FTZ R42, R9, R46, R42 ;  /* 0x0000002e092a7223 */ /* 0x000fe2000001002a */
[----:B------:R-:W-:Y:S02]  /*0c10*/  HADD2.F32 R43, -RZ, R10.H1_H1 ;  /* 0x3000000aff2b7230 */ /* 0x000fe40000004100 */
[----:B------:R-:W-:Y:S01]  /*0c20*/  FFMA.FTZ R13, R7, R8, R12 ;  /* 0x00000008070d7223 */ /* 0x000fe2000001000c */
[--C-:B------:R-:W-:Y:S02]  /*0c30*/  HADD2.F32 R7, -RZ, R23.reuse.H0_H0 ;  /* 0x20000017ff077230 */ /* 0x100fe40000004100 */
[----:B------:R-:W-:Y:S01]  /*0c40*/  FFMA.FTZ R43, R43, R50, R42 ;  /* 0x000000322b2b7223 */ /* 0x000fe2000001002a */
[----:B------:R-:W-:-:S02]  /*0c50*/  HADD2.F32 R8, -RZ, R23.H1_H1 ;  /* 0x30000017ff087230 */ /* 0x000fc40000004100 */
[--C-:B--2---:R-:W-:Y:S02]  /*0c60*/  HADD2.F32 R17, -RZ, R24.reuse.H0_H0 ;  /* 0x20000018ff117230 */ /* 0x104fe40000004100 */
[----:B------:R-:W-:Y:S02]  /*0c70*/  HADD2.F32 R24, -RZ, R24.H1_H1 ;  /* 0x30000018ff187230 */ /* 0x000fe40000004100 */
[--C-:B------:R-:W-:Y:S02]  /*0c80*/  HADD2.F32 R23, -RZ, R28.reuse.H1_H1 ;  /* 0x3000001cff177230 */ /* 0x100fe40000004100 */
[----:B------:R-:W-:Y:S02]  /*0c90*/  HADD2.F32 R42, -RZ, R28.H0_H0 ;  /* 0x2000001cff2a7230 */ /* 0x000fe40000004100 */
[----:B------:R-:W-:Y:S02]  /*0ca0*/  HADD2.F32 R21, -RZ, R32.H1_H1 ;  /* 0x30000020ff157230 */ /* 0x000fe40000004100 */
[----:B------:R-:W-:Y:S01]  /*0cb0*/  FMUL.FTZ R24, R24, R23 ;  /* 0x0000001718187220 */ /* 0x000fe20000410000 */
[----:B------:R-:W-:-:S02]  /*0cc0*/  HADD2.F32 R28, -RZ, R36.H1_H1 ;  /* 0x30000024ff1c7230 */ /* 0x000fc40000004100 */
[----:B------:R-:W-:Y:S02]  /*0cd0*/  HADD2.F32 R18, -RZ, R18.H1_H1 ;  /* 0x30000012ff127230 */ /* 0x000fe40000004100 */
[----:B------:R-:W-:Y:S02]  /*0ce0*/  HADD2.F32 R9, -RZ, R22.H1_H1 ;  /* 0x30000016ff097230 */ /* 0x000fe40000004100 */
[----:B------:R-:W-:Y:S01]  /*0cf0*/  FMUL.FTZ R21, R21, R28 ;  /* 0x0000001c15157220 */ /* 0x000fe20000410000 */
[----:B------:R-:W-:Y:S02]  /*0d00*/  HADD2.F32 R32, -RZ, R32.H0_H0 ;  /* 0x20000020ff207230 */ /* 0x000fe40000004100 */
[----:B------:R-:W-:Y:S02]  /*0d10*/  HADD2.F32 R23, -RZ, R36.H0_H0 ;  /* 0x20000024ff177230 */ /* 0x000fe40000004100 */
[----:B------:R-:W-:Y:S01]  /*0d20*/  FFMA.FTZ R42, R17, R42, R24 ;  /* 0x0000002a112a7223 */ /* 0x000fe20000010018 */
[----:B------:R-:W-:-:S02]  /*0d30*/  HADD2.F32 R15, -RZ, R25.H0_H0 ;  /* 0x20000019ff0f7230 */ /* 0x000fc40000004100 */
[----:B------:R-:W-:Y:S02]  /*0d40*/  HADD2.F32 R44, -RZ, R29.H0_H0 ;  /* 0x2000001dff2c7230 */ /* 0x000fe40000004100 */
[----:B------:R-:W-:Y:S01]  /*0d50*/  FFMA.FTZ R9, R18, R9, R13 ;  /* 0x0000000912097223 */ /* 0x000fe2000001000d */
[----:B------:R-:W-:Y:S02]  /*0d60*/  HADD2.F32 R12, -RZ, R19.H0_H0 ;  /* 0x20000013ff0c7230 */ /* 0x000fe40000004100 */
[----:B------:R-:W-:Y:S01]  /*0d70*/  FFMA.FTZ R32, R32, R23, R21 ;  /* 0x0000001720207223 */ /* 0x000fe20000010015 */
[----:B------:R-:W-:Y:S02]  /*0d80*/  HADD2.F32 R17, -RZ, R33.H0_H0 ;  /* 0x20000021ff117230 */ /* 0x000fe40000004100 */
[----:B------:R-:W-:Y:S02]  /*0d90*/  HADD2.F32 R24, -RZ, R37.H0_H0 ;  /* 0x20000025ff187230 */ /* 0x000fe40000004100 */
[----:B------:R-:W-:Y:S01]  /*0da0*/  FFMA.FTZ R42, R15, R44, R42 ;  /* 0x0000002c0f2a7223 */ /* 0x000fe2000001002a */
[----:B------:R-:W-:-:S02]  /*0db0*/  HADD2.F32 R25, -RZ, R25.H1_H1 ;  /* 0x30000019ff197230 */ /* 0x000fc40000004100 */
[----:B------:R-:W-:Y:S02]  /*0dc0*/  HADD2.F32 R22, -RZ, R29.H1_H1 ;  /* 0x3000001dff167230 */ /* 0x000fe40000004100 */
[----:B------:R-:W-:Y:S01]  /*0dd0*/  FFMA.FTZ R12, R12, R7, R9 ;  /* 0x000000070c0c7223 */ /* 0x000fe20000010009 */
[----:B------:R-:W-:Y:S02]  /*0de0*/  HADD2.F32 R33, -RZ, R33.H1_H1 ;  /* 0x30000021ff217230 */ /* 0x000fe40000004100 */
[----:B------:R-:W-:Y:S01]  /*0df0*/  FFMA.FTZ R24, R17, R24, R32 ;  /* 0x0000001811187223 */ /* 0x000fe20000010020 */
[----:B------:R-:W-:Y:S02]  /*0e00*/  HADD2.F32 R28, -RZ, R37.H1_H1 ;  /* 0x30000025ff1c7230 */ /* 0x000fe40000004100 */
[----:B------:R-:W-:Y:S01]  /*0e10*/  FFMA.FTZ R42, R25, R22, R42 ;  /* 0x00000016192a7223 */ /* 0x000fe2000001002a */
[----:B------:R-:W-:Y:S02]  /*0e20*/  HADD2.F32 R9, -RZ, R26.H0_H0 ;  /* 0x2000001aff097230 */ /* 0x000fe40000004100 */
[----:B------:R-:W-:-:S02]  /*0e30*/  HADD2.F32 R20, -RZ, R30.H0_H0 ;  /* 0x2000001eff147230 */ /* 0x000fc40000004100 */
[----:B------:R-:W-:Y:S01]  /*0e40*/  FFMA.FTZ R24, R33, R28, R24 ;  /* 0x0000001c21187223 */ /* 0x000fe20000010018 */
[----:B------:R-:W-:Y:S02]  /*0e50*/  HADD2.F32 R15, -RZ, R34.H0_H0 ;  /* 0x20000022ff0f7230 */ /* 0x000fe40000004100 */
[----:B------:R-:W-:Y:S02]  /*0e60*/  HADD2.F32 R22, -RZ, R38.H0_H0 ;  /* 0x20000026ff167230 */ /* 0x000fe40000004100 */
[----:B------:R-:W-:Y:S01]  /*0e70*/  FFMA.FTZ R9, R9, R20, R42 ;  /* 0x0000001409097223 */ /* 0x000fe2000001002a */
[----:B------:R-:W-:Y:S02]  /*0e80*/  HADD2.F32 R26, -RZ, R26.H1_H1 ;  /* 0x3000001aff1a7230 */ /* 0x000fe40000004100 */
[----:B------:R-:W-:Y:S02]  /*0e90*/  HADD2.F32 R13, -RZ, R30.H1_H1 ;  /* 0x3000001eff0d7230 */ /* 0x000fe40000004100 */
[----:B------:R-:W-:Y:S01]  /*0ea0*/  FFMA.FTZ R15, R15, R22, R24 ;  /* 0x000000160f0f7223 */ /* 0x000fe20000010018 */
[----:B------:R-:W-:-:S02]  /*0eb0*/  HADD2.F32 R34, -RZ, R34.H1_H1 ;  /* 0x30000022ff227230 */ /* 0x000fc40000004100 */
[----:B------:R-:W-:Y:S02]  /*0ec0*/  HADD2.F32 R17, -RZ, R38.H1_H1 ;  /* 0x30000026ff117230 */ /* 0x000fe40000004100 */
[----:B------:R-:W-:Y:S01]  /*0ed0*/  FFMA.FTZ R26, R26, R13, R9 ;  /* 0x0000000d1a1a7223 */ /* 0x000fe20000010009 */
[----:B------:R-:W-:Y:S02]  /*0ee0*/  HADD2.F32 R7, -RZ, R27.H0_H0 ;  /* 0x2000001bff077230 */ /* 0x000fe40000004100 */
[----:B------:R-:W-:Y:S02]  /*0ef0*/  HADD2.F32 R18, -RZ, R31.H0_H0 ;  /* 0x2000001fff127230 */ /* 0x000fe40000004100 */
[----:B------:R-:W-:Y:S01]  /*0f00*/  FFMA.FTZ R34, R34, R17, R15 ;  /* 0x0000001122227223 */ /* 0x000fe2000001000f */
[----:B------:R-:W-:Y:S02]  /*0f10*/  HADD2.F32 R10, -RZ, R11.H0_H0 ;  /* 0x2000000bff0a7230 */ /* 0x000fe40000004100 */
[----:B------:R-:W-:-:S02]  /*0f20*/  HADD2.F32 R9, -RZ, R35.H0_H0 ;  /* 0x20000023ff097230 */ /* 0x000fc40000004100 */
[----:B------:R-:W-:Y:S02]  /*0f30*/  HADD2.F32 R20, -RZ, R39.H0_H0 ;  /* 0x20000027ff147230 */ /* 0x000fe40000004100 */
[----:B------:R-:W-:Y:S01]  /*0f40*/  FFMA.FTZ R26, R7, R18, R26 ;  /* 0x00000012071a7223 */ /* 0x000fe2000001001a */
[----:B------:R-:W-:Y:S02]  /*0f50*/  HADD2.F32 R11, -RZ, R11.H1_H1 ;  /* 0x3000000bff0b7230 */ /* 0x000fe40000004100 */
[----:B------:R-:W-:Y:S01]  /*0f60*/  FFMA.FTZ R10, R10, R47, R43 ;  /* 0x0000002f0a0a7223 */ /* 0x000fe2000001002b */
[----:B------:R-:W-:Y:S02]  /*0f70*/  HADD2.F32 R19, -RZ, R19.H1_H1 ;  /* 0x30000013ff137230 */ /* 0x000fe40000004100 */
[----:B------:R-:W-:Y:S01]  /*0f80*/  FFMA.FTZ R20, R9, R20, R34 ;  /* 0x0000001409147223 */ /* 0x000fe20000010022 */
[----:B------:R-:W-:Y:S02]  /*0f90*/  HADD2.F32 R27, -RZ, R27.H1_H1 ;  /* 0x3000001bff1b7230 */ /* 0x000fe40000004100 */
[----:B------:R-:W-:-:S02]  /*0fa0*/  HADD2.F32 R16, -RZ, R31.H1_H1 ;  /* 0x3000001fff107230 */ /* 0x000fc40000004100 */
[----:B------:R-:W-:Y:S02]  /*0fb0*/  HADD2.F32 R35, -RZ, R35.H1_H1 ;  /* 0x30000023ff237230 */ /* 0x000fe40000004100 */
[----:B------:R-:W-:Y:S02]  /*0fc0*/  HADD2.F32 R18, -RZ, R39.H1_H1 ;  /* 0x30000027ff127230 */ /* 0x000fe40000004100 */
[----:B------:R-:W-:Y:S01]  /*0fd0*/  FFMA.FTZ R10, R11, R14, R10 ;  /* 0x0000000e0b0a7223 */ /* 0x000fe2000001000a */
[----:B------:R-:W-:Y:S01]  /*0fe0*/  FFMA.FTZ R12, R19, R8, R12 ;  /* 0x00000008130c7223 */ /* 0x000fe2000001000c */
[----:B------:R-:W-:Y:S01]  /*0ff0*/  FFMA.FTZ R16, R27, R16, R26 ;  /* 0x000000101b107223 */ /* 0x000fe2000001001a */
[----:B------:R-:W-:Y:S02]  /*1000*/  FFMA.FTZ R20, R35, R18, R20 ;  /* 0x0000001223147223 */ /* 0x000fe40000010014 */
[----:B------:R-:W0:Y:S04]  /*1010*/  SHFL.BFLY PT, R7, R10, 0x8, 0x1f ;  /* 0x0d001f000a077f89 */ /* 0x000e2800000e0000 */
[----:B------:R-:W1:Y:S04]  /*1020*/  SHFL.BFLY PT, R9, R12, 0x8, 0x1f ;  /* 0x0d001f000c097f89 */ /* 0x000e6800000e0000 */
[----:B------:R-:W2:Y:S04]  /*1030*/  SHFL.BFLY PT, R13, R16, 0x8, 0x1f ;  /* 0x0d001f00100d7f89 */ /* 0x000ea800000e0000 */
[----:B------:R-:W3:Y:S01]  /*1040*/  SHFL.BFLY PT, R17, R20, 0x8, 0x1f ;  /* 0x0d001f0014117f89 */ /* 0x000ee200000e0000 */
[----:B0-----:R-:W-:Y:S01]  /*1050*/  FADD.FTZ R7, R10, R7 ;  /* 0x000000070a077221 */ /* 0x001fe20000010000 */
[----:B-1----:R-:W-:Y:S01]  /*1060*/  FADD.FTZ R11, R12, R9 ;  /* 0x000000090c0b7221 */ /* 0x002fe20000010000 */
[----:B--2---:R-:W-:Y:S01]  /*1070*/  FADD.FTZ R15, R16, R13 ;  /* 0x0000000d100f7221 */ /* 0x004fe20000010000 */
[----:B---3--:R-:W-:-:S02]  /*1080*/  FADD.FTZ R19, R20, R17 ;  /* 0x0000001114137221 */ /* 0x008fc40000010000 */
        /* <DEDUP_REMOVED lines=23> */
[----:B---3--:R-:W-:Y:S01]  /*1200*/  FADD.FTZ R15, R7, R8 ;  /* 0x00000008070f7221 */ /* 0x008fe20000010000 */
[----:B------:R-:W-:Y:S06]  /*1210*/  @P0 BRA `(.L_x_21) ;  /* 0x0000000000640947 */ /* 0x000fec0003800000 */
[----:B------:R-:W0:Y:S01]  /*1220*/  LDCU.64 UR8, c[0x0][0x3e8] ;  /* 0x00007d00ff0877ac */ /* 0x000e220008000a00 */
[----:B------:R-:W1:Y:S01]  /*1230*/  LDC.64 R10, c[0x0][0x3f0] ;  /* 0x0000fc00ff0a7b82 */ /* 0x000e620000000a00 */
[----:B------:R-:W-:Y:S01]  /*1240*/  ISETP.GE.AND P0, PT, R6, UR10, PT ;  /* 0x0000000a06007c0c */ /* 0x000fe2000bf06270 */
[----:B------:R-:W-:Y:S01]  /*1250*/  UMOV UR4, UR6 ;  /* 0x0000000600047c82 */ /* 0x000fe20008000000 */
[----:B------:R-:W-:Y:S01]  /*1260*/  UMOV UR5, URZ ;  /* 0x000000ff00057c82 */ /* 0x000fe20008000000 */
[----:B------:R-:W2:Y:S01]  /*1270*/  LDCU.64 UR16, c[0x0][0x3d0] ;  /* 0x00007a00ff1077ac */ /* 0x000ea20008000a00 */
[----:B------:R-:W-:Y:S02]  /*1280*/  ISETP.GE.AND P3, PT, R2, UR10, PT ;  /* 0x0000000a02007c0c */ /* 0x000fe4000bf66270 */
[----:B------:R-:W-:Y:S02]  /*1290*/  ISETP.GE.AND P2, PT, R3, UR10, PT ;  /* 0x0000000a03007c0c */ /* 0x000fe4000bf46270 */
[----:B------:R-:W-:Y:S01]  /*12a0*/  FSEL R3, R14, RZ, !P3 ;  /* 0x000000ff0e037208 */ /* 0x000fe20005800000 */
[----:B0-----:R-:W-:-:S04]  /*12b0*/  UIMAD.WIDE.U32 UR4, UR14, UR8, UR4 ;  /* 0x000000080e0472a5 */ /* 0x001fc8000f8e0004 */
[----:B------:R-:W-:-:S06]  /*12c0*/  UIMAD UR5, UR14, UR9, UR5 ;  /* 0x000000090e0572a4 */ /* 0x000fcc000f8e0205 */
[----:B-1----:R-:W-:-:S04]  /*12d0*/  IMAD.WIDE.U32 R8, R4, R10, UR4 ;  /* 0x0000000404087e25 */ /* 0x002fc8000f8e000a */
[----:B------:R-:W-:Y:S01]  /*12e0*/  IMAD R7, R4, R11, R9 ;  /* 0x0000000b04077224 */ /* 0x000fe200078e0209 */
[----:B------:R-:W-:Y:S02]  /*12f0*/  IADD3 R8, P1, PT, R2, R8, RZ ;  /* 0x0000000802087210 */ /* 0x000fe40007f3e0ff */
[----:B------:R-:W-:Y:S02]  /*1300*/  FSEL R11, R15, RZ, !P0 ;  /* 0x000000ff0f0b7208 */ /* 0x000fe40004000000 */
[----:B------:R-:W-:Y:S02]  /*1310*/  IADD3.X R7, PT, PT, RZ, R7, RZ, P1, !PT ;  /* 0x00000007ff077210 */ /* 0x000fe40000ffe4ff */
[C---:B--2---:R-:W-:Y:S02]  /*1320*/  LEA R6, P4, R8.reuse, UR16, 0x2 ;  /* 0x0000001008067c11 */ /* 0x044fe4000f8810ff */
[----:B------:R-:W-:Y:S02]  /*1330*/  ISETP.GE.AND P1, PT, R5, UR10, PT ;  /* 0x0000000a05007c0c */ /* 0x000fe4000bf26270 */
[----:B------:R-:W-:-:S02]  /*1340*/  LEA.HI.X R7, R8, UR17, R7, 0x2, P4 ;  /* 0x0000001108077c11 */ /* 0x000fc4000a0f1407 */
[----:B------:R-:W-:Y:S02]  /*1350*/  FSEL R5, R12, RZ, !P2 ;  /* 0x000000ff0c057208 */ /* 0x000fe40005000000 */
[----:B------:R-:W-:Y:S01]  /*1360*/  FSEL R9, R16, RZ, !P1 ;  /* 0x000000ff10097208 */ /* 0x000fe20004800000 */
[----:B------:R0:W-:Y:S04]  /*1370*/  STG.E desc[UR12][R6.64], R3 ;  /* 0x0000000306007986 */ /* 0x0001e8000c10190c */
[----:B------:R0:W-:Y:S04]  /*1380*/  STG.E desc[UR12][R6.64+0x40], R5 ;  /* 0x0000400506007986 */ /* 0x0001e8000c10190c */
[----:B------:R0:W-:Y:S04]  /*1390*/  STG.E desc[UR12][R6.64+0x80], R9 ;  /* 0x0000800906007986 */ /* 0x0001e8000c10190c */
[----:B------:R0:W-:Y:S02]  /*13a0*/  STG.E desc[UR12][R6.64+0xc0], R11 ;  /* 0x0000c00b06007986 */ /* 0x0001e4000c10190c */
.L_x_21:
[----:B------:R-:W-:Y:S05]  /*13b0*/  BSYNC.RECONVERGENT B0 ;  /* 0x0000000000007941 */ /* 0x000fea0003800200 */
.L_x_20:
[----:B------:R-:W-:Y:S01]  /*13c0*/  UIADD3 UR4, UPT, UPT, UR7, 0x3f, URZ ;  /* 0x0000003f07047890 */ /* 0x000fe2000fffe0ff */
[----:B0-----:R-:W0:Y:S01]  /*13d0*/  LDC.64 R10, c[0x0][0x440] ;  /* 0x00011000ff0a7b82 */ /* 0x001e220000000a00 */
[----:B------:R-:W-:Y:S02]  /*13e0*/  BSSY.RECONVERGENT B0, `(.L_x_22) ;  /* 0x0000019000007945 */ /* 0x000fe40003800200 */
[----:B------:R-:W-:-:S04]  /*13f0*/  USHF.R.S32.HI UR5, URZ, 0x1f, UR4 ;  /* 0x0000001fff057899 */ /* 0x000fc80008011404 */
[----:B------:R-:W-:Y:S01]  /*1400*/  ULEA.HI UR5, UR5, UR4, URZ, 0x6 ;  /* 0x0000000405057291 */ /* 0x000fe2000f8f30ff */
[----:B------:R-:W1:Y:S03]  /*1410*/  LDC.64 R12, c[0x0][0x448] ;  /* 0x00011200ff0c7b82 */ /* 0x000e660000000a00 */
[----:B------:R-:W-:-:S04]  /*1420*/  ULOP3.LUT UR5, UR5, 0xffffffc0, URZ, 0xc0, !UPT ;  /* 0xffffffc005057892 */ /* 0x000fc8000f8ec0ff */
[----:B------:R-:W-:-:S04]  /*1430*/  UIADD3 UR5, UPT, UPT, UR6, UR4, -UR5 ;  /* 0x0000000406057290 */ /* 0x000fc8000fffe805 */
[----:B------:R-:W-:-:S06]  /*1440*/  UIADD3 UR5, UPT, UPT, UR4, -UR5, URZ ;  /* 0x8000000504057290 */ /* 0x000fcc000fffe0ff */
[----:B------:R-:W-:-:S04]  /*1450*/  ISETP.GE.AND P0, PT, R0, UR5, PT ;  /* 0x0000000500007c0c */ /* 0x000fc8000bf06270 */
[----:B------:R-:W-:-:S13]  /*1460*/  ISETP.GT.U32.OR P0, PT, R0, 0x3f, P0 ;  /* 0x0000003f0000780c */ /* 0x000fda0000704470 */
[----:B------:R-:W-:Y:S05]  /*1470*/  @P0 BRA `(.L_x_23) ;  /* 0x00000000003c0947 */ /* 0x000fea0003800000 */
[----:B------:R-:W2:Y:S01]  /*1480*/  LDC.64 R6, c[0x0][0x418] ;  /* 0x00010600ff067b82 */ /* 0x000ea20000000a00 */
[----:B------:R-:W3:Y:S01]  /*1490*/  LDCU.64 UR4, c[0x0][0x420] ;  /* 0x00008400ff0477ac */ /* 0x000ee20008000a00 */
[----:B------:R-:W-:Y:S01]  /*14a0*/  IADD3 R2, PT, PT, R0, UR6, RZ ;  /* 0x0000000600027c10 */ /* 0x000fe2000fffe0ff */
[----:B------:R-:W-:Y:S02]  /*14b0*/  HFMA2 R3, -RZ, RZ, 0, 0 ;  /* 0x00000000ff037431 */ /* 0x000fe400000001ff */
[C---:B-----5:R-:W-:Y:S01]  /*14c0*/  FMUL.FTZ R5, R48.reuse, 1.4426950216293334961 ;  /* 0x3fb8aa3b30057820 */ /* 0x060fe20000410000 */
[----:B------:R-:W-:Y:S02]  /*14d0*/  FSETP.NEU.FTZ.AND P0, PT, R48, -INF , PT ;  /* 0xff8000003000780b */ /* 0x000fe40003f1d000 */
[----:B------:R-:W4:Y:S02]  /*14e0*/  LDC.64 R8, c[0x0][0x410] ;  /* 0x00010400ff087b82 */ /* 0x000f240000000a00 */
[----:B------:R-:W-:Y:S01]  /*14f0*/  FSEL R5, R5, RZ, P0 ;  /* 0x000000ff05057208 */ /* 0x000fe20000000000 */
[----:B--2---:R-:W-:-:S04]  /*1500*/  IMAD.WIDE.U32 R2, R6, UR14, R2 ;  /* 0x0000000e06027c25 */ /* 0x004fc8000f8e0002 */
[----:B------:R-:W-:Y:S02]  /*1510*/  IMAD R3, R7, UR14, R3 ;  /* 0x0000000e07037c24 */ /* 0x000fe4000f8e0203 */
[----:B---3--:R-:W-:-:S04]  /*1520*/  IMAD.WIDE.U32 R2, R4, UR4, R2 ;  /* 0x0000000404027c25 */ /* 0x008fc8000f8e0002 */
[----:B------:R-:W-:Y:S01]  /*1530*/  IMAD R3, R4, UR5, R3 ;  /* 0x0000000504037c24 */ /* 0x000fe2000f8e0203 */
[----:B----4-:R-:W-:-:S04]  /*1540*/  LEA R6, P1, R2, R8, 0x2 ;  /* 0x0000000802067211 */ /* 0x010fc800078210ff */
[----:B------:R-:W-:-:S05]  /*1550*/  LEA.HI.X R7, R2, R9, R3, 0x2, P1 ;  /* 0x0000000902077211 */ /* 0x000fca00008f1403 */
[----:B------:R2:W-:Y:S04]  /*1560*/  STG.E desc[UR12][R6.64], R5 ;  /* 0x0000000506007986 */ /* 0x0005e8000c10190c */
.L_x_23:
[----:B------:R-:W-:Y:S05]  /*1570*/  BSYNC.RECONVERGENT B0 ;  /* 0x0000000000007941 */ /* 0x000fea0003800200 */
.L_x_22:
[----:B------:R-:W-:Y:S01]  /*1580*/  USHF.L.U32 UR4, UR11, 0xd, URZ ;  /* 0x0000000d0b047899 */ /* 0x000fe200080006ff */
[----:B------:R-:W-:Y:S01]  /*1590*/  SHF.L.U32 R2, R0, 0x2, RZ ;  /* 0x0000000200027819 */ /* 0x000fe200000006ff */
[----:B------:R-:W3:Y:S01]  /*15a0*/  LDCU.64 UR8, c[0x0][0x458] ;  /* 0x00008b00ff0877ac */ /* 0x000ee20008000a00 */
[----:B------:R-:W-:-:S03]  /*15b0*/  MOV R3, RZ ;  /* 0x000000ff00037202 */ /* 0x000fc60000000f00 */
[----:B------:R-:W-:-:S05]  /*15c0*/  LOP3.LUT R2, R2, UR4, RZ, 0xfc, !PT ;  /* 0x0000000402027c12 */ /* 0x000fca000f8efcff */
[----:B------:R-:W2:Y:S01]  /*15d0*/  LDCU.64 UR4, c[0x0][0x428] ;  /* 0x00008500ff0477ac */ /* 0x000ea20008000a00 */
[----:B0-----:R-:W-:-:S04]  /*15e0*/  IMAD.WIDE.U32 R2, R10, UR14, R2 ;  /* 0x0000000e0a027c25 */ /* 0x001fc8000f8e0002 */
[----:B------:R-:W-:Y:S01]  /*15f0*/  IMAD R3, R11, UR14, R3 ;  /* 0x0000000e0b037c24 */ /* 0x000fe2000f8e0203 */
[----:B---3--:R-:W-:Y:S01]  /*1600*/  ISETP.NE.U32.AND P0, PT, RZ, UR8, PT ;  /* 0x00000008ff007c0c */ /* 0x008fe2000bf05070 */
[----:B-1----:R-:W-:-:S03]  /*1610*/  IMAD.WIDE.U32 R2, R4, R12, R2 ;  /* 0x0000000c04027225 */ /* 0x002fc600078e0002 */
[----:B------:R-:W-:Y:S01]  /*1620*/  ISETP.NE.AND.EX P0, PT, RZ, UR9, PT, P0 ;  /* 0x00000009ff007c0c */ /* 0x000fe2000bf05300 */
[----:B------:R-:W-:-:S03]  /*1630*/  IMAD R3, R4, R13, R3 ;  /* 0x0000000d04037224 */ /* 0x000fc600078e0203 */
[----:B------:R-:W-:Y:S02]  /*1640*/  ISETP.NE.OR P0, PT, R0, RZ, !P0 ;  /* 0x000000ff0000720c */ /* 0x000fe40004705670 */
[----:B--2---:R-:W-:-:S04]  /*1650*/  LEA R6, P1, R2, UR4, 0x2 ;  /* 0x0000000402067c11 */ /* 0x004fc8000f8210ff */
[----:B------:R-:W-:-:S05]  /*1660*/  LEA.HI.X R7, R2, UR5, R3, 0x2, P1 ;  /* 0x0000000502077c11 */ /* 0x000fca00088f1403 */
[----:B------:R0:W-:Y:S04]  /*1670*/  STG.E.128 desc[UR12][R6.64], RZ ;  /* 0x000000ff06007986 */ /* 0x0001e8000c101d0c */
[----:B------:R0:W-:Y:S04]  /*1680*/  STG.E.128 desc[UR12][R6.64+0x1000], RZ ;  /* 0x001000ff06007986 */ /* 0x0001e8000c101d0c */
[----:B------:R0:W-:Y:S04]  /*1690*/  STG.E.128 desc[UR12][R6.64+0x2000], RZ ;  /* 0x002000ff06007986 */ /* 0x0001e8000c101d0c */
[----:B------:R0:W-:Y:S04]  /*16a0*/  STG.E.128 desc[UR12][R6.64+0x3000], RZ ;  /* 0x003000ff06007986 */ /* 0x0001e8000c101d0c */
[----:B------:R0:W-:Y:S04]  /*16b0*/  STG.E.128 desc[UR12][R6.64+0x4000], RZ ;  /* 0x004000ff06007986 */ /* 0x0001e8000c101d0c */
[----:B------:R0:W-:Y:S04]  /*16c0*/  STG.E.128 desc[UR12][R6.64+0x5000], RZ ;  /* 0x005000ff06007986 */ /* 0x0001e8000c101d0c */
[----:B------:R0:W-:Y:S04]  /*16d0*/  STG.E.128 desc[UR12][R6.64+0x6000], RZ ;  /* 0x006000ff06007986 */ /* 0x0001e8000c101d0c */
[----:B------:R0:W-:Y:S01]  /*16e0*/  STG.E.128 desc[UR12][R6.64+0x7000], RZ ;  /* 0x007000ff06007986 */ /* 0x0001e2000c101d0c */
[----:B------:R-:W-:Y:S05]  /*16f0*/  @P0 EXIT ;  /* 0x000000000000094d */ /* 0x000fea0003800000 */
[----:B------:R-:W1:Y:S08]  /*1700*/  LDC R5, c[0x0][0x450] ;  /* 0x00011400ff057b82 */ /* 0x000e700000000800 */
[----:B0-----:R-:W0:Y:S08]  /*1710*/  LDC R7, c[0x0][0x390] ;  /* 0x0000e400ff077b82 */ /* 0x001e300000000800 */
[----:B------:R-:W2:Y:S01]  /*1720*/  LDC.64 R2, c[0x0][0x458] ;  /* 0x00011600ff027b82 */ /* 0x000ea20000000a00 */
[----:B-1----:R-:W-:-:S04]  /*1730*/  IMAD R4, R5, UR11, R4 ;  /* 0x0000000b05047c24 */ /* 0x002fc8000f8e0204 */
[----:B0-----:R-:W-:-:S04]  /*1740*/  IMAD R5, R4, R7, UR14 ;  /* 0x0000000e04057e24 */ /* 0x001fc8000f8e0207 */
[----:B--2---:R-:W-:-:S05]  /*1750*/  IMAD.WIDE R2, R5, 0x4, R2 ;  /* 0x0000000405027825 */ /* 0x004fca00078e0202 */
[----:B------:R-:W-:Y:S01]  /*1760*/  STG.E desc[UR12][R2.64], RZ ;  /* 0x000000ff02007986 */ /* 0x000fe2000c10190c */
[----:B------:R-:W-:Y:S05]  /*1770*/  EXIT ;  /* 0x000000000000794d */ /* 0x000fea0003800000 */
.L_x_24:
        /* <DEDUP_REMOVED lines=16> */
.L_x_96:


//--------------------- .text._ZN7cutlass13device_kernelIN5flash11enable_sm90INS1_16FlashAttnBwdSm90INS1_25CollectiveMainloopBwdSm90ILi2ELi2ELi2EN4cute5tupleIJNS5_1CILi1EEES8_S8_EEENS6_IJNS7_ILi64EEENS7_ILi128EEESB_EEENS_6half_tEfNS_4arch4Sm90ELb1ELb0ELb1ELb1ELb0ELb1ELb0ELb0ELi2ELi1ELi2ELi1ELb0EEENS1_21CollectiveEpilogueBwdISC_SD_SF_Li256ELb1ELb0ELi1EEENS1_25SingleTileBwdLPTSchedulerILb1ELi128ELb0EEEEEEEEEvNT_6ParamsE --------------------------
	.section	.text._ZN7cutlass13device_kernelIN5flash11enable_sm90INS1_16FlashAttnBwdSm90INS1_25CollectiveMainloopBwdSm90ILi2ELi2ELi2EN4cute5tupleIJNS5_1CILi1EEES8_S8_EEENS6_IJNS7_ILi64EEENS7_ILi128EEESB_EEENS_6half_tEfNS_4arch4Sm90ELb1ELb0ELb1ELb1ELb0ELb1ELb0ELb0ELi2ELi1ELi2ELi1ELb0EEENS1_21CollectiveEpilogueBwdISC_SD_SF_Li256ELb1ELb0ELi1EEENS1_25SingleTileBwdLPTSchedulerILb1ELi128ELb0EEEEEEEEEvNT_6ParamsE,"ax",@progbits
	.align	128
.text._ZN7cutlass13device_kernelIN5flash11enable_sm90INS1_16FlashAttnBwdSm90INS1_25CollectiveMainloopBwdSm90ILi2ELi2ELi2EN4cute5tupleIJNS5_1CILi1EEES8_S8_EEENS6_IJNS7_ILi64EEENS7_ILi128EEESB_EEENS_6half_tEfNS_4arch4Sm90ELb1ELb0ELb1ELb1ELb0ELb1ELb0ELb0ELi2ELi1ELi2ELi1ELb0EEENS1_21CollectiveEpilogueBwdISC_SD_SF_Li256ELb1ELb0ELi1EEENS1_25SingleTileBwdLPTSchedulerILb1ELi128ELb0EEEEEEEEEvNT_6ParamsE:
        .type           _ZN7cutlass13device_kernelIN5flash11enable_sm90INS1_16FlashAttnBwdSm90INS1_25CollectiveMainloopBwdSm90ILi2ELi2ELi2EN4cute5tupleIJNS5_1CILi1EEES8_S8_EEENS6_IJNS7_ILi64EEENS7_ILi128EEESB_EEENS_6half_tEfNS_4arch4Sm90ELb1ELb0ELb1ELb1ELb0ELb1ELb0ELb0ELi2ELi1ELi2ELi1ELb0EEENS1_21CollectiveEpilogueBwdISC_SD_SF_Li256ELb1ELb0ELi1EEENS1_25SingleTileBwdLPTSchedulerILb1ELi128ELb0EEEEEEEEEvNT_6ParamsE,@function
        .size           _ZN7cutlass13device_kernelIN5flash11enable_sm90INS1_16FlashAttnBwdSm90INS1_25CollectiveMainloopBwdSm90ILi2ELi2ELi2EN4cute5tupleIJNS5_1CILi1EEES8_S8_EEENS6_IJNS7_ILi64EEENS7_ILi128EEESB_EEENS_6half_tEfNS_4arch4Sm90ELb1ELb0ELb1ELb1ELb0ELb1ELb0ELb0ELi2ELi1ELi2ELi1ELb0EEENS1_21CollectiveEpilogueBwdISC_SD_SF_Li256ELb1ELb0ELi1EEENS1_25SingleTileBwdLPTSchedulerILb1ELi128ELb0EEEEEEEEEvNT_6ParamsE,(.L_x_97 - _ZN7cutlass13device_kernelIN5flash11enable_sm90INS1_16FlashAttnBwdSm90INS1_25CollectiveMainloopBwdSm90ILi2ELi2ELi2EN4cute5tupleIJNS5_1CILi1EEES8_S8_EEENS6_IJNS7_ILi64EEENS7_ILi128EEESB_EEENS_6half_tEfNS_4arch4Sm90ELb1ELb0ELb1ELb1ELb0ELb1ELb0ELb0ELi2ELi1ELi2ELi1ELb0EEENS1_21CollectiveEpilogueBwdISC_SD_SF_Li256ELb1ELb0ELi1EEENS1_25SingleTileBwdLPTSchedulerILb1ELi128ELb0EEEEEEEEEvNT_6ParamsE)
        .other          _ZN7cutlass13device_kernelIN5flash11enable_sm90INS1_16FlashAttnBwdSm90INS1_25CollectiveMainloopBwdSm90ILi2ELi2ELi2EN4cute5tupleIJNS5_1CILi1EEES8_S8_EEENS6_IJNS7_ILi64EEENS7_ILi128EEESB_EEENS_6half_tEfNS_4arch4Sm90ELb1ELb0ELb1ELb1ELb0ELb1ELb0ELb0ELi2ELi1ELi2ELi1ELb0EEENS1_21CollectiveEpilogueBwdISC_SD_SF_Li256ELb1ELb0ELi1EEENS1_25SingleTileBwdLPTSchedulerILb1ELi128ELb0EEEEEEEEEvNT_6ParamsE,@"STO_CUDA_ENTRY STV_DEFAULT"
_ZN7cutlass13device_kernelIN5flash11enable_sm90INS1_16FlashAttnBwdSm90INS1_25CollectiveMainloopBwdSm90ILi2ELi2ELi2EN4cute5tupleIJNS5_1CILi1EEES8_S8_EEENS6_IJNS7_ILi64EEENS7_ILi128EEESB_EEENS_6half_tEfNS_4arch4Sm90ELb1ELb0ELb1ELb1ELb0ELb1ELb0ELb0ELi2ELi1ELi2ELi1ELb0EEENS1_21CollectiveEpilogueBwdISC_SD_SF_Li256ELb1ELb0ELi1EEENS1_25SingleTileBwdLPTSchedulerILb1ELi128ELb0EEEEEEEEEvNT_6ParamsE:
[----:B------:R-:W-:Y:S01]  /*0000*/  LDC R1, c[0x0][0x37c] ;  /* 0x0000df00ff017b82 */ /* 0x000fe20000000800 */
[----:B------:R-:W-:Y:S05]  /*0010*/  EXIT ;  /* 0x000000000000794d */ /* 0x000fea0003800000 */
.L_x_25:
        /* <DEDUP_REMOVED lines=14> */
.L_x_97:


//--------------------- .text._ZN7cutlass13device_kernelIN5flash11enable_sm90INS1_16FlashAttnBwdSm90INS1_25CollectiveMainloopBwdSm90ILi2ELi2ELi2EN4cute5tupleIJNS5_1CILi1EEES8_S8_EEENS6_IJNS7_ILi64EEENS7_ILi128EEESB_EEENS_6half_tEfNS_4arch4Sm90ELb1ELb0ELb1ELb1ELb1ELb1ELb0ELb0ELi2ELi1ELi2ELi1ELb0EEENS1_21CollectiveEpilogueBwdISC_SD_SF_Li256ELb1ELb0ELi1EEENS1_25SingleTileBwdLPTSchedulerILb1ELi128ELb1EEEEEEEEEvNT_6ParamsE --------------------------
	.section	.text._ZN7cutlass13device_kernelIN5flash11enable_sm90INS1_16FlashAttnBwdSm90INS1_25CollectiveMainloopBwdSm90ILi2ELi2ELi2EN4cute5tupleIJNS5_1CILi1EEES8_S8_EEENS6_IJNS7_ILi64EEENS7_ILi128EEESB_EEENS_6half_tEfNS_4arch4Sm90ELb1ELb0ELb1ELb1ELb1ELb1ELb0ELb0ELi2ELi1ELi2ELi1ELb0EEENS1_21CollectiveEpilogueBwdISC_SD_SF_Li256ELb1ELb0ELi1EEENS1_25SingleTileBwdLPTSchedulerILb1ELi128ELb1EEEEEEEEEvNT_6ParamsE,"ax",@progbits
	.align	128
.text._ZN7cutlass13device_kernelIN5flash11enable_sm90INS1_16FlashAttnBwdSm90INS1_25CollectiveMainloopBwdSm90ILi2ELi2ELi2EN4cute5tupleIJNS5_1CILi1EEES8_S8_EEENS6_IJNS7_ILi64EEENS7_ILi128EEESB_EEENS_6half_tEfNS_4arch4Sm90ELb1ELb0ELb1ELb1ELb1ELb1ELb0ELb0ELi2ELi1ELi2ELi1ELb0EEENS1_21CollectiveEpilogueBwdISC_SD_SF_Li256ELb1ELb0ELi1EEENS1_25SingleTileBwdLPTSchedulerILb1ELi128ELb1EEEEEEEEEvNT_6ParamsE:
        .type           _ZN7cutlass13device_kernelIN5flash11enable_sm90INS1_16FlashAttnBwdSm90INS1_25CollectiveMainloopBwdSm90ILi2ELi2ELi2EN4cute5tupleIJNS5_1CILi1EEES8_S8_EEENS6_IJNS7_ILi64EEENS7_ILi128EEESB_EEENS_6half_tEfNS_4arch4Sm90ELb1ELb0ELb1ELb1ELb1ELb1ELb0ELb0ELi2ELi1ELi2ELi1ELb0EEENS1_21CollectiveEpilogueBwdISC_SD_SF_Li256ELb1ELb0ELi1EEENS1_25SingleTileBwdLPTSchedulerILb1ELi128ELb1EEEEEEEEEvNT_6ParamsE,@function
        .size           _ZN7cutlass13device_kernelIN5flash11enable_sm90INS1_16FlashAttnBwdSm90INS1_25CollectiveMainloopBwdSm90ILi2ELi2ELi2EN4cute5tupleIJNS5_1CILi1EEES8_S8_EEENS6_IJNS7_ILi64EEENS7_ILi128EEESB_EEENS_6half_tEfNS_4arch4Sm90ELb1ELb0ELb1ELb1ELb1ELb1ELb0ELb0ELi2ELi1ELi2ELi1ELb0EEENS1_21CollectiveEpilogueBwdISC_SD_SF_Li256ELb1ELb0ELi1EEENS1_25SingleTileBwdLPTSchedulerILb1ELi128ELb1EEEEEEEEEvNT_6ParamsE,(.L_x_98 - _ZN7cutlass13device_kernelIN5flash11enable_sm90INS1_16FlashAttnBwdSm90INS1_25CollectiveMainloopBwdSm90ILi2ELi2ELi2EN4cute5tupleIJNS5_1CILi1EEES8_S8_EEENS6_IJNS7_ILi64EEENS7_ILi128EEESB_EEENS_6half_tEfNS_4arch4Sm90ELb1ELb0ELb1ELb1ELb1ELb1ELb0ELb0ELi2ELi1ELi2ELi1ELb0EEENS1_21CollectiveEpilogueBwdISC_SD_SF_Li256ELb1ELb0ELi1EEENS1_25SingleTileBwdLPTSchedulerILb1ELi128ELb1EEEEEEEEEvNT_6ParamsE)
        .other          _ZN7cutlass13device_kernelIN5flash11enable_sm90INS1_16FlashAttnBwdSm90INS1_25CollectiveMainloopBwdSm90ILi2ELi2ELi2EN4cute5tupleIJNS5_1CILi1EEES8_S8_EEENS6_IJNS7_ILi64EEENS7_ILi128EEESB_EEENS_6half_tEfNS_4arch4Sm90ELb1ELb0ELb1ELb1ELb1ELb1ELb0ELb0ELi2ELi1ELi2ELi1ELb0EEENS1_21CollectiveEpilogueBwdISC_SD_SF_Li256ELb1ELb0ELi1EEENS1_25SingleTileBwdLPTSchedulerILb1ELi128ELb1EEEEEEEEEvNT_6ParamsE,@"STO_CUDA_ENTRY STV_DEFAULT"
_ZN7cutlass13device_kernelIN5flash11enable_sm90INS1_16FlashAttnBwdSm90INS1_25CollectiveMainloopBwdSm90ILi2ELi2ELi2EN4cute5tupleIJNS5_1CILi1EEES8_S8_EEENS6_IJNS7_ILi64EEENS7_ILi128EEESB_EEENS_6half_tEfNS_4arch4Sm90ELb1ELb0ELb1ELb1ELb1ELb1ELb0ELb0ELi2ELi1ELi2ELi1ELb0EEENS1_21CollectiveEpilogueBwdISC_SD_SF_Li256ELb1ELb0ELi1EEENS1_25SingleTileBwdLPTSchedulerILb1ELi128ELb1EEEEEEEEEvNT_6ParamsE:
[----:B------:R-:W-:Y:S01]  /*0000*/  LDC R1, c[0x0][0x37c] ;  /* 0x0000df00ff017b82 */ /* 0x000fe20000000800 */
[----:B------:R-:W-:Y:S05]  /*0010*/  EXIT ;  /* 0x000000000000794d */ /* 0x000fea0003800000 */
.L_x_26:
        /* <DEDUP_REMOVED lines=14> */
.L_x_98:


//--------------------- .text._ZN7cutlass13device_kernelIN5flash11enable_sm90INS1_16FlashAttnBwdSm90INS1_25CollectiveMainloopBwdSm90ILi2ELi2ELi2EN4cute5tupleIJNS5_1CILi1EEES8_S8_EEENS6_IJNS7_ILi64EEENS7_ILi128EEESB_EEENS_6half_tEfNS_4arch4Sm90ELb1ELb0ELb1ELb1ELb0ELb1ELb0ELb0ELi2ELi1ELi2ELi1ELb0EEENS1_24CollectiveEpilogueBwdGQAISC_fSF_Li256ELb1ELb0EEENS1_25SingleTileBwdLPTSchedulerILb1ELi128ELb0EEEEEEEEEvNT_6ParamsE --------------------------
	.section	.text._ZN7cutlass13device_kernelIN5flash11enable_sm90INS1_16FlashAttnBwdSm90INS1_25CollectiveMainloopBwdSm90ILi2ELi2ELi2EN4cute5tupleIJNS5_1CILi1EEES8_S8_EEENS6_IJNS7_ILi64EEENS7_ILi128EEESB_EEENS_6half_tEfNS_4arch4Sm90ELb1ELb0ELb1ELb1ELb0ELb1ELb0ELb0ELi2ELi1ELi2ELi1ELb0EEENS1_24CollectiveEpilogueBwdGQAISC_fSF_Li256ELb1ELb0EEENS1_25SingleTileBwdLPTSchedulerILb1ELi128ELb0EEEEEEEEEvNT_6ParamsE,"ax",@progbits
	.align	128
.text._ZN7cutlass13device_kernelIN5flash11enable_sm90INS1_16FlashAttnBwdSm90INS1_25CollectiveMainloopBwdSm90ILi2ELi2ELi2EN4cute5tupleIJNS5_1CILi1EEES8_S8_EEENS6_IJNS7_ILi64EEENS7_ILi128EEESB_EEENS_6half_tEfNS_4arch4Sm90ELb1ELb0ELb1ELb1ELb0ELb1ELb0ELb0ELi2ELi1ELi2ELi1ELb0EEENS1_24CollectiveEpilogueBwdGQAISC_fSF_Li256ELb1ELb0EEENS1_25SingleTileBwdLPTSchedulerILb1ELi128ELb0EEEEEEEEEvNT_6ParamsE:
        .type           _ZN7cutlass13device_kernelIN5flash11enable_sm90INS1_16FlashAttnBwdSm90INS1_25CollectiveMainloopBwdSm90ILi2ELi2ELi2EN4cute5tupleIJNS5_1CILi1EEES8_S8_EEENS6_IJNS7_ILi64EEENS7_ILi128EEESB_EEENS_6half_tEfNS_4arch4Sm90ELb1ELb0ELb1ELb1ELb0ELb1ELb0ELb0ELi2ELi1ELi2ELi1ELb0EEENS1_24CollectiveEpilogueBwdGQAISC_fSF_Li256ELb1ELb0EEENS1_25SingleTileBwdLPTSchedulerILb1ELi128ELb0EEEEEEEEEvNT_6ParamsE,@function
        .size           _ZN7cutlass13device_kernelIN5flash11enable_sm90INS1_16FlashAttnBwdSm90INS1_25CollectiveMainloopBwdSm90ILi2ELi2ELi2EN4cute5tupleIJNS5_1CILi1EEES8_S8_EEENS6_IJNS7_ILi64EEENS7_ILi128EEESB_EEENS_6half_tEfNS_4arch4Sm90ELb1ELb0ELb1ELb1ELb0ELb1ELb0ELb0ELi2ELi1ELi2ELi1ELb0EEENS1_24CollectiveEpilogueBwdGQAISC_fSF_Li256ELb1ELb0EEENS1_25SingleTileBwdLPTSchedulerILb1ELi128ELb0EEEEEEEEEvNT_6ParamsE,(.L_x_99 - _ZN7cutlass13device_kernelIN5flash11enable_sm90INS1_16FlashAttnBwdSm90INS1_25CollectiveMainloopBwdSm90ILi2ELi2ELi2EN4cute5tupleIJNS5_1CILi1EEES8_S8_EEENS6_IJNS7_ILi64EEENS7_ILi128EEESB_EEENS_6half_tEfNS_4arch4Sm90ELb1ELb0ELb1ELb1ELb0ELb1ELb0ELb0ELi2ELi1ELi2ELi1ELb0EEENS1_24CollectiveEpilogueBwdGQAISC_fSF_Li256ELb1ELb0EEENS1_25SingleTileBwdLPTSchedulerILb1ELi128ELb0EEEEEEEEEvNT_6ParamsE)
        .other          _ZN7cutlass13device_kernelIN5flash11enable_sm90INS1_16FlashAttnBwdSm90INS1_25CollectiveMainloopBwdSm90ILi2ELi2ELi2EN4cute5tupleIJNS5_1CILi1EEES8_S8_EEENS6_IJNS7_ILi64EEENS7_ILi128EEESB_EEENS_6half_tEfNS_4arch4Sm90ELb1ELb0ELb1ELb1ELb0ELb1ELb0ELb0ELi2ELi1ELi2ELi1ELb0EEENS1_24CollectiveEpilogueBwdGQAISC_fSF_Li256ELb1ELb0EEENS1_25SingleTileBwdLPTSchedulerILb1ELi128ELb0EEEEEEEEEvNT_6ParamsE,@"STO_CUDA_ENTRY STV_DEFAULT"
_ZN7cutlass13device_kernelIN5flash11enable_sm90INS1_16FlashAttnBwdSm90INS1_25CollectiveMainloopBwdSm90ILi2ELi2ELi2EN4cute5tupleIJNS5_1CILi1EEES8_S8_EEENS6_IJNS7_ILi64EEENS7_ILi128EEESB_EEENS_6half_tEfNS_4arch4Sm90ELb1ELb0ELb1ELb1ELb0ELb1ELb0ELb0ELi2ELi1ELi2ELi1ELb0EEENS1_24CollectiveEpilogueBwdGQAISC_fSF_Li256ELb1ELb0EEENS1_25SingleTileBwdLPTSchedulerILb1ELi128ELb0EEEEEEEEEvNT_6ParamsE:
[----:B------:R-:W-:Y:S01]  /*0000*/  LDC R1, c[0x0][0x37c] ;  /* 0x0000df00ff017b82 */ /* 0x000fe20000000800 */
[----:B------:R-:W-:Y:S05]  /*0010*/  EXIT ;  /* 0x000000000000794d */ /* 0x000fea0003800000 */
.L_x_27:
        /* <DEDUP_REMOVED lines=14> */
.L_x_99:


//--------------------- .text._ZN7cutlass13device_kernelIN5flash32FlashAttnBwdPostprocessConvertdQIN4cute5tupleIJNS3_1CILi128EEES6_EEENS_6half_tEfNS_4arch4Sm90ELi256ENS3_8TiledMMAINS3_8MMA_AtomIJNS3_4SM904GMMA26MMA_64x128x16_F32F16F16_RSILNSE_5MajorE0ELSG_1ELNSE_7ScaleInE1ELSH_1EEEEEENS3_6LayoutINS4_IJNS5_ILi2EEENS5_ILi1EEESM_EEENS4_IJSM_NS5_ILi0EEESO_EEEEENS4_IJNS3_10UnderscoreESR_SR_EEEEELb0EEEEEvNT_6ParamsE --------------------------
	.section	.text._ZN7cutlass13device_kernelIN5flash32FlashAttnBwdPostprocessConvertdQIN4cute5tupleIJNS3_1CILi128EEES6_EEENS_6half_tEfNS_4arch4Sm90ELi256ENS3_8TiledMMAINS3_8MMA_AtomIJNS3_4SM904GMMA26MMA_64x128x16_F32F16F16_RSILNSE_5MajorE0ELSG_1ELNSE_7ScaleInE1ELSH_1EEEEEENS3_6LayoutINS4_IJNS5_ILi2EEENS5_ILi1EEESM_EEENS4_IJSM_NS5_ILi0EEESO_EEEEENS4_IJNS3_10UnderscoreESR_SR_EEEEELb0EEEEEvNT_6ParamsE,"ax",@progbits
	.align	128
.text._ZN7cutlass13device_kernelIN5flash32FlashAttnBwdPostprocessConvertdQIN4cute5tupleIJNS3_1CILi128EEES6_EEENS_6half_tEfNS_4arch4Sm90ELi256ENS3_8TiledMMAINS3_8MMA_AtomIJNS3_4SM904GMMA26MMA_64x128x16_F32F16F16_RSILNSE_5MajorE0ELSG_1ELNSE_7ScaleInE1ELSH_1EEEEEENS3_6LayoutINS4_IJNS5_ILi2EEENS5_ILi1EEESM_EEENS4_IJSM_NS5_ILi0EEESO_EEEEENS4_IJNS3_10UnderscoreESR_SR_EEEEELb0EEEEEvNT_6ParamsE:
        .type           _ZN7cutlass13device_kernelIN5flash32FlashAttnBwdPostprocessConvertdQIN4cute5tupleIJNS3_1CILi128EEES6_EEENS_6half_tEfNS_4arch4Sm90ELi256ENS3_8TiledMMAINS3_8MMA_AtomIJNS3_4SM904GMMA26MMA_64x128x16_F32F16F16_RSILNSE_5MajorE0ELSG_1ELNSE_7ScaleInE1ELSH_1EEEEEENS3_6LayoutINS4_IJNS5_ILi2EEENS5_ILi1EEESM_EEENS4_IJSM_NS5_ILi0EEESO_EEEEENS4_IJNS3_10UnderscoreESR_SR_EEEEELb0EEEEEvNT_6ParamsE,@function
        .size           _ZN7cutlass13device_kernelIN5flash32FlashAttnBwdPostprocessConvertdQIN4cute5tupleIJNS3_1CILi128EEES6_EEENS_6half_tEfNS_4arch4Sm90ELi256ENS3_8TiledMMAINS3_8MMA_AtomIJNS3_4SM904GMMA26MMA_64x128x16_F32F16F16_RSILNSE_5MajorE0ELSG_1ELNSE_7ScaleInE1ELSH_1EEEEEENS3_6LayoutINS4_IJNS5_ILi2EEENS5_ILi1EEESM_EEENS4_IJSM_NS5_ILi0EEESO_EEEEENS4_IJNS3_10UnderscoreESR_SR_EEEEELb0EEEEEvNT_6ParamsE,(.L_x_100 - _ZN7cutlass13device_kernelIN5flash32FlashAttnBwdPostprocessConvertdQIN4cute5tupleIJNS3_1CILi128EEES6_EEENS_6half_tEfNS_4arch4Sm90ELi256ENS3_8TiledMMAINS3_8MMA_AtomIJNS3_4SM904GMMA26MMA_64x128x16_F32F16F16_RSILNSE_5MajorE0ELSG_1ELNSE_7ScaleInE1ELSH_1EEEEEENS3_6LayoutINS4_IJNS5_ILi2EEENS5_ILi1EEESM_EEENS4_IJSM_NS5_ILi0EEESO_EEEEENS4_IJNS3_10UnderscoreESR_SR_EEEEELb0EEEEEvNT_6ParamsE)
        .other          _ZN7cutlass13device_kernelIN5flash32FlashAttnBwdPostprocessConvertdQIN4cute5tupleIJNS3_1CILi128EEES6_EEENS_6half_tEfNS_4arch4Sm90ELi256ENS3_8TiledMMAINS3_8MMA_AtomIJNS3_4SM904GMMA26MMA_64x128x16_F32F16F16_RSILNSE_5MajorE0ELSG_1ELNSE_7ScaleInE1ELSH_1EEEEEENS3_6LayoutINS4_IJNS5_ILi2EEENS5_ILi1EEESM_EEENS4_IJSM_NS5_ILi0EEESO_EEEEENS4_IJNS3_10UnderscoreESR_SR_EEEEELb0EEEEEvNT_6ParamsE,@"STO_CUDA_ENTRY STV_DEFAULT"
_ZN7cutlass13device_kernelIN5flash32FlashAttnBwdPostprocessConvertdQIN4cute5tupleIJNS3_1CILi128EEES6_EEENS_6half_tEfNS_4arch4Sm90ELi256ENS3_8TiledMMAINS3_8MMA_AtomIJNS3_4SM904GMMA26MMA_64x128x16_F32F16F16_RSILNSE_5MajorE0ELSG_1ELNSE_7ScaleInE1ELSH_1EEEEEENS3_6LayoutINS4_IJNS5_ILi2EEENS5_ILi1EEESM_EEENS4_IJSM_NS5_ILi0EEESO_EEEEENS4_IJNS3_10UnderscoreESR_SR_EEEEELb0EEEEEvNT_6ParamsE:
[----:B------:R-:W-:Y:S08]  /*0000*/  LDC R1, c[0x0][0x37c] ;  /* 0x0000df00ff017b82 */ /* 0x000ff00000000800 */
[----:B------:R-:W0:Y:S01]  /*0010*/  LDC.64 R10, c[0x0][0x3e0] ;  /* 0x0000f800ff0a7b82 */ /* 0x000e220000000a00 */
[----:B------:R-:W1:Y:S01]  /*0020*/  S2R R5, SR_CTAID.X ;  /* 0x0000000000057919 */ /* 0x000e620000002500 */
[----:B------:R-:W2:Y:S01]  /*0030*/  LDCU.64 UR8, c[0x0][0x358] ;  /* 0x00006b00ff0877ac */ /* 0x000ea20008000a00 */
[----:B------:R-:W3:Y:S01]  /*0040*/  S2R R9, SR_CTAID.Z ;  /* 0x0000000000097919 */ /* 0x000ee20000002700 */
[----:B0-----:R-:W-:-:S04]  /*0050*/  ISETP.NE.U32.AND P0, PT, R10, RZ, PT ;  /* 0x000000ff0a00720c */ /* 0x001fc80003f05070 */
[----:B------:R-:W-:-:S13]  /*0060*/  ISETP.NE.AND.EX P1, PT, R11, RZ, PT, P0 ;  /* 0x000000ff0b00720c */ /* 0x000fda0003f25300 */
[----:B-123--:R-:W-:Y:S05]  /*0070*/  @P1 BRA `(.L_x_28) ;  /* 0x0000000000241947 */ /* 0x00efea0003800000 */
[----:B------:R-:W0:Y:S01]  /*0080*/  LDCU.64 UR4, c[0x0][0x3e8] ;  /* 0x00007d00ff0477ac */ /* 0x000e220008000a00 */
[----:B------:R-:W-:Y:S02]  /*0090*/  CS2R R6, SRZ ;  /* 0x0000000000067805 */ /* 0x000fe4000001ff00 */
[----:B------:R-:W-:Y:S01]  /*00a0*/  CS2R R64, SRZ ;  /* 0x0000000000407805 */ /* 0x000fe2000001ff00 */
[----:B------:R-:W1:Y:S01]  /*00b0*/  LDCU UR6, c[0x0][0x3b0] ;  /* 0x00007600ff0677ac */ /* 0x000e620008000800 */
[----:B0-----:R-:W-:-:S04]  /*00c0*/  UISETP.NE.U32.AND UP0, UPT, UR4, URZ, UPT ;  /* 0x000000ff0400728c */ /* 0x001fc8000bf05070 */
[----:B------:R-:W-:Y:S01]  /*00d0*/  UISETP.NE.AND.EX UP0, UPT, UR5, URZ, UPT, UP0 ;  /* 0x000000ff0500728c */ /* 0x000fe2000bf05300 */
[----:B-1----:R-:W-:-:S08]  /*00e0*/  IMAD.U32 R59, RZ, RZ, UR6 ;  /* 0x00000006ff3b7e24 */ /* 0x002fd0000f8e00ff */
[----:B------:R-:W-:Y:S05]  /*00f0*/  BRA.U !UP0, `(.L_x_29) ;  /* 0x0000000108547547 */ /* 0x000fea000b800000 */
[----:B------:R-:W-:Y:S05]  /*0100*/  BRA `(.L_x_30) ;  /* 0x0000000000387947 */ /* 0x000fea0003800000 */
.L_x_28:
[----:B------:R-:W0:Y:S01]  /*0110*/  LDC.64 R2, c[0x0][0x3e0] ;  /* 0x0000f800ff027b82 */ /* 0x000e220000000a00 */
[----:B------:R-:W1:Y:S01]  /*0120*/  LDCU.64 UR4, c[0x0][0x3e8] ;  /* 0x00007d00ff0477ac */ /* 0x000e620008000a00 */
[----:B0-----:R-:W-:-:S05]  /*0130*/  IMAD.WIDE.U32 R2, R9, 0x4, R2 ;  /* 0x0000000409027825 */ /* 0x001fca00078e0002 */
[----:B------:R-:W2:Y:S01]  /*0140*/  LDG.E R64, desc[UR8][R2.64] ;  /* 0x0000000802407981 */ /* 0x000ea2000c1e1900 */
[----:B-1----:R-:W-:-:S04]  /*0150*/  UISETP.NE.U32.AND UP0, UPT, UR4, URZ, UPT ;  /* 0x000000ff0400728c */ /* 0x002fc8000bf05070 */
[----:B------:R-:W-:Y:S01]  /*0160*/  UISETP.NE.AND.EX UP0, UPT, UR5, URZ, UPT, UP0 ;  /* 0x000000ff0500728c */ /* 0x000fe2000bf05300 */
[--C-:B--2---:R-:W-:Y:S01]  /*0170*/  IMAD R0, R9, 0x80, R64.reuse ;  /* 0x0000008009007824 */ /* 0x104fe200078e0240 */
[----:B------:R-:W-:-:S04]  /*0180*/  SHF.R.S32.HI R65, RZ, 0x1f, R64 ;  /* 0x0000001fff417819 */ /* 0x000fc80000011440 */
[----:B------:R-:W-:-:S04]  /*0190*/  SHF.R.S32.HI R7, RZ, 0x1f, R0 ;  /* 0x0000001fff077819 */ /* 0x000fc80000011400 */
[----:B------:R-:W-:-:S04]  /*01a0*/  LEA.HI R7, R7, R0, RZ, 0x7 ;  /* 0x0000000007077211 */ /* 0x000fc800078f38ff */
[----:B------:R-:W-:-:S04]  /*01b0*/  SHF.L.U32 R7, R7, 0x7, RZ ;  /* 0x0000000707077819 */ /* 0x000fc800000006ff */
[----:B------:R-:W-:-:S04]  /*01c0*/  LOP3.LUT R6, R7, 0xffffc000, RZ, 0xc0, !PT ;  /* 0xffffc00007067812 */ /* 0x000fc800078ec0ff */
[----:B------:R-:W-:Y:S01]  /*01d0*/  SHF.R.S32.HI R7, RZ, 0x1f, R6 ;  /* 0x0000001fff077819 */ /* 0x000fe20000011406 */
[----:B------:R-:W-:Y:S06]  /*01e0*/  BRA.U !UP0, `(.L_x_31) ;  /* 0x0000000108107547 */ /* 0x000fec000b800000 */
.L_x_30:
[----:B------:R-:W0:Y:S02]  /*01f0*/  LDC.64 R2, c[0x0][0x3e8] ;  /* 0x0000fa00ff027b82 */ /* 0x000e240000000a00 */
[----:B0-----:R-:W-:-:S05]  /*0200*/  IMAD.WIDE.U32 R2, R9, 0x4, R2 ;  /* 0x0000000409027825 */ /* 0x001fca00078e0002 */
[----:B------:R0:W5:Y:S01]  /*0210*/  LDG.E R59, desc[UR8][R2.64] ;  /* 0x00000008023b7981 */ /* 0x000162000c1e1900 */
[----:B------:R-:W-:Y:S05]  /*0220*/  BRA `(.L_x_29) ;  /* 0x0000000000087947 */ /* 0x000fea0003800000 */
.L_x_31:
[----:B------:R-:W2:Y:S02]  /*0230*/  LDG.E R3, desc[UR8][R2.64+0x4] ;  /* 0x0000040802037981 */ /* 0x000ea4000c1e1900 */
[----:B--2---:R-:W-:-:S07]  /*0240*/  IMAD.IADD R59, R3, 0x1, -R64 ;  /* 0x00000001033b7824 */ /* 0x004fce00078e0a40 */
.L_x_29:
[----:B------:R-:W-:Y:S01]  /*0250*/  IMAD.SHL.U32 R4, R5, 0x80, RZ ;  /* 0x0000008005047824 */ /* 0x000fe200078e00ff */
[----:B------:R-:W-:-:S04]  /*0260*/  ISETP.NE.AND.EX P0, PT, R11, RZ, PT, P0 ;  /* 0x000000ff0b00720c */ /* 0x000fc80003f05300 */
[----:B-----5:R-:W-:-:S13]  /*0270*/  ISETP.GT.AND P2, PT, R59, R4, PT ;  /* 0x000000043b00720c */ /* 0x020fda0003f44270 */
[----:B------:R-:W-:Y:S05]  /*0280*/  @!P2 EXIT P0 ;  /* 0x000000000000a94d */ /* 0x000fea0000000000 */
[----:B0-----:R-:W0:Y:S01]  /*0290*/  S2R R2, SR_CTAID.Y ;  /* 0x0000000000027919 */ /* 0x001e220000002600 */
[----:B------:R-:W0:Y:S01]  /*02a0*/  LDC.64 R10, c[0x0][0x398] ;  /* 0x0000e600ff0a7b82 */ /* 0x000e220000000a00 */
[----:B------:R-:W-:Y:S01]  /*02b0*/  LEA R6, P0, R5, R6, 0xe ;  /* 0x0000000605067211 */ /* 0x000fe200078070ff */
[----:B------:R-:W-:Y:S01]  /*02c0*/  BSSY.RECONVERGENT B0, `(.L_x_32) ;  /* 0x0000024000007945 */ /* 0x000fe20003800200 */
[----:B------:R-:W1:Y:S01]  /*02d0*/  S2R R0, SR_TID.X ;  /* 0x0000000000007919 */ /* 0x000e620000002100 */
[----:B------:R-:W-:Y:S02]  /*02e0*/  SEL R3, R9, RZ, !P1 ;  /* 0x000000ff09037207 */ /* 0x000fe40004800000 */
[----:B------:R-:W-:Y:S01]  /*02f0*/  IADD3.X R7, PT, PT, RZ, R7, RZ, P0, !PT ;  /* 0x00000007ff077210 */ /* 0x000fe200007fe4ff */
[----:B------:R-:W2:Y:S01]  /*0300*/  S2R R17, SR_CgaCtaId ;  /* 0x0000000000117919 */ /* 0x000ea20000008800 */
[----:B------:R-:W3:Y:S08]  /*0310*/  LDC.64 R12, c[0x0][0x3a0] ;  /* 0x0000e800ff0c7b82 */ /* 0x000ef00000000a00 */
[----:B------:R-:W4:Y:S01]  /*0320*/  LDC.64 R14, c[0x0][0x380] ;  /* 0x0000e000ff0e7b82 */ /* 0x000f220000000a00 */
[----:B0-----:R-:W-:Y:S01]  /*0330*/  IMAD.WIDE.U32 R6, R2, R10, R6 ;  /* 0x0000000a02067225 */ /* 0x001fe200078e0006 */
[----:B-1----:R-:W-:-:S03]  /*0340*/  ISETP.NE.AND P0, PT, R0, RZ, PT ;  /* 0x000000ff0000720c */ /* 0x002fc60003f05270 */
[----:B------:R-:W-:Y:S02]  /*0350*/  IMAD R7, R2, R11, R7 ;  /* 0x0000000b02077224 */ /* 0x000fe400078e0207 */
[----:B---3--:R-:W-:-:S04]  /*0360*/  IMAD.WIDE.U32 R6, R3, R12, R6 ;  /* 0x0000000c03067225 */ /* 0x008fc800078e0006 */
[----:B------:R-:W-:Y:S01]  /*0370*/  IMAD R7, R3, R13, R7 ;  /* 0x0000000d03077224 */ /* 0x000fe200078e0207 */
[----:B----4-:R-:W-:-:S04]  /*0380*/  LEA R14, P1, R6, R14, 0x2 ;  /* 0x0000000e060e7211 */ /* 0x010fc800078210ff */
[----:B------:R-:W-:Y:S01]  /*0390*/  LEA.HI.X R7, R6, R15, R7, 0x2, P1 ;  /* 0x0000000f06077211 */ /* 0x000fe200008f1407 */
[----:B--2---:R-:W-:Y:S08]  /*03a0*/  @P0 BRA `(.L_x_33) ;  /* 0x0000000000540947 */ /* 0x004ff00003800000 */
[----:B------:R-:W0:Y:S01]  /*03b0*/  S2UR UR7, SR_CgaCtaId ;  /* 0x00000000000779c3 */ /* 0x000e220000008800 */
[----:B------:R-:W-:Y:S01]  /*03c0*/  UMOV UR6, 0x400 ;  /* 0x0000040000067882 */ /* 0x000fe20000000000 */
[----:B------:R-:W-:Y:S01]  /*03d0*/  UMOV UR4, 0x1 ;  /* 0x0000000100047882 */ /* 0x000fe20000000000 */
[----:B------:R-:W-:Y:S01]  /*03e0*/  IMAD.MOV.U32 R6, RZ, RZ, 0x10000 ;  /* 0x00010000ff067424 */ /* 0x000fe200078e00ff */
[----:B------:R-:W-:-:S04]  /*03f0*/  UIADD3 UR4, UPT, UPT, -UR4, 0x100000, URZ ;  /* 0x0010000004047890 */ /* 0x000fc8000fffe1ff */
[----:B------:R-:W-:Y:S02]  /*0400*/  USHF.L.U32 UR5, UR4, 0xb, URZ ;  /* 0x0000000b04057899 */ /* 0x000fe400080006ff */
[----:B------:R-:W-:Y:S01]  /*0410*/  USHF.L.U32 UR4, UR4, 0x1, URZ ;  /* 0x0000000104047899 */ /* 0x000fe200080006ff */
[----:B------:R-:W-:Y:S01]  /*0420*/  PLOP3.LUT P0, PT, PT, PT, PT, 0x80, 0x8 ;  /* 0x000000000008781c */ /* 0x000fe20003f0f070 */
[----:B------:R-:W-:Y:S01]  /*0430*/  UMOV UR10, 0x1000 ;  /* 0x00001000000a7882 */ /* 0x000fe20000000000 */
[----:B0-----:R-:W-:-:S04]  /*0440*/  ULEA UR6, UR7, UR6, 0x18 ;  /* 0x0000000607067291 */ /* 0x001fc8000f8ec0ff */
[----:B------:R-:W-:Y:S01]  /*0450*/  UIADD3 UR7, UPT, UPT, UR6, 0x18000, URZ ;  /* 0x0001800006077890 */ /* 0x000fe2000fffe0ff */
[----:B------:R-:W0:Y:S07]  /*0460*/  FENCE.VIEW.ASYNC.S ;  /* 0x00000000000073c6 */ /* 0x000e2e0000000000 */
[----:B0-----:R0:W1:Y:S02]  /*0470*/  SYNCS.EXCH.64 URZ, [UR6+0x18000], UR4 ;  /* 0x0180000406ff75b2 */ /* 0x0010640008000100 */
[----:B0-----:R-:W-:-:S02]  /*0480*/  R2UR UR4, R14 ;  /* 0x000000000e0472ca */ /* 0x001fc400000e0000 */
[----:B------:R-:W-:Y:S01]  /*0490*/  R2UR UR5, R7 ;  /* 0x00000000070572ca */ /* 0x000fe200000e0000 */
[----:B-1----:R0:W-:-:S14]  /*04a0*/  SYNCS.ARRIVE.TRANS64 RZ, [UR6+0x18000], R6 ;  /* 0x01800006ffff79a7 */ /* 0x0021dc0008000006 */
.L_x_34:
[----:B------:R-:W-:Y:S01]  /*04b0*/  @P0 ELECT P1, URZ, PT ;  /* 0x0000000000ff082f */ /* 0x000fe20003820000 */
[----:B------:R1:W-:-:S12]  /*04c0*/  UBLKCP.S.G [UR6], [UR4], UR10 ;  /* 0x00000006040073ba */ /* 0x0003d8000800020a */
[----:B------:R-:W-:Y:S02]  /*04d0*/  @P1 PLOP3.LUT P0, PT, P1, PT, PT, 0x8, 0x80 ;  /* 0x000000000080181c */ /* 0x000fe40000f0e170 */
[----:B------:R-:W-:-:S11]  /*04e0*/  PLOP3.LUT P1, PT, PT, PT, PT, 0x8, 0x80 ;  /* 0x000000000080781c */ /* 0x000fd60003f2e170 */
[----:B-1----:R-:W-:Y:S05]  /*04f0*/  @P0 BRA.U.ANY `(.L_x_34) ;  /* 0xfffffffd00ec0947 */ /* 0x002fea000393ffff */
.L_x_33:
[----:B------:R-:W-:Y:S05]  /*0500*/  BSYNC.RECONVERGENT B0 ;  /* 0x0000000000007941 */ /* 0x000fea0003800200 */
.L_x_32:
[----:B------:R-:W-:Y:S01]  /*0510*/  BAR.SYNC.DEFER_BLOCKING 0x0 ;  /* 0x0000000000007b1d */ /* 0x000fe20000010000 */
[----:B0-----:R-:W-:Y:S02]  /*0520*/  MOV R6, 0x400 ;  /* 0x0000040000067802 */ /* 0x001fe40000000f00 */
[----:B------:R-:W-:Y:S02]  /*0530*/  SHF.L.U32 R7, RZ, 0x1f, RZ ;  /* 0x0000001fff077819 */ /* 0x000fe400000006ff */
[----:B------:R-:W-:-:S07]  /*0540*/  LEA R6, R17, R6, 0x18 ;  /* 0x0000000611067211 */ /* 0x000fce00078ec0ff */
.L_x_35:
[----:B0-----:R0:W1:Y:S02]  /*0550*/  SYNCS.PHASECHK.TRANS64.TRYWAIT P0, [R6+URZ+0x18000], R7 ;  /* 0x01800007060075a7 */ /* 0x00106400080011ff */
[----:B-1----:R-:W-:Y:S05]  /*0560*/  @!P0 NANOSLEEP.SYNCS 0x989680 ;  /* 0x009896800000895d */ /* 0x002fea0003900000 */
[----:B------:R-:W1:Y:S02]  /*0570*/  @!P0 SYNCS.PHASECHK.TRANS64 P0, [R6+URZ+0x18000], R7 ;  /* 0x01800007060085a7 */ /* 0x000e6400080010ff */
[----:B-1----:R-:W-:Y:S05]  /*0580*/  @!P0 BRA `(.L_x_35) ;  /* 0xfffffffc00f08947 */ /* 0x002fea000383ffff */
[C---:B------:R-:W-:Y:S01]  /*0590*/  IMAD.SHL.U32 R8, R0.reuse, 0x10, RZ ;  /* 0x0000001000087824 */ /* 0x040fe200078e00ff */
[C---:B0-----:R-:W-:Y:S01]  /*05a0*/  SHF.L.U32 R7, R0.reuse, 0x8, RZ ;  /* 0x0000000800077819 */ /* 0x041fe200000006ff */
[C---:B------:R-:W-:Y:S01]  /*05b0*/  IMAD.SHL.U32 R12, R0.reuse, 0x40, RZ ;  /* 0x00000040000c7824 */ /* 0x040fe200078e00ff */
[----:B------:R-:W-:Y:S01]  /*05c0*/  SHF.L.U32 R13, R0, 0xa, RZ ;  /* 0x0000000a000d7819 */ /* 0x000fe200000006ff */
[----:B------:R-:W0:Y:S01]  /*05d0*/  LDCU UR4, c[0x0][0x3d8] ;  /* 0x00007b00ff0477ac */ /* 0x000e220008000800 */
[----:B------:R-:W-:Y:S01]  /*05e0*/  LOP3.LUT R8, R8, 0x7f0, RZ, 0xc0, !PT ;  /* 0x000007f008087812 */ /* 0x000fe200078ec0ff */
[----:B------:R-:W-:Y:S01]  /*05f0*/  IMAD.SHL.U32 R44, R0, 0x4, RZ ;  /* 0x00000004002c7824 */ /* 0x000fe200078e00ff */
[----:B------:R-:W-:Y:S01]  /*0600*/  LOP3.LUT R40, R12, 0x1c0, RZ, 0xc0, !PT ;  /* 0x000001c00c287812 */ /* 0x000fe200078ec0ff */
[----:B------:R-:W1:Y:S01]  /*0610*/  LDCU.64 UR6, c[0x0][0x3c8] ;  /* 0x00007900ff0677ac */ /* 0x000e620008000a00 */
[----:B------:R-:W-:Y:S01]  /*0620*/  LOP3.LUT R7, R8, 0x38000, R7, 0xf8, !PT ;  /* 0x0003800008077812 */ /* 0x000fe200078ef807 */
[----:B------:R-:W-:Y:S01]  /*0630*/  BSSY.RECONVERGENT B0, `(.L_x_36) ;  /* 0x00000bd000007945 */ /* 0x000fe20003800200 */
[----:B------:R-:W-:Y:S01]  /*0640*/  LOP3.LUT R42, R12, 0x200, RZ, 0xc0, !PT ;  /* 0x000002000c2a7812 */ /* 0x000fe200078ec0ff */
[----:B------:R-:W2:Y:S01]  /*0650*/  LDCU.64 UR10, c[0x0][0x3d0] ;  /* 0x00007a00ff0a77ac */ /* 0x000ea20008000a00 */
[----:B------:R-:W-:Y:S01]  /*0660*/  LOP3.LUT R45, R13, 0x2000, RZ, 0xc0, !PT ;  /* 0x000020000d2d7812 */ /* 0x000fe200078ec0ff */
[----:B------:R-:W-:Y:S01]  /*0670*/  IMAD.IADD R56, R6, 0x1, R7 ;  /* 0x0000000106387824 */ /* 0x000fe200078e0207 */
[----:B------:R-:W-:Y:S01]  /*0680*/  SHF.R.U32.HI R41, RZ, 0x1, R0 ;  /* 0x00000001ff297819 */ /* 0x000fe20000011600 */
[----:B------:R-:W-:Y:S01]  /*0690*/  IMAD.SHL.U32 R7, R0, 0x8, RZ ;  /* 0x0000000800077824 */ /* 0x000fe200078e00ff */
[----:B------:R-:W-:-:S02]  /*06a0*/  LOP3.LUT R46, R44, 0x1c0, RZ, 0xc0, !PT ;  /* 0x000001c02c2e7812 */ /* 0x000fc400078ec0ff */
[----:B------:R-:W0:Y:S01]  /*06b0*/  LDS.128 R24, [R56+0x1800] ;  /* 0x0018000038187984 */ /* 0x000e220000000c00 */
[----:B------:R-:W-:Y:S02]  /*06c0*/  SHF.L.U32 R43, R0, 0x5, RZ ;  /* 0x00000005002b7819 */ /* 0x000fe400000006ff */
[--C-:B------:R-:W-:Y:S01]  /*06d0*/  LOP3.LUT R40, R40, 0x8, R41.reuse, 0xf8, !PT ;  /* 0x0000000828287812 */ /* 0x100fe200078ef829 */
[----:B------:R-:W3:Y:S01]  /*06e0*/  LDS.128 R8, [R56] ;  /* 0x0000000038087984 */ /* 0x000ee20000000c00 */
[----:B------:R-:W-:Y:S02]  /*06f0*/  LOP3.LUT R46, R46, 0x38, R41, 0xf8, !PT ;  /* 0x000000382e2e7812 */ /* 0x000fe400078ef829 */
[----:B------:R-:W-:Y:S01]  /*0700*/  LOP3.LUT R43, R42, 0x7c00, R43, 0xf8, !PT ;  /* 0x00007c002a2b7812 */ /* 0x000fe200078ef82b */
[----:B------:R-:W4:Y:S01]  /*0710*/  LDS.128 R20, [R56+0x1000] ;  /* 0x0010000038147984 */ /* 0x000f220000000c00 */
[--C-:B------:R-:W-:Y:S02]  /*0720*/  LOP3.LUT R40, R40, 0x38, R7.reuse, 0x78, !PT ;  /* 0x0000003828287812 */ /* 0x100fe400078e7807 */
[----:B------:R-:W-:Y:S01]  /*0730*/  LOP3.LUT R45, R45, 0xe00, R44, 0xf8, !PT ;  /* 0x00000e002d2d7812 */ /* 0x000fe200078ef82c */
[----:B------:R-:W5:Y:S01]  /*0740*/  LDS.128 R28, [R56+0x2000] ;  /* 0x00200000381c7984 */ /* 0x000f620000000c00 */
[----:B------:R-:W-:-:S02]  /*0750*/  LOP3.LUT R46, R46, 0x38, R7, 0x78, !PT ;  /* 0x000000382e2e7812 */ /* 0x000fc400078e7807 */
[----:B------:R-:W-:Y:S01]  /*0760*/  LOP3.LUT R55, R43, R40, RZ, 0xfc, !PT ;  /* 0x000000282b377212 */ /* 0x000fe200078efcff */
[----:B------:R-:W1:Y:S01]  /*0770*/  LDS.128 R32, [R56+0x2800] ;  /* 0x0028000038207984 */ /* 0x000e620000000c00 */
[----:B------:R-:W-:Y:S02]  /*0780*/  LOP3.LUT R57, R45, R46, RZ, 0xfc, !PT ;  /* 0x0000002e2d397212 */ /* 0x000fe400078efcff */
[----:B------:R-:W-:Y:S01]  /*0790*/  R2P PR, R0, 0x6 ;  /* 0x0000000600007804 */ /* 0x000fe20000000000 */
[----:B------:R-:W2:Y:S01]  /*07a0*/  LDS.128 R36, [R56+0x3000] ;  /* 0x0030000038247984 */ /* 0x000ea20000000c00 */
[----:B------:R-:W-:-:S03]  /*07b0*/  VIADDMNMX R59, R59, -R4, 0x80, PT ;  /* 0x000000803b3b7446 */ /* 0x000fc60003800904 */
[----:B------:R-:W2:Y:S04]  /*07c0*/  LDS.128 R12, [R56+0x3800] ;  /* 0x00380000380c7984 */ /* 0x000ea80000000c00 */
[----:B------:R-:W2:Y:S01]  /*07d0*/  LDS.128 R16, [R56+0x800] ;  /* 0x0008000038107984 */ /* 0x000ea20000000c00 */
[----:B0-----:R-:W-:Y:S01]  /*07e0*/  FMUL.FTZ R24, R24, UR4 ;  /* 0x0000000418187c20 */ /* 0x001fe20008410000 */
[----:B------:R-:W-:Y:S01]  /*07f0*/  FMUL.FTZ R25, R25, UR4 ;  /* 0x0000000419197c20 */ /* 0x000fe20008410000 */
[----:B------:R-:W-:Y:S01]  /*0800*/  FMUL.FTZ R40, R26, UR4 ;  /* 0x000000041a287c20 */ /* 0x000fe20008410000 */
[----:B------:R-:W-:Y:S01]  /*0810*/  FMUL.FTZ R41, R27, UR4 ;  /* 0x000000041b297c20 */ /* 0x000fe20008410000 */
[----:B---3--:R-:W-:Y:S01]  /*0820*/  FMUL.FTZ R74, R8, UR4 ;  /* 0x00000004084a7c20 */ /* 0x008fe20008410000 */
[----:B------:R-:W-:Y:S01]  /*0830*/  FMUL.FTZ R75, R9, UR4 ;  /* 0x00000004094b7c20 */ /* 0x000fe20008410000 */
[----:B------:R-:W-:Y:S01]  /*0840*/  FMUL.FTZ R60, R10, UR4 ;  /* 0x000000040a3c7c20 */ /* 0x000fe20008410000 */
[----:B------:R-:W-:Y:S01]  /*0850*/  FMUL.FTZ R70, R11, UR4 ;  /* 0x000000040b467c20 */ /* 0x000fe20008410000 */
[----:B----4-:R-:W-:Y:S01]  /*0860*/  FMUL.FTZ R47, R20, UR4 ;  /* 0x00000004142f7c20 */ /* 0x010fe20008410000 */
[----:B------:R-:W-:Y:S01]  /*0870*/  FMUL.FTZ R58, R21, UR4 ;  /* 0x00000004153a7c20 */ /* 0x000fe20008410000 */
[----:B------:R-:W-:Y:S01]  /*0880*/  FMUL.FTZ R50, R22, UR4 ;  /* 0x0000000416327c20 */ /* 0x000fe20008410000 */
[----:B------:R-:W-:Y:S01]  /*0890*/  FMUL.FTZ R63, R23, UR4 ;  /* 0x00000004173f7c20 */ /* 0x000fe20008410000 */
[----:B-----5:R-:W-:Y:S01]  /*08a0*/  FMUL.FTZ R46, R28, UR4 ;  /* 0x000000041c2e7c20 */ /* 0x020fe20008410000 */
[----:B------:R-:W-:Y:S01]  /*08b0*/  FMUL.FTZ R51, R29, UR4 ;  /* 0x000000041d337c20 */ /* 0x000fe20008410000 */
[----:B------:R-:W-:Y:S01]  /*08c0*/  FMUL.FTZ R48, R30, UR4 ;  /* 0x000000041e307c20 */ /* 0x000fe20008410000 */
[----:B------:R-:W-:Y:S01]  /*08d0*/  FMUL.FTZ R61, R31, UR4 ;  /* 0x000000041f3d7c20 */ /* 0x000fe20008410000 */
[----:B-1----:R-:W-:Y:S01]  /*08e0*/  FMUL.FTZ R42, R32, UR4 ;  /* 0x00000004202a7c20 */ /* 0x002fe20008410000 */
[----:B------:R-:W-:Y:S01]  /*08f0*/  FMUL.FTZ R45, R33, UR4 ;  /* 0x00000004212d7c20 */ /* 0x000fe20008410000 */
[----:B------:R-:W-:Y:S01]  /*0900*/  FMUL.FTZ R43, R34, UR4 ;  /* 0x00000004222b7c20 */ /* 0x000fe20008410000 */
[----:B------:R-:W-:Y:S01]  /*0910*/  FMUL.FTZ R44, R35, UR4 ;  /* 0x00000004232c7c20 */ /* 0x000fe20008410000 */
[----:B--2---:R-:W-:Y:S01]  /*0920*/  FMUL.FTZ R52, R36, UR4 ;  /* 0x0000000424347c20 */ /* 0x004fe20008410000 */
[----:B------:R-:W-:Y:S01]  /*0930*/  FMUL.FTZ R49, R37, UR4 ;  /* 0x0000000425317c20 */ /* 0x000fe20008410000 */
[----:B------:R-:W0:Y:S01]  /*0940*/  LDS.128 R8, [R56+0x4000] ;  /* 0x0040000038087984 */ /* 0x000e220000000c00 */
[----:B------:R-:W-:Y:S01]  /*0950*/  F2FP.F16.F32.PACK_AB R30, R25, R24 ;  /* 0x00000018191e723e */ /* 0x000fe200000000ff */
[----:B------:R-:W-:Y:S01]  /*0960*/  FMUL.FTZ R54, R12, UR4 ;  /* 0x000000040c367c20 */ /* 0x000fe20008410000 */
[----:B------:R-:W-:Y:S01]  /*0970*/  FMUL.FTZ R67, R13, UR4 ;  /* 0x000000040d437c20 */ /* 0x000fe20008410000 */
[----:B------:R-:W-:Y:S01]  /*0980*/  FMUL.FTZ R62, R14, UR4 ;  /* 0x000000040e3e7c20 */ /* 0x000fe20008410000 */
[----:B------:R-:W-:Y:S01]  /*0990*/  FMUL.FTZ R69, R15, UR4 ;  /* 0x000000040f457c20 */ /* 0x000fe20008410000 */
[----:B------:R-:W-:Y:S01]  /*09a0*/  FMUL.FTZ R53, R38, UR4 ;  /* 0x0000000426357c20 */ /* 0x000fe20008410000 */
[----:B------:R-:W1:Y:S01]  /*09b0*/  LDS.128 R12, [R56+0x4800] ;  /* 0x00480000380c7984 */ /* 0x000e620000000c00 */
[----:B------:R-:W-:Y:S01]  /*09c0*/  FMUL.FTZ R66, R39, UR4 ;  /* 0x0000000427427c20 */ /* 0x000fe20008410000 */
[----:B------:R-:W-:Y:S01]  /*09d0*/  F2FP.F16.F32.PACK_AB R31, R41, R40 ;  /* 0x00000028291f723e */ /* 0x000fe200000000ff */
[----:B------:R-:W-:Y:S01]  /*09e0*/  FMUL.FTZ R71, R18, UR4 ;  /* 0x0000000412477c20 */ /* 0x000fe20008410000 */
[----:B------:R-:W2:Y:S01]  /*09f0*/  LDS.128 R20, [R56+0x5000] ;  /* 0x0050000038147984 */ /* 0x000ea20000000c00 */
[----:B------:R-:W-:Y:S01]  /*0a00*/  F2FP.F16.F32.PACK_AB R28, R58, R47 ;  /* 0x0000002f3a1c723e */ /* 0x000fe200000000ff */
[----:B------:R-:W-:Y:S01]  /*0a10*/  FMUL.FTZ R72, R19, UR4 ;  /* 0x0000000413487c20 */ /* 0x000fe20008410000 */
[----:B------:R-:W-:Y:S01]  /*0a20*/  F2FP.F16.F32.PACK_AB R29, R63, R50 ;  /* 0x000000323f1d723e */ /* 0x000fe200000000ff */
[----:B------:R-:W3:Y:S01]  /*0a30*/  LDS.128 R24, [R56+0x5800] ;  /* 0x0058000038187984 */ /* 0x000ee20000000c00 */
[----:B------:R-:W-:Y:S01]  /*0a40*/  F2FP.F16.F32.PACK_AB R40, R51, R46 ;  /* 0x0000002e3328723e */ /* 0x000fe200000000ff */
[----:B------:R-:W-:Y:S01]  /*0a50*/  FMUL.FTZ R68, R16, UR4 ;  /* 0x0000000410447c20 */ /* 0x000fe20008410000 */
[----:B------:R-:W-:Y:S01]  /*0a60*/  F2FP.F16.F32.PACK_AB R41, R61, R48 ;  /* 0x000000303d29723e */ /* 0x000fe200000000ff */
[----:B------:R-:W4:Y:S01]  /*0a70*/  LDS.128 R32, [R56+0x6000] ;  /* 0x0060000038207984 */ /* 0x000f220000000c00 */
[----:B------:R-:W-:Y:S01]  /*0a80*/  F2FP.F16.F32.PACK_AB R42, R45, R42 ;  /* 0x0000002a2d2a723e */ /* 0x000fe200000000ff */
[----:B------:R-:W-:Y:S01]  /*0a90*/  FMUL.FTZ R73, R17, UR4 ;  /* 0x0000000411497c20 */ /* 0x000fe20008410000 */
[----:B------:R-:W-:Y:S01]  /*0aa0*/  F2FP.F16.F32.PACK_AB R43, R44, R43 ;  /* 0x0000002b2c2b723e */ /* 0x000fe200000000ff */
[----:B------:R-:W5:Y:S01]  /*0ab0*/  LDS.128 R36, [R56+0x6800] ;  /* 0x0068000038247984 */ /* 0x000f620000000c00 */
[----:B------:R-:W-:Y:S01]  /*0ac0*/  F2FP.F16.F32.PACK_AB R52, R49, R52 ;  /* 0x000000343134723e */ /* 0x000fe200000000ff */
[----:B------:R-:W-:Y:S01]  /*0ad0*/  VIADD R58, R6, 0x10000 ;  /* 0x00010000063a7836 */ /* 0x000fe20000000000 */
[----:B------:R-:W-:Y:S01]  /*0ae0*/  F2FP.F16.F32.PACK_AB R19, R72, R71 ;  /* 0x000000474813723e */ /* 0x000fe200000000ff */
[----:B------:R-:W5:Y:S01]  /*0af0*/  LDS.128 R44, [R56+0x7000] ;  /* 0x00700000382c7984 */ /* 0x000f620000000c00 */
[----:B------:R-:W-:Y:S01]  /*0b00*/  IMAD.MOV.U32 R71, RZ, RZ, 0x20 ;  /* 0x00000020ff477424 */ /* 0x000fe200078e00ff */
[----:B------:R-:W-:Y:S01]  /*0b10*/  F2FP.F16.F32.PACK_AB R18, R73, R68 ;  /* 0x000000444912723e */ /* 0x000fe200000000ff */
[C---:B------:R-:W-:Y:S01]  /*0b20*/  IMAD R61, R55.reuse, 0x2, R6 ;  /* 0x00000002373d7824 */ /* 0x040fe200078e0206 */
[----:B------:R-:W5:Y:S01]  /*0b30*/  LDS.128 R48, [R56+0x7800] ;  /* 0x0078000038307984 */ /* 0x000f620000000c00 */
[----:B------:R-:W-:-:S02]  /*0b40*/  LEA R68, R55, R58, 0x1 ;  /* 0x0000003a37447211 */ /* 0x000fc400078e08ff */
[----:B------:R-:W-:Y:S02]  /*0b50*/  SEL R71, R71, 0xffffffe0, !P1 ;  /* 0xffffffe047477807 */ /* 0x000fe40004800000 */
[----:B------:R-:W-:Y:S02]  /*0b60*/  F2FP.F16.F32.PACK_AB R16, R75, R74 ;  /* 0x0000004a4b10723e */ /* 0x000fe400000000ff */
[----:B------:R-:W-:Y:S01]  /*0b70*/  F2FP.F16.F32.PACK_AB R17, R70, R60 ;  /* 0x0000003c4611723e */ /* 0x000fe200000000ff */
[----:B------:R-:W-:Y:S02]  /*0b80*/  IMAD.IADD R63, R71, 0x1, R68 ;  /* 0x00000001473f7824 */ /* 0x000fe400078e0244 */
[----:B0-----:R-:W-:Y:S01]  /*0b90*/  FMUL.FTZ R8, R8, UR4 ;  /* 0x0000000408087c20 */ /* 0x001fe20008410000 */
[C---:B------:R-:W-:Y:S02]  /*0ba0*/  VIADD R60, R68.reuse, 0x40 ;  /* 0x00000040443c7836 */ /* 0x040fe40000000000 */
[----:B------:R-:W-:Y:S01]  /*0bb0*/  FMUL.FTZ R9, R9, UR4 ;  /* 0x0000000409097c20 */ /* 0x000fe20008410000 */
[----:B------:R-:W-:Y:S01]  /*0bc0*/  @P2 IADD3 R60, PT, PT, R68, -0x40, RZ ;  /* 0xffffffc0443c2810 */ /* 0x000fe20007ffe0ff */
[----:B------:R-:W-:Y:S01]  /*0bd0*/  FMUL.FTZ R10, R10, UR4 ;  /* 0x000000040a0a7c20 */ /* 0x000fe20008410000 */
[----:B------:R-:W-:Y:S01]  /*0be0*/  FMUL.FTZ R11, R11, UR4 ;  /* 0x000000040b0b7c20 */ /* 0x000fe20008410000 */
[----:B------:R0:W-:Y:S01]  /*0bf0*/  STSM.16.M88.4 [R61+0x10000], R16 ;  /* 0x010000103d007844 */ /* 0x0001e20000000200 */
[----:B-1----:R-:W-:Y:S01]  /*0c00*/  FMUL.FTZ R12, R12, UR4 ;  /* 0x000000040c0c7c20 */ /* 0x002fe20008410000 */
[----:B------:R-:W-:Y:S01]  /*0c10*/  FMUL.FTZ R13, R13, UR4 ;  /* 0x000000040d0d7c20 */ /* 0x000fe20008410000 */
[----:B------:R-:W-:Y:S01]  /*0c20*/  FMUL.FTZ R14, R14, UR4 ;  /* 0x000000040e0e7c20 */ /* 0x000fe20008410000 */
[----:B------:R-:W-:Y:S01]  /*0c30*/  FMUL.FTZ R15, R15, UR4 ;  /* 0x000000040f0f7c20 */ /* 0x000fe20008410000 */
[----:B------:R1:W-:Y:S01]  /*0c40*/  STSM.16.M88.4 [R63], R28 ;  /* 0x0000001c3f007844 */ /* 0x0003e20000000200 */
[----:B--2---:R-:W-:Y:S01]  /*0c50*/  FMUL.FTZ R20, R20, UR4 ;  /* 0x0000000414147c20 */ /* 0x004fe20008410000 */
        /* <DEDUP_REMOVED lines=8> */
[----:B------:R-:W-:Y:S01]  /*0ce0*/  F2FP.F16.F32.PACK_AB R55, R69, R62 ;  /* 0x0000003e4537723e */ /* 0x000fe200000000ff */
[----:B0-----:R-:W-:Y:S01]  /*0cf0*/  FMUL.FTZ R17, R34, UR4 ;  /* 0x0000000422117c20 */ /* 0x001fe20008410000 */
[----:B------:R-:W-:Y:S01]  /*0d00*/  FMUL.FTZ R18, R35, UR4 ;  /* 0x0000000423127c20 */ /* 0x000fe20008410000 */
[----:B------:R-:W-:Y:S01]  /*0d10*/  FMUL.FTZ R16, R32, UR4 ;  /* 0x0000000420107c20 */ /* 0x000fe20008410000 */
[----:B-----5:R-:W-:Y:S01]  /*0d20*/  FMUL.FTZ R36, R36, UR4 ;  /* 0x0000000424247c20 */ /* 0x020fe20008410000 */
[----:B------:R-:W-:Y:S01]  /*0d30*/  FMUL.FTZ R37, R37, UR4 ;  /* 0x0000000425257c20 */ /* 0x000fe20008410000 */
[----:B------:R-:W-:Y:S01]  /*0d40*/  FMUL.FTZ R19, R38, UR4 ;  /* 0x0000000426137c20 */ /* 0x000fe20008410000 */
[----:B-1----:R-:W-:Y:S01]  /*0d50*/  FMUL.FTZ R28, R39, UR4 ;  /* 0x00000004271c7c20 */ /* 0x002fe20008410000 */
[----:B------:R-:W-:Y:S01]  /*0d60*/  FMUL.FTZ R44, R44, UR4 ;  /* 0x000000042c2c7c20 */ /* 0x000fe20008410000 */
[----:B------:R-:W-:Y:S01]  /*0d70*/  FMUL.FTZ R45, R45, UR4 ;  /* 0x000000042d2d7c20 */ /* 0x000fe20008410000 */
[----:B------:R-:W-:Y:S01]  /*0d80*/  FMUL.FTZ R46, R46, UR4 ;  /* 0x000000042e2e7c20 */ /* 0x000fe20008410000 */
[----:B------:R-:W-:Y:S01]  /*0d90*/  FMUL.FTZ R47, R47, UR4 ;  /* 0x000000042f2f7c20 */ /* 0x000fe20008410000 */
[----:B------:R-:W-:Y:S01]  /*0da0*/  FMUL.FTZ R48, R48, UR4 ;  /* 0x0000000430307c20 */ /* 0x000fe20008410000 */
[----:B------:R-:W-:Y:S01]  /*0db0*/  FMUL.FTZ R49, R49, UR4 ;  /* 0x0000000431317c20 */ /* 0x000fe20008410000 */
[----:B------:R-:W-:Y:S01]  /*0dc0*/  FMUL.FTZ R50, R50, UR4 ;  /* 0x0000000432327c20 */ /* 0x000fe20008410000 */
[----:B------:R-:W-:Y:S01]  /*0dd0*/  FMUL.FTZ R51, R51, UR4 ;  /* 0x0000000433337c20 */ /* 0x000fe20008410000 */
[----:B------:R-:W-:Y:S01]  /*0de0*/  F2FP.F16.F32.PACK_AB R8, R9, R8 ;  /* 0x000000080908723e */ /* 0x000fe200000000ff */
[----:B------:R-:W-:Y:S01]  /*0df0*/  IMAD.IADD R62, R71, 0x1, R60 ;  /* 0x00000001473e7824 */ /* 0x000fe200078e023c */
[----:B------:R-:W-:Y:S01]  /*0e00*/  F2FP.F16.F32.PACK_AB R53, R66, R53 ;  /* 0x000000354235723e */ /* 0x000fe200000000ff */
[----:B------:R-:W-:Y:S01]  /*0e10*/  STSM.16.M88.4 [R60], R40 ;  /* 0x000000283c007844 */ /* 0x000fe20000000200 */
[----:B------:R-:W-:Y:S01]  /*0e20*/  F2FP.F16.F32.PACK_AB R54, R67, R54 ;  /* 0x000000364336723e */ /* 0x000fe200000000ff */
[----:B------:R-:W0:Y:S01]  /*0e30*/  LDCU UR4, c[0x0][0x3b4] ;  /* 0x00007680ff0477ac */ /* 0x000e220008000800 */
[----:B------:R-:W-:Y:S01]  /*0e40*/  F2FP.F16.F32.PACK_AB R9, R11, R10 ;  /* 0x0000000a0b09723e */ /* 0x000fe200000000ff */
[----:B------:R-:W-:Y:S01]  /*0e50*/  IMAD.MOV.U32 R29, RZ, RZ, RZ ;  /* 0x000000ffff1d7224 */ /* 0x000fe200078e00ff */
[----:B------:R-:W-:Y:S01]  /*0e60*/  F2FP.F16.F32.PACK_AB R10, R13, R12 ;  /* 0x0000000c0d0a723e */ /* 0x000fe200000000ff */
[----:B------:R-:W-:Y:S01]  /*0e70*/  STSM.16.M88.4 [R62], R52 ;  /* 0x000000343e007844 */ /* 0x000fe20000000200 */
[----:B------:R-:W-:-:S02]  /*0e80*/  F2FP.F16.F32.PACK_AB R11, R15, R14 ;  /* 0x0000000e0f0b723e */ /* 0x000fc400000000ff */
[----:B------:R-:W-:Y:S02]  /*0e90*/  F2FP.F16.F32.PACK_AB R12, R21, R20 ;  /* 0x00000014150c723e */ /* 0x000fe400000000ff */
[----:B------:R-:W-:Y:S01]  /*0ea0*/  F2FP.F16.F32.PACK_AB R13, R23, R22 ;  /* 0x00000016170d723e */ /* 0x000fe200000000ff */
[----:B------:R-:W-:Y:S01]  /*0eb0*/  STSM.16.M88.4 [R61+0x14000], R8 ;  /* 0x014000083d007844 */ /* 0x000fe20000000200 */
[----:B------:R-:W-:Y:S02]  /*0ec0*/  F2FP.F16.F32.PACK_AB R14, R25, R24 ;  /* 0x00000018190e723e */ /* 0x000fe400000000ff */
[----:B------:R-:W-:Y:S02]  /*0ed0*/  F2FP.F16.F32.PACK_AB R15, R27, R26 ;  /* 0x0000001a1b0f723e */ /* 0x000fe400000000ff */
[----:B------:R-:W-:Y:S02]  /*0ee0*/  F2FP.F16.F32.PACK_AB R17, R18, R17 ;  /* 0x000000111211723e */ /* 0x000fe400000000ff */
[----:B------:R-:W-:Y:S01]  /*0ef0*/  F2FP.F16.F32.PACK_AB R16, R33, R16 ;  /* 0x000000102110723e */ /* 0x000fe200000000ff */
[----:B------:R1:W-:Y:S01]  /*0f00*/  STSM.16.M88.4 [R63+0x4000], R12 ;  /* 0x0040000c3f007844 */ /* 0x0003e20000000200 */
[----:B------:R-:W-:-:S02]  /*0f10*/  F2FP.F16.F32.PACK_AB R18, R37, R36 ;  /* 0x000000242512723e */ /* 0x000fc400000000ff */
[----:B------:R-:W-:Y:S02]  /*0f20*/  F2FP.F16.F32.PACK_AB R19, R28, R19 ;  /* 0x000000131c13723e */ /* 0x000fe400000000ff */
[----:B------:R-:W-:Y:S02]  /*0f30*/  F2FP.F16.F32.PACK_AB R20, R45, R44 ;  /* 0x0000002c2d14723e */ /* 0x000fe400000000ff */
[----:B------:R-:W-:Y:S01]  /*0f40*/  F2FP.F16.F32.PACK_AB R21, R47, R46 ;  /* 0x0000002e2f15723e */ /* 0x000fe200000000ff */
[----:B------:R2:W-:Y:S01]  /*0f50*/  STSM.16.M88.4 [R60+0x4000], R16 ;  /* 0x004000103c007844 */ /* 0x0005e20000000200 */
[----:B------:R-:W-:Y:S02]  /*0f60*/  F2FP.F16.F32.PACK_AB R22, R49, R48 ;  /* 0x000000303116723e */ /* 0x000fe400000000ff */
[----:B------:R-:W-:Y:S02]  /*0f70*/  F2FP.F16.F32.PACK_AB R23, R51, R50 ;  /* 0x000000323317723e */ /* 0x000fe400000000ff */
[----:B------:R-:W-:-:S02]  /*0f80*/  LEA R6, R57, R6, 0x1 ;  /* 0x0000000639067211 */ /* 0x000fc400078e08ff */
[----:B------:R-:W-:Y:S01]  /*0f90*/  SHF.R.U32.HI R31, RZ, 0x4, R0 ;  /* 0x00000004ff1f7819 */ /* 0x000fe20000011600 */
[----:B------:R2:W-:Y:S01]  /*0fa0*/  STSM.16.M88.4 [R62+0x4000], R20 ;  /* 0x004000143e007844 */ /* 0x0005e20000000200 */
[----:B------:R-:W-:Y:S01]  /*0fb0*/  LOP3.LUT R28, R7, 0x78, RZ, 0xc0, !PT ;  /* 0x00000078071c7812 */ /* 0x000fe200078ec0ff */
[----:B-1----:R-:W-:Y:S01]  /*0fc0*/  IMAD R12, R57, 0x2, R58 ;  /* 0x00000002390c7824 */ /* 0x002fe200078e023a */
[----:B------:R-:W-:Y:S01]  /*0fd0*/  BAR.SYNC.DEFER_BLOCKING 0x0 ;  /* 0x0000000000007b1d */ /* 0x000fe20000010000 */
[C---:B------:R-:W-:Y:S01]  /*0fe0*/  IADD3 R8, P1, PT, R31.reuse, R64, RZ ;  /* 0x000000401f087210 */ /* 0x040fe20007f3e0ff */
[C---:B------:R-:W-:Y:S01]  /*0ff0*/  VIADD R4, R31.reuse, 0x20 ;  /* 0x000000201f047836 */ /* 0x040fe20000000000 */
[----:B0-----:R-:W-:Y:S01]  /*1000*/  ISETP.GE.AND P0, PT, R28, UR4, PT ;  /* 0x000000041c007c0c */ /* 0x001fe2000bf06270 */
[----:B------:R-:W-:Y:S01]  /*1010*/  IMAD.WIDE.U32 R10, R2, UR6, R28 ;  /* 0x00000006020a7c25 */ /* 0x000fe2000f8e001c */
[----:B------:R-:W-:Y:S02]  /*1020*/  IADD3.X R9, PT, PT, RZ, R65, RZ, P1, !PT ;  /* 0x00000041ff097210 */ /* 0x000fe40000ffe4ff */
[CC--:B------:R-:W-:Y:S01]  /*1030*/  ISETP.GE.OR P1, PT, R31.reuse, R59.reuse, P0 ;  /* 0x0000003b1f00720c */ /* 0x0c0fe20000726670 */
[C---:B------:R-:W-:Y:S01]  /*1040*/  VIADD R0, R31.reuse, 0x10 ;  /* 0x000000101f007836 */ /* 0x040fe20000000000 */
[----:B------:R-:W-:Y:S01]  /*1050*/  ISETP.GE.OR P5, PT, R4, R59, P0 ;  /* 0x0000003b0400720c */ /* 0x000fe200007a6670 */
[----:B------:R-:W-:Y:S01]  /*1060*/  IMAD R11, R2, UR7, R11 ;  /* 0x00000007020b7c24 */ /* 0x000fe2000f8e020b */
[----:B------:R-:W-:-:S02]  /*1070*/  IADD3 R4, PT, PT, R31, 0x40, RZ ;  /* 0x000000401f047810 */ /* 0x000fc40007ffe0ff */
[-C--:B------:R-:W-:Y:S01]  /*1080*/  ISETP.GE.OR P6, PT, R0, R59.reuse, P0 ;  /* 0x0000003b0000720c */ /* 0x080fe200007c6670 */
[----:B------:R-:W-:Y:S01]  /*1090*/  VIADD R0, R31, 0x30 ;  /* 0x000000301f007836 */ /* 0x000fe20000000000 */
[-C--:B------:R-:W-:Y:S01]  /*10a0*/  ISETP.GE.OR P3, PT, R4, R59.reuse, P0 ;  /* 0x0000003b0400720c */ /* 0x080fe20000766670 */
[----:B------:R-:W-:Y:S01]  /*10b0*/  IMAD.WIDE.U32 R4, R5, 0x80, R8 ;  /* 0x0000008005047825 */ /* 0x000fe200078e0008 */
[----:B------:R-:W-:Y:S02]  /*10c0*/  IADD3 R7, PT, PT, R31, 0x50, RZ ;  /* 0x000000501f077810 */ /* 0x000fe40007ffe0ff */
[-C--:B------:R-:W-:Y:S01]  /*10d0*/  ISETP.GE.OR P4, PT, R0, R59.reuse, P0 ;  /* 0x0000003b0000720c */ /* 0x080fe20000786670 */
[----:B------:R-:W-:Y:S01]  /*10e0*/  IMAD.WIDE.U32 R8, R3, UR10, R10 ;  /* 0x0000000a03087c25 */ /* 0x000fe2000f8e000a */
[----:B------:R-:W-:Y:S02]  /*10f0*/  IADD3 R0, PT, PT, R31, 0x60, RZ ;  /* 0x000000601f007810 */ /* 0x000fe40007ffe0ff */
[----:B------:R-:W-:Y:S01]  /*1100*/  ISETP.GE.OR P2, PT, R7, R59, P0 ;  /* 0x0000003b0700720c */ /* 0x000fe20000746670 */
[----:B------:R2:W0:Y:S01]  /*1110*/  LDS.128 R24, [R6+0x13800] ;  /* 0x0138000006187984 */ /* 0x0004220000000c00 */
[----:B------:R-:W-:-:S02]  /*1120*/  IMAD R3, R3, UR11, R9 ;  /* 0x0000000b03037c24 */ /* 0x000fc4000f8e0209 */
[----:B------:R-:W-:Y:S01]  /*1130*/  VIADD R31, R31, 0x70 ;  /* 0x000000701f1f7836 */ /* 0x000fe20000000000 */
[----:B------:R-:W-:Y:S08]  /*1140*/  @P1 BRA `(.L_x_37) ;  /* 0x00000000002c1947 */ /* 0x000ff00003800000 */
[----:B------:R-:W1:Y:S01]  /*1150*/  LDS.128 R12, [R12] ;  /* 0x000000000c0c7984 */ /* 0x000e620000000c00 */
[----:B------:R-:W3:Y:S01]  /*1160*/  LDCU.64 UR4, c[0x0][0x3c0] ;  /* 0x00007800ff0477ac */ /* 0x000ee20008000a00 */
[----:B------:R-:W-:Y:S01]  /*1170*/  MOV R2, R8 ;  /* 0x0000000800027202 */ /* 0x000fe20000000f00 */
[----:B------:R-:W2:Y:S01]  /*1180*/  LDCU.64 UR6, c[0x0][0x3a8] ;  /* 0x00007500ff0677ac */ /* 0x000ea20008000a00 */
[----:B---3--:R-:W-:-:S03]  /*1190*/  IMAD R7, R5, UR4, RZ ;  /* 0x0000000405077c24 */ /* 0x008fc6000f8e02ff */
[----:B------:R-:W-:-:S04]  /*11a0*/  IMAD.WIDE.U32 R10, R4, UR4, R2 ;  /* 0x00000004040a7c25 */ /* 0x000fc8000f8e0002 */
[----:B------:R-:W-:Y:S01]  /*11b0*/  IMAD R7, R4, UR5, R7 ;  /* 0x0000000504077c24 */ /* 0x000fe2000f8e0207 */
[----:B--2---:R-:W-:-:S03]  /*11c0*/  LEA R16, P1, R10, UR6, 0x1 ;  /* 0x000000060a107c11 */ /* 0x004fc6000f8208ff */
[----:B------:R-:W-:-:S05]  /*11d0*/  IMAD.IADD R7, R11, 0x1, R7 ;  /* 0x000000010b077824 */ /* 0x000fca00078e0207 */
[----:B------:R-:W-:-:S05]  /*11e0*/  LEA.HI.X R17, R10, UR7, R7, 0x1, P1 ;  /* 0x000000070a117c11 */ /* 0x000fca00088f0c07 */
[----:B-1----:R1:W-:Y:S02]  /*11f0*/  STG.E.128 desc[UR8][R16.64], R12 ;  /* 0x0000000c10007986 */ /* 0x0023e4000c101d08 */
.L_x_37:
[----:B------:R-:W-:Y:S05]  /*1200*/  BSYNC.RECONVERGENT B0 ;  /* 0x0000000000007941 */ /* 0x000fea0003800200 */
.L_x_36:
[----:B-1----:R1:W3:Y:S01]  /*1210*/  LDS.128 R12, [R6+0x10800] ;  /* 0x01080000060c7984 */ /* 0x0022e20000000c00 */
[----:B------:R-:W-:Y:S01]  /*1220*/  BSSY.RECONVERGENT B0, `(.L_x_38) ;  /* 0x0000011000007945 */ /* 0x000fe20003800200 */
[-C--:B------:R-:W-:Y:S02]  /*1230*/  ISETP.GE.OR P1, PT, R0, R59.reuse, P0 ;  /* 0x0000003b0000720c */ /* 0x080fe40000726670 */
[----:B------:R-:W-:Y:S01]  /*1240*/  ISETP.GE.OR P0, PT, R31, R59, P0 ;  /* 0x0000003b1f00720c */ /* 0x000fe20000706670 */
[----:B------:R-:W-:-:S12]  /*1250*/  @P6 BRA `(.L_x_39) ;  /* 0x0000000000346947 */ /* 0x000fd80003800000 */
[----:B------:R-:W4:Y:S01]  /*1260*/  LDCU.64 UR4, c[0x0][0x3c0] ;  /* 0x00007800ff0477ac */ /* 0x000f220008000a00 */
[----:B------:R-:W-:Y:S01]  /*1270*/  IADD3 R7, P6, PT, R4, 0x10, RZ ;  /* 0x0000001004077810 */ /* 0x000fe20007fde0ff */
[----:B------:R-:W-:Y:S01]  /*1280*/  IMAD.MOV.U32 R10, RZ, RZ, R8 ;  /* 0x000000ffff0a7224 */ /* 0x000fe200078e0008 */
[----:B------:R-:W-:Y:S01]  /*1290*/  MOV R11, R3 ;  /* 0x00000003000b7202 */ /* 0x000fe20000000f00 */
[----:B------:R-:W2:Y:S01]  /*12a0*/  LDCU.64 UR6, c[0x0][0x3a8] ;  /* 0x00007500ff0677ac */ /* 0x000ea20008000a00 */
[----:B------:R-:W-:-:S05]  /*12b0*/  IADD3.X R0, PT, PT, RZ, R5, RZ, P6, !PT ;  /* 0x00000005ff007210 */ /* 0x000fca00037fe4ff */
[----:B----4-:R-:W-:Y:S02]  /*12c0*/  IMAD R0, R0, UR4, RZ ;  /* 0x0000000400007c24 */ /* 0x010fe4000f8e02ff */
[----:B------:R-:W-:-:S04]  /*12d0*/  IMAD.WIDE.U32 R10, R7, UR4, R10 ;  /* 0x00000004070a7c25 */ /* 0x000fc8000f8e000a */
[----:B------:R-:W-:Y:S01]  /*12e0*/  IMAD R7, R7, UR5, R0 ;  /* 0x0000000507077c24 */ /* 0x000fe2000f8e0200 */
[----:B--2---:R-:W-:-:S03]  /*12f0*/  LEA R16, P6, R10, UR6, 0x1 ;  /* 0x000000060a107c11 */ /* 0x004fc6000f8c08ff */
[----:B------:R-:W-:-:S05]  /*1300*/  IMAD.IADD R7, R11, 0x1, R7 ;  /* 0x000000010b077824 */ /* 0x000fca00078e0207 */
[----:B------:R-:W-:-:S05]  /*1310*/  LEA.HI.X R17, R10, UR7, R7, 0x1, P6 ;  /* 0x000000070a117c11 */ /* 0x000fca000b0f0c07 */
[----:B---3--:R4:W-:Y:S02]  /*1320*/  STG.E.128 desc[UR8][R16.64], R12 ;  /* 0x0000000c10007986 */ /* 0x0089e4000c101d08 */
.L_x_39:
[----:B------:R-:W-:Y:S05]  /*1330*/  BSYNC.RECONVERGENT B0 ;  /* 0x0000000000007941 */ /* 0x000fea0003800200 */
.L_x_38:
[----:B---34-:R3:W4:Y:S01]  /*1340*/  LDS.128 R12, [R6+0x11000] ;  /* 0x01100000060c7984 */ /* 0x0187220000000c00 */
[----:B------:R-:W-:Y:S04]  /*1350*/  BSSY.RECONVERGENT B0, `(.L_x_40) ;  /* 0x000000f000007945 */ /* 0x000fe80003800200 */
[----:B------:R-:W-:Y:S05]  /*1360*/  @P5 BRA `(.L_x_41) ;  /* 0x0000000000345947 */ /* 0x000fea0003800000 */
[----:B------:R-:W5:Y:S01]  /*1370*/  LDCU.64 UR4, c[0x0][0x3c0] ;  /* 0x00007800ff0477ac */ /* 0x000f620008000a00 */
[----:B------:R-:W-:Y:S01]  /*1380*/  IADD3 R7, P5, PT, R4, 0x20, RZ ;  /* 0x0000002004077810 */ /* 0x000fe20007fbe0ff */
[----:B------:R-:W-:Y:S01]  /*1390*/  IMAD.MOV.U32 R10, RZ, RZ, R8 ;  /* 0x000000ffff0a7224 */ /* 0x000fe200078e0008 */
[----:B------:R-:W-:Y:S01]  /*13a0*/  MOV R11, R3 ;  /* 0x00000003000b7202 */ /* 0x000fe20000000f00 */
[----:B------:R-:W2:Y:S01]  /*13b0*/  LDCU.64 UR6, c[0x0][0x3a8] ;  /* 0x00007500ff0677ac */ /* 0x000ea20008000a00 */
[----:B------:R-:W-:-:S05]  /*13c0*/  IADD3.X R0, PT, PT, RZ, R5, RZ, P5, !PT ;  /* 0x00000005ff007210 */ /* 0x000fca0002ffe4ff */
[----:B-----5:R-:W-:Y:S02]  /*13d0*/  IMAD R0, R0, UR4, RZ ;  /* 0x0000000400007c24 */ /* 0x020fe4000f8e02ff */
[----:B------:R-:W-:-:S04]  /*13e0*/  IMAD.WIDE.U32 R10, R7, UR4, R10 ;  /* 0x00000004070a7c25 */ /* 0x000fc8000f8e000a */
[----:B------:R-:W-:Y:S01]  /*13f0*/  IMAD R7, R7, UR5, R0 ;  /* 0x0000000507077c24 */ /* 0x000fe2000f8e0200 */
[----:B--2---:R-:W-:-:S03]  /*1400*/  LEA R16, P5, R10, UR6, 0x1 ;  /* 0x000000060a107c11 */ /* 0x004fc6000f8a08ff */
[----:B------:R-:W-:-:S05]  /*1410*/  IMAD.IADD R7, R11, 0x1, R7 ;  /* 0x000000010b077824 */ /* 0x000fca00078e0207 */
[----:B------:R-:W-:-:S05]  /*1420*/  LEA.HI.X R17, R10, UR7, R7, 0x1, P5 ;  /* 0x000000070a117c11 */ /* 0x000fca000a8f0c07 */
[----:B----4-:R2:W-:Y:S02]  /*1430*/  STG.E.128 desc[UR8][R16.64], R12 ;  /* 0x0000000c10007986 */ /* 0x0105e4000c101d08 */
.L_x_41:
[----:B------:R-:W-:Y:S05]  /*1440*/  BSYNC.RECONVERGENT B0 ;  /* 0x0000000000007941 */ /* 0x000fea0003800200 */
.L_x_40:
[----:B--2-4-:R2:W4:Y:S01]  /*1450*/  LDS.128 R12, [R6+0x11800] ;  /* 0x01180000060c7984 */ /* 0x0145220000000c00 */
[----:B------:R-:W-:Y:S04]  /*1460*/  BSSY.RECONVERGENT B0, `(.L_x_42) ;  /* 0x000000f000007945 */ /* 0x000fe80003800200 */
[----:B------:R-:W-:Y:S05]  /*1470*/  @P4 BRA `(.L_x_43) ;  /* 0x0000000000344947 */ /* 0x000fea0003800000 */
[----:B------:R-:W5:Y:S01]  /*1480*/  LDCU.64 UR4, c[0x0][0x3c0] ;  /* 0x00007800ff0477ac */ /* 0x000f620008000a00 */
[----:B------:R-:W-:Y:S01]  /*1490*/  IADD3 R7, P4, PT, R4, 0x30, RZ ;  /* 0x0000003004077810 */ /* 0x000fe20007f9e0ff */
[----:B------:R-:W-:Y:S01]  /*14a0*/  IMAD.MOV.U32 R10, RZ, RZ, R8 ;  /* 0x000000ffff0a7224 */ /* 0x000fe200078e0008 */
[----:B------:R-:W-:Y:S01]  /*14b0*/  MOV R11, R3 ;  /* 0x00000003000b7202 */ /* 0x000fe20000000f00 */
[----:B------:R-:W0:Y:S01]  /*14c0*/  LDCU.64 UR6, c[0x0][0x3a8] ;  /* 0x00007500ff0677ac */ /* 0x000e220008000a00 */
[----:B------:R-:W-:-:S05]  /*14d0*/  IADD3.X R0, PT, PT, RZ, R5, RZ, P4, !PT ;  /* 0x00000005ff007210 */ /* 0x000fca00027fe4ff */
[----:B-----5:R-:W-:Y:S02]  /*14e0*/  IMAD R0, R0, UR4, RZ ;  /* 0x0000000400007c24 */ /* 0x020fe4000f8e02ff */
[----:B------:R-:W-:-:S04]  /*14f0*/  IMAD.WIDE.U32 R10, R7, UR4, R10 ;  /* 0x00000004070a7c25 */ /* 0x000fc8000f8e000a */
[----:B------:R-:W-:Y:S01]  /*1500*/  IMAD R7, R7, UR5, R0 ;  /* 0x0000000507077c24 */ /* 0x000fe2000f8e0200 */
[----:B0-----:R-:W-:-:S03]  /*1510*/  LEA R16, P4, R10, UR6, 0x1 ;  /* 0x000000060a107c11 */ /* 0x001fc6000f8808ff */
[----:B------:R-:W-:-:S05]  /*1520*/  IMAD.IADD R7, R11, 0x1, R7 ;  /* 0x000000010b077824 */ /* 0x000fca00078e0207 */
[----:B------:R-:W-:-:S05]  /*1530*/  LEA.HI.X R17, R10, UR7, R7, 0x1, P4 ;  /* 0x000000070a117c11 */ /* 0x000fca000a0f0c07 */
[----:B----4-:R0:W-:Y:S02]  /*1540*/  STG.E.128 desc[UR8][R16.64], R12 ;  /* 0x0000000c10007986 */ /* 0x0101e4000c101d08 */
.L_x_43:
[----:B------:R-:W-:Y:S05]  /*1550*/  BSYNC.RECONVERGENT B0 ;  /* 0x0000000000007941 */ /* 0x000fea0003800200 */
.L_x_42:
[----:B0---4-:R0:W4:Y:S01]  /*1560*/  LDS.128 R12, [R6+0x12000] ;  /* 0x01200000060c7984 */ /* 0x0111220000000c00 */
[----:B------:R-:W-:Y:S04]  /*1570*/  BSSY.RECONVERGENT B0, `(.L_x_44) ;  /* 0x000000f000007945 */ /* 0x000fe80003800200 */
[----:B------:R-:W-:Y:S05]  /*1580*/  @P3 BRA `(.L_x_45) ;  /* 0x0000000000343947 */ /* 0x000fea0003800000 */
[----:B------:R-:W5:Y:S01]  /*1590*/  LDCU.64 UR4, c[0x0][0x3c0] ;  /* 0x00007800ff0477ac */ /* 0x000f620008000a00 */
[----:B------:R-:W-:Y:S01]  /*15a0*/  IADD3 R7, P3, PT, R4, 0x40, RZ ;  /* 0x0000004004077810 */ /* 0x000fe20007f7e0ff */
[----:B------:R-:W-:Y:S01]  /*15b0*/  IMAD.MOV.U32 R10, RZ, RZ, R8 ;  /* 0x000000ffff0a7224 */ /* 0x000fe200078e0008 */
[----:B------:R-:W-:Y:S01]  /*15c0*/  MOV R11, R3 ;  /* 0x00000003000b7202 */ /* 0x000fe20000000f00 */
[----:B------:R-:W1:Y:S01]  /*15d0*/  LDCU.64 UR6, c[0x0][0x3a8] ;  /* 0x00007500ff0677ac */ /* 0x000e620008000a00 */
[----:B------:R-:W-:-:S05]  /*15e0*/  IADD3.X R0, PT, PT, RZ, R5, RZ, P3, !PT ;  /* 0x00000005ff007210 */ /* 0x000fca0001ffe4ff */
[----:B-----5:R-:W-:Y:S02]  /*15f0*/  IMAD R0, R0, UR4, RZ ;  /* 0x0000000400007c24 */ /* 0x020fe4000f8e02ff */
[----:B------:R-:W-:-:S04]  /*1600*/  IMAD.WIDE.U32 R10, R7, UR4, R10 ;  /* 0x00000004070a7c25 */ /* 0x000fc8000f8e000a */
[----:B------:R-:W-:Y:S01]  /*1610*/  IMAD R7, R7, UR5, R0 ;  /* 0x0000000507077c24 */ /* 0x000fe2000f8e0200 */
[----:B-1----:R-:W-:-:S03]  /*1620*/  LEA R16, P3, R10, UR6, 0x1 ;  /* 0x000000060a107c11 */ /* 0x002fc6000f8608ff */
[----:B------:R-:W-:-:S05]  /*1630*/  IMAD.IADD R7, R11, 0x1, R7 ;  /* 0x000000010b077824 */ /* 0x000fca00078e0207 */
[----:B------:R-:W-:-:S05]  /*1640*/  LEA.HI.X R17, R10, UR7, R7, 0x1, P3 ;  /* 0x000000070a117c11 */ /* 0x000fca00098f0c07 */
[----:B----4-:R1:W-:Y:S02]  /*1650*/  STG.E.128 desc[UR8][R16.64], R12 ;  /* 0x0000000c10007986 */ /* 0x0103e4000c101d08 */
.L_x_45:
[----:B------:R-:W-:Y:S05]  /*1660*/  BSYNC.RECONVERGENT B0 ;  /* 0x0000000000007941 */ /* 0x000fea0003800200 */
.L_x_44:
[----:B-1--4-:R1:W4:Y:S01]  /*1670*/  LDS.128 R12, [R6+0x12800] ;  /* 0x01280000060c7984 */ /* 0x0123220000000c00 */
        /* <DEDUP_REMOVED lines=15> */
.L_x_47:
[----:B------:R-:W-:Y:S05]  /*1770*/  BSYNC.RECONVERGENT B0 ;  /* 0x0000000000007941 */ /* 0x000fea0003800200 */
.L_x_46:
[----:B0---4-:R0:W4:Y:S01]  /*1780*/  LDS.128 R12, [R6+0x13000] ;  /* 0x01300000060c7984 */ /* 0x0111220000000c00 */
[----:B------:R-:W-:Y:S04]  /*1790*/  BSSY.RECONVERGENT B0, `(.L_x_48) ;  /* 0x000000f000007945 */ /* 0x000fe80003800200 */
[----:B------:R-:W-:Y:S05]  /*17a0*/  @P1 BRA `(.L_x_49) ;  /* 0x0000000000341947 */ /* 0x000fea0003800000 */
[----:B------:R-:W5:Y:S01]  /*17b0*/  LDCU.64 UR4, c[0x0][0x3c0] ;  /* 0x00007800ff0477ac */ /* 0x000f620008000a00 */
[----:B------:R-:W-:Y:S01]  /*17c0*/  IADD3 R11, P1, PT, R4, 0x60, RZ ;  /* 0x00000060040b7810 */ /* 0x000fe20007f3e0ff */
[----:B0123--:R-:W-:Y:S01]  /*17d0*/  IMAD.MOV.U32 R6, RZ, RZ, R8 ;  /* 0x000000ffff067224 */ /* 0x00ffe200078e0008 */
        /* <DEDUP_REMOVED lines=10> */
.L_x_49:
[----:B------:R-:W-:Y:S05]  /*1880*/  BSYNC.RECONVERGENT B0 ;  /* 0x0000000000007941 */ /* 0x000fea0003800200 */
.L_x_48:
[----:B------:R-:W-:Y:S05]  /*1890*/  @P0 EXIT ;  /* 0x000000000000094d */ /* 0x000fea0003800000 */
[----:B------:R-:W5:Y:S01]  /*18a0*/  LDCU.64 UR4, c[0x0][0x3c0] ;  /* 0x00007800ff0477ac */ /* 0x000f620008000a00 */
[----:B------:R-:W-:Y:S01]  /*18b0*/  IADD3 R7, P0, PT, R4, 0x70, RZ ;  /* 0x0000007004077810 */ /* 0x000fe20007f1e0ff */
[----:B------:R-:W-:Y:S01]  /*18c0*/  IMAD.MOV.U32 R2, RZ, RZ, R8 ;  /* 0x000000ffff027224 */ /* 0x000fe200078e0008 */
[----:B------:R-:W0:Y:S02]  /*18d0*/  LDCU.64 UR6, c[0x0][0x3a8] ;  /* 0x00007500ff0677ac */ /* 0x000e240008000a00 */
[----:B------:R-:W-:-:S05]  /*18e0*/  IADD3.X R4, PT, PT, RZ, R5, RZ, P0, !PT ;  /* 0x00000005ff047210 */ /* 0x000fca00007fe4ff */
[----:B-----5:R-:W-:Y:S02]  /*18f0*/  IMAD R4, R4, UR4, RZ ;  /* 0x0000000404047c24 */ /* 0x020fe4000f8e02ff */
[----:B------:R-:W-:-:S04]  /*1900*/  IMAD.WIDE.U32 R2, R7, UR4, R2 ;  /* 0x0000000407027c25 */ /* 0x000fc8000f8e0002 */
[----:B------:R-:W-:Y:S01]  /*1910*/  IMAD R7, R7, UR5, R4 ;  /* 0x0000000507077c24 */ /* 0x000fe2000f8e0204 */
[----:B0-----:R-:W-:-:S04]  /*1920*/  LEA R4, P0, R2, UR6, 0x1 ;  /* 0x0000000602047c11 */ /* 0x001fc8000f8008ff */
[----:B------:R-:W-:-:S04]  /*1930*/  IADD3 R3, PT, PT, R3, R7, RZ ;  /* 0x0000000703037210 */ /* 0x000fc80007ffe0ff */
[----:B------:R-:W-:-:S05]  /*1940*/  LEA.HI.X R5, R2, UR7, R3, 0x1, P0 ;  /* 0x0000000702057c11 */ /* 0x000fca00080f0c03 */
[----:B------:R-:W-:Y:S01]  /*1950*/  STG.E.128 desc[UR8][R4.64], R24 ;  /* 0x0000001804007986 */ /* 0x000fe2000c101d08 */
[----:B------:R-:W-:Y:S05]  /*1960*/  EXIT ;  /* 0x000000000000794d */ /* 0x000fea0003800000 */
.L_x_50:
        /* <DEDUP_REMOVED lines=9> */
.L_x_100:


//--------------------- .text._ZN7cutlass13device_kernelIN5flash32FlashAttnBwdPostprocessConvertdQIN4cute5tupleIJNS3_1CILi64EEENS5_ILi128EEEEEENS_6half_tEfNS_4arch4Sm90ELi256ENS3_8TiledMMAINS3_8MMA_AtomIJNS3_4SM904GMMA25MMA_64x64x16_F32F16F16_SSILNSF_5MajorE0ELSH_1ELNSF_7ScaleInE1ELSI_1EEEEEENS3_6LayoutINS4_IJNS5_ILi1EEENS5_ILi2EEESM_EEENS4_IJNS5_ILi0EEESM_SP_EEEEENS4_IJNS3_10UnderscoreESS_SS_EEEEELb0EEEEEvNT_6ParamsE --------------------------
	.section	.text._ZN7cutlass13device_kernelIN5flash32FlashAttnBwdPostprocessConvertdQIN4cute5tupleIJNS3_1CILi64EEENS5_ILi128EEEEEENS_6half_tEfNS_4arch4Sm90ELi256ENS3_8TiledMMAINS3_8MMA_AtomIJNS3_4SM904GMMA25MMA_64x64x16_F32F16F16_SSILNSF_5MajorE0ELSH_1ELNSF_7ScaleInE1ELSI_1EEEEEENS3_6LayoutINS4_IJNS5_ILi1EEENS5_ILi2EEESM_EEENS4_IJNS5_ILi0EEESM_SP_EEEEENS4_IJNS3_10UnderscoreESS_SS_EEEEELb0EEEEEvNT_6ParamsE,"ax",@progbits
	.align	128
.text._ZN7cutlass13device_kernelIN5flash32FlashAttnBwdPostprocessConvertdQIN4cute5tupleIJNS3_1CILi64EEENS5_ILi128EEEEEENS_6half_tEfNS_4arch4Sm90ELi256ENS3_8TiledMMAINS3_8MMA_AtomIJNS3_4SM904GMMA25MMA_64x64x16_F32F16F16_SSILNSF_5MajorE0ELSH_1ELNSF_7ScaleInE1ELSI_1EEEEEENS3_6LayoutINS4_IJNS5_ILi1EEENS5_ILi2EEESM_EEENS4_IJNS5_ILi0EEESM_SP_EEEEENS4_IJNS3_10UnderscoreESS_SS_EEEEELb0EEEEEvNT_6ParamsE:
        .type           _ZN7cutlass13device_kernelIN5flash32FlashAttnBwdPostprocessConvertdQIN4cute5tupleIJNS3_1CILi64EEENS5_ILi128EEEEEENS_6half_tEfNS_4arch4Sm90ELi256ENS3_8TiledMMAINS3_8MMA_AtomIJNS3_4SM904GMMA25MMA_64x64x16_F32F16F16_SSILNSF_5MajorE0ELSH_1ELNSF_7ScaleInE1ELSI_1EEEEEENS3_6LayoutINS4_IJNS5_ILi1EEENS5_ILi2EEESM_EEENS4_IJNS5_ILi0EEESM_SP_EEEEENS4_IJNS3_10UnderscoreESS_SS_EEEEELb0EEEEEvNT_6ParamsE,@function
        .size           _ZN7cutlass13device_kernelIN5flash32FlashAttnBwdPostprocessConvertdQIN4cute5tupleIJNS3_1CILi64EEENS5_ILi128EEEEEENS_6half_tEfNS_4arch4Sm90ELi256ENS3_8TiledMMAINS3_8MMA_AtomIJNS3_4SM904GMMA25MMA_64x64x16_F32F16F16_SSILNSF_5MajorE0ELSH_1ELNSF_7ScaleInE1ELSI_1EEEEEENS3_6LayoutINS4_IJNS5_ILi1EEENS5_ILi2EEESM_EEENS4_IJNS5_ILi0EEESM_SP_EEEEENS4_IJNS3_10UnderscoreESS_SS_EEEEELb0EEEEEvNT_6ParamsE,(.L_x_101 - _ZN7cutlass13device_kernelIN5flash32FlashAttnBwdPostprocessConvertdQIN4cute5tupleIJNS3_1CILi64EEENS5_ILi128EEEEEENS_6half_tEfNS_4arch4Sm90ELi256ENS3_8TiledMMAINS3_8MMA_AtomIJNS3_4SM904GMMA25MMA_64x64x16_F32F16F16_SSILNSF_5MajorE0ELSH_1ELNSF_7ScaleInE1ELSI_1EEEEEENS3_6LayoutINS4_IJNS5_ILi1EEENS5_ILi2EEESM_EEENS4_IJNS5_ILi0EEESM_SP_EEEEENS4_IJNS3_10UnderscoreESS_SS_EEEEELb0EEEEEvNT_6ParamsE)
        .other          _ZN7cutlass13device_kernelIN5flash32FlashAttnBwdPostprocessConvertdQIN4cute5tupleIJNS3_1CILi64EEENS5_ILi128EEEEEENS_6half_tEfNS_4arch4Sm90ELi256ENS3_8TiledMMAINS3_8MMA_AtomIJNS3_4SM904GMMA25MMA_64x64x16_F32F16F16_SSILNSF_5MajorE0ELSH_1ELNSF_7ScaleInE1ELSI_1EEEEEENS3_6LayoutINS4_IJNS5_ILi1EEENS5_ILi2EEESM_EEENS4_IJNS5_ILi0EEESM_SP_EEEEENS4_IJNS3_10UnderscoreESS_SS_EEEEELb0EEEEEvNT_6ParamsE,@"STO_CUDA_ENTRY STV_DEFAULT"
_ZN7cutlass13device_kernelIN5flash32FlashAttnBwdPostprocessConvertdQIN4cute5tupleIJNS3_1CILi64EEENS5_ILi128EEEEEENS_6half_tEfNS_4arch4Sm90ELi256ENS3_8TiledMMAINS3_8MMA_AtomIJNS3_4SM904GMMA25MMA_64x64x16_F32F16F16_SSILNSF_5MajorE0ELSH_1ELNSF_7ScaleInE1ELSI_1EEEEEENS3_6LayoutINS4_IJNS5_ILi1EEENS5_ILi2EEESM_EEENS4_IJNS5_ILi0EEESM_SP_EEEEENS4_IJNS3_10UnderscoreESS_SS_EEEEELb0EEEEEvNT_6ParamsE:
        /* <DEDUP_REMOVED lines=17> */
.L_x_51:
[----:B------:R-:W0:Y:S01]  /*0110*/  LDC.64 R6, c[0x0][0x3e0] ;  /* 0x0000f800ff067b82 */ /* 0x000e220000000a00 */
[----:B------:R-:W1:Y:S01]  /*0120*/  LDCU.64 UR4, c[0x0][0x3e8] ;  /* 0x00007d00ff0477ac */ /* 0x000e620008000a00 */
[----:B0-----:R-:W-:-:S05]  /*0130*/  IMAD.WIDE.U32 R6, R37, 0x4, R6 ;  /* 0x0000000425067825 */ /* 0x001fca00078e0006 */
[----:B------:R-:W2:Y:S01]  /*0140*/  LDG.E R2, desc[UR8][R6.64] ;  /* 0x0000000806027981 */ /* 0x000ea2000c1e1900 */
[----:B-1----:R-:W-:-:S04]  /*0150*/  UISETP.NE.U32.AND UP0, UPT, UR4, URZ, UPT ;  /* 0x000000ff0400728c */ /* 0x002fc8000bf05070 */
[----:B------:R-:W-:Y:S01]  /*0160*/  UISETP.NE.AND.EX UP0, UPT, UR5, URZ, UPT, UP0 ;  /* 0x000000ff0500728c */ /* 0x000fe2000bf05300 */
[----:B--2---:R-:W-:-:S05]  /*0170*/  IMAD R0, R37, 0x40, R2 ;  /* 0x0000004025007824 */ /* 0x004fca00078e0202 */
[----:B------:R-:W-:-:S04]  /*0180*/  SHF.R.S32.HI R3, RZ, 0x1f, R0 ;  /* 0x0000001fff037819 */ /* 0x000fc80000011400 */
[----:B------:R-:W-:-:S05]  /*0190*/  LEA.HI R3, R3, R0, RZ, 0x6 ;  /* 0x0000000003037211 */ /* 0x000fca00078f30ff */
[----:B------:R-:W-:-:S05]  /*01a0*/  IMAD.SHL.U32 R3, R3, 0x80, RZ ;  /* 0x0000008003037824 */ /* 0x000fca00078e00ff */
[----:B------:R-:W-:Y:S02]  /*01b0*/  LOP3.LUT R4, R3, 0xffffe000, RZ, 0xc0, !PT ;  /* 0xffffe00003047812 */ /* 0x000fe400078ec0ff */
[----:B------:R-:W-:Y:S02]  /*01c0*/  SHF.R.S32.HI R3, RZ, 0x1f, R2 ;  /* 0x0000001fff037819 */ /* 0x000fe40000011402 */
[----:B------:R-:W-:Y:S01]  /*01d0*/  SHF.R.S32.HI R5, RZ, 0x1f, R4 ;  /* 0x0000001fff057819 */ /* 0x000fe20000011404 */
[----:B------:R-:W-:Y:S06]  /*01e0*/  BRA.U !UP0, `(.L_x_54) ;  /* 0x0000000108107547 */ /* 0x000fec000b800000 */
.L_x_53:
[----:B------:R-:W0:Y:S02]  /*01f0*/  LDC.64 R6, c[0x0][0x3e8] ;  /* 0x0000fa00ff067b82 */ /* 0x000e240000000a00 */
[----:B0-----:R-:W-:-:S05]  /*0200*/  IMAD.WIDE.U32 R6, R37, 0x4, R6 ;  /* 0x0000000425067825 */ /* 0x001fca00078e0006 */
[----:B------:R0:W5:Y:S01]  /*0210*/  LDG.E R39, desc[UR8][R6.64] ;  /* 0x0000000806277981 */ /* 0x000162000c1e1900 */
[----:B------:R-:W-:Y:S05]  /*0220*/  BRA `(.L_x_52) ;  /* 0x0000000000087947 */ /* 0x000fea0003800000 */
.L_x_54:
[----:B------:R-:W2:Y:S02]  /*0230*/  LDG.E R7, desc[UR8][R6.64+0x4] ;  /* 0x0000040806077981 */ /* 0x000ea4000c1e1900 */
[----:B--2---:R-:W-:-:S07]  /*0240*/  IADD3 R39, PT, PT, -R2, R7, RZ ;  /* 0x0000000702277210 */ /* 0x004fce0007ffe1ff */
.L_x_52:
[----:B------:R-:W-:Y:S01]  /*0250*/  IMAD.SHL.U32 R40, R38, 0x40, RZ ;  /* 0x0000004026287824 */ /* 0x000fe200078e00ff */
[----:B------:R-:W-:-:S04]  /*0260*/  ISETP.NE.AND.EX P0, PT, R9, RZ, PT, P0 ;  /* 0x000000ff0900720c */ /* 0x000fc80003f05300 */
[----:B-----5:R-:W-:-:S13]  /*0270*/  ISETP.GT.AND P2, PT, R39, R40, PT ;  /* 0x000000282700720c */ /* 0x020fda0003f44270 */
[----:B------:R-:W-:Y:S05]  /*0280*/  @!P2 EXIT P0 ;  /* 0x000000000000a94d */ /* 0x000fea0000000000 */
[----:B------:R-:W1:Y:S01]  /*0290*/  S2R R41, SR_CTAID.Y ;  /* 0x0000000000297919 */ /* 0x000e620000002600 */
[----:B0-----:R-:W1:Y:S01]  /*02a0*/  LDC.64 R6, c[0x0][0x398] ;  /* 0x0000e600ff067b82 */ /* 0x001e620000000a00 */
[----:B------:R-:W-:Y:S01]  /*02b0*/  LEA R4, P0, R38, R4, 0xd ;  /* 0x0000000426047211 */ /* 0x000fe200078068ff */
[----:B------:R-:W-:Y:S01]  /*02c0*/  BSSY.RECONVERGENT B0, `(.L_x_55) ;  /* 0x0000024000007945 */ /* 0x000fe20003800200 */
[----:B------:R-:W0:Y:S01]  /*02d0*/  S2R R0, SR_TID.X ;  /* 0x0000000000007919 */ /* 0x000e220000002100 */
[----:B------:R-:W-:Y:S02]  /*02e0*/  SEL R37, R37, RZ, !P1 ;  /* 0x000000ff25257207 */ /* 0x000fe40004800000 */
[----:B------:R-:W-:Y:S01]  /*02f0*/  IMAD.X R5, RZ, RZ, R5, P0 ;  /* 0x000000ffff057224 */ /* 0x000fe200000e0605 */
[----:B------:R-:W2:Y:S01]  /*0300*/  S2R R13, SR_CgaCtaId ;  /* 0x00000000000d7919 */ /* 0x000ea20000008800 */
[----:B------:R-:W3:Y:S08]  /*0310*/  LDC.64 R8, c[0x0][0x3a0] ;  /* 0x0000e800ff087b82 */ /* 0x000ef00000000a00 */
[----:B------:R-:W4:Y:S01]  /*0320*/  LDC.64 R10, c[0x0][0x380] ;  /* 0x0000e000ff0a7b82 */ /* 0x000f220000000a00 */
[----:B-1----:R-:W-:Y:S01]  /*0330*/  IMAD.WIDE.U32 R4, R41, R6, R4 ;  /* 0x0000000629047225 */ /* 0x002fe200078e0004 */
[----:B0-----:R-:W-:-:S03]  /*0340*/  ISETP.NE.AND P0, PT, R0, RZ, PT ;  /* 0x000000ff0000720c */ /* 0x001fc60003f05270 */
        /* <DEDUP_REMOVED lines=22> */
.L_x_57:
[----:B------:R-:W-:Y:S01]  /*04b0*/  @P0 ELECT P1, URZ, PT ;  /* 0x0000000000ff082f */ /* 0x000fe20003820000 */
[----:B------:R1:W-:-:S12]  /*04c0*/  UBLKCP.S.G [UR6], [UR4], UR10 ;  /* 0x00000006040073ba */ /* 0x0003d8000800020a */
[----:B------:R-:W-:Y:S02]  /*04d0*/  @P1 PLOP3.LUT P0, PT, P1, PT, PT, 0x8, 0x80 ;  /* 0x000000000080181c */ /* 0x000fe40000f0e170 */
[----:B------:R-:W-:-:S11]  /*04e0*/  PLOP3.LUT P1, PT, PT, PT, PT, 0x8, 0x80 ;  /* 0x000000000080781c */ /* 0x000fd60003f2e170 */
[----:B-1----:R-:W-:Y:S05]  /*04f0*/  @P0 BRA.U.ANY `(.L_x_57) ;  /* 0xfffffffd00ec0947 */ /* 0x002fea000393ffff */
.L_x_56:
[----:B------:R-:W-:Y:S05]  /*0500*/  BSYNC.RECONVERGENT B0 ;  /* 0x0000000000007941 */ /* 0x000fea0003800200 */
.L_x_55:
[----:B------:R-:W-:Y:S01]  /*0510*/  BAR.SYNC.DEFER_BLOCKING 0x0 ;  /* 0x0000000000007b1d */ /* 0x000fe20000010000 */
[----:B------:R-:W-:Y:S02]  /*0520*/  MOV R42, 0x400 ;  /* 0x00000400002a7802 */ /* 0x000fe40000000f00 */
[----:B------:R-:W-:Y:S02]  /*0530*/  SHF.L.U32 R5, RZ, 0x1f, RZ ;  /* 0x0000001fff057819 */ /* 0x000fe400000006ff */
[----:B------:R-:W-:-:S07]  /*0540*/  LEA R42, R13, R42, 0x18 ;  /* 0x0000002a0d2a7211 */ /* 0x000fce00078ec0ff */
.L_x_58:
[----:B-1----:R1:W2:Y:S02]  /*0550*/  SYNCS.PHASECHK.TRANS64.TRYWAIT P0, [R42+URZ+0xc000], R5 ;  /* 0x00c000052a0075a7 */ /* 0x0022a400080011ff */
[----:B--2---:R-:W-:Y:S05]  /*0560*/  @!P0 NANOSLEEP.SYNCS 0x989680 ;  /* 0x009896800000895d */ /* 0x004fea0003900000 */
[----:B------:R-:W2:Y:S02]  /*0570*/  @!P0 SYNCS.PHASECHK.TRANS64 P0, [R42+URZ+0xc000], R5 ;  /* 0x00c000052a0085a7 */ /* 0x000ea400080010ff */
[----:B--2---:R-:W-:Y:S05]  /*0580*/  @!P0 BRA `(.L_x_58) ;  /* 0xfffffffc00f08947 */ /* 0x004fea000383ffff */
[C---:B-1----:R-:W-:Y:S01]  /*0590*/  SHF.L.U32 R5, R0.reuse, 0x4, RZ ;  /* 0x0000000400057819 */ /* 0x042fe200000006ff */
[C---:B0-----:R-:W-:Y:S01]  /*05a0*/  IMAD.SHL.U32 R4, R0.reuse, 0x80, RZ ;  /* 0x0000008000047824 */ /* 0x041fe200078e00ff */
[C---:B------:R-:W-:Y:S01]  /*05b0*/  SHF.L.U32 R16, R0.reuse, 0x6, RZ ;  /* 0x0000000600107819 */ /* 0x040fe200000006ff */
[C---:B------:R-:W-:Y:S01]  /*05c0*/  IMAD.SHL.U32 R44, R0.reuse, 0x4, RZ ;  /* 0x00000004002c7824 */ /* 0x040fe200078e00ff */
[----:B------:R-:W-:Y:S01]  /*05d0*/  LOP3.LUT R5, R5, 0x7f0, RZ, 0xc0, !PT ;  /* 0x000007f005057812 */ /* 0x000fe200078ec0ff */
[C---:B------:R-:W-:Y:S01]  /*05e0*/  IMAD.SHL.U32 R12, R0.reuse, 0x20, RZ ;  /* 0x00000020000c7824 */ /* 0x040fe200078e00ff */
[----:B------:R-:W-:Y:S01]  /*05f0*/  SHF.R.U32.HI R20, RZ, 0x1, R0 ;  /* 0x00000001ff147819 */ /* 0x000fe20000011600 */
[----:B------:R-:W-:Y:S01]  /*0600*/  IMAD.SHL.U32 R21, R0, 0x200, RZ ;  /* 0x0000020000157824 */ /* 0x000fe200078e00ff */
[----:B------:R-:W-:Y:S01]  /*0610*/  LOP3.LUT R5, R5, 0x1c000, R4, 0xf8, !PT ;  /* 0x0001c00005057812 */ /* 0x000fe200078ef804 */
[----:B------:R-:W0:Y:S01]  /*0620*/  LDCU UR4, c[0x0][0x3d8] ;  /* 0x00007b00ff0477ac */ /* 0x000e220008000800 */
[----:B------:R-:W-:Y:S01]  /*0630*/  LOP3.LUT R47, R16, 0x1c0, RZ, 0xc0, !PT ;  /* 0x000001c0102f7812 */ /* 0x000fe200078ec0ff */
[----:B------:R-:W-:Y:S01]  /*0640*/  IMAD.SHL.U32 R36, R0, 0x8, RZ ;  /* 0x0000000800247824 */ /* 0x000fe200078e00ff */
[----:B------:R-:W-:Y:S01]  /*0650*/  LOP3.LUT R43, R44, 0x1c0, RZ, 0xc0, !PT ;  /* 0x000001c02c2b7812 */ /* 0x000fe200078ec0ff */
[----:B------:R-:W-:Y:S01]  /*0660*/  IMAD.IADD R46, R42, 0x1, R5 ;  /* 0x000000012a2e7824 */ /* 0x000fe200078e0205 */
[----:B------:R-:W-:Y:S01]  /*0670*/  LOP3.LUT R45, R12, 0x7c00, RZ, 0xc0, !PT ;  /* 0x00007c000c2d7812 */ /* 0x000fe200078ec0ff */
[----:B------:R-:W1:Y:S01]  /*0680*/  LDCU.64 UR6, c[0x0][0x3c8] ;  /* 0x00007900ff0677ac */ /* 0x000e620008000a00 */
[----:B------:R-:W-:Y:S01]  /*0690*/  LOP3.LUT R25, R21, 0x1000, RZ, 0xc0, !PT ;  /* 0x0000100015197812 */ /* 0x000fe200078ec0ff */
[----:B------:R-:W-:Y:S01]  /*06a0*/  BSSY.RECONVERGENT B0, `(.L_x_59) ;  /* 0x0000074000007945 */ /* 0x000fe20003800200 */
[----:B------:R-:W0:Y:S01]  /*06b0*/  LDS.128 R28, [R46] ;  /* 0x000000002e1c7984 */ /* 0x000e220000000c00 */
[--C-:B------:R-:W-:Y:S01]  /*06c0*/  LOP3.LUT R47, R47, 0x8, R20.reuse, 0xf8, !PT ;  /* 0x000000082f2f7812 */ /* 0x100fe200078ef814 */
[----:B------:R-:W2:Y:S01]  /*06d0*/  LDCU.64 UR10, c[0x0][0x3d0] ;  /* 0x00007a00ff0a77ac */ /* 0x000ea20008000a00 */
[----:B------:R-:W-:Y:S01]  /*06e0*/  LOP3.LUT R43, R43, 0x38, R20, 0xf8, !PT ;  /* 0x000000382b2b7812 */ /* 0x000fe200078ef814 */
[----:B------:R-:W3:Y:S01]  /*06f0*/  LDS.128 R32, [R46+0x800] ;  /* 0x000800002e207984 */ /* 0x000ee20000000c00 */
[----:B------:R-:W-:-:S02]  /*0700*/  LOP3.LUT R45, R45, 0x200, R16, 0xf8, !PT ;  /* 0x000002002d2d7812 */ /* 0x000fc400078ef810 */
[----:B------:R-:W-:Y:S01]  /*0710*/  LOP3.LUT R44, R25, 0xe00, R44, 0xf8, !PT ;  /* 0x00000e00192c7812 */ /* 0x000fe200078ef82c */
[----:B------:R-:W4:Y:S01]  /*0720*/  LDS.128 R4, [R46+0x1000] ;  /* 0x001000002e047984 */ /* 0x000f220000000c00 */
[----:B------:R-:W-:Y:S02]  /*0730*/  LOP3.LUT R48, R47, 0x38, R36, 0x78, !PT ;  /* 0x000000382f307812 */ /* 0x000fe400078e7824 */
[----:B------:R-:W-:Y:S01]  /*0740*/  R2P PR, R0, 0x6 ;  /* 0x0000000600007804 */ /* 0x000fe20000000000 */
[----:B------:R-:W5:Y:S01]  /*0750*/  LDS.128 R8, [R46+0x1800] ;  /* 0x001800002e087984 */ /* 0x000f620000000c00 */
[----:B------:R-:W-:-:S03]  /*0760*/  VIADDMNMX R39, R39, -R40, 0x40, PT ;  /* 0x0000004027277446 */ /* 0x000fc60003800928 */
[----:B------:R-:W1:Y:S04]  /*0770*/  LDS.128 R12, [R46+0x2000] ;  /* 0x002000002e0c7984 */ /* 0x000e680000000c00 */
[----:B------:R-:W2:Y:S04]  /*0780*/  LDS.128 R20, [R46+0x3000] ;  /* 0x003000002e147984 */ /* 0x000ea80000000c00 */
        /* <DEDUP_REMOVED lines=8> */
[----:B------:R-:W-:Y:S01]  /*0810*/  F2FP.F16.F32.PACK_AB R28, R29, R28 ;  /* 0x0000001c1d1c723e */ /* 0x000fe200000000ff */
[----:B------:R-:W-:Y:S01]  /*0820*/  FMUL.FTZ R34, R34, UR4 ;  /* 0x0000000422227c20 */ /* 0x000fe20008410000 */
[----:B------:R-:W-:Y:S01]  /*0830*/  F2FP.F16.F32.PACK_AB R29, R31, R30 ;  /* 0x0000001e1f1d723e */ /* 0x000fe200000000ff */
[----:B----4-:R-:W-:Y:S01]  /*0840*/  FMUL.FTZ R4, R4, UR4 ;  /* 0x0000000404047c20 */ /* 0x010fe20008410000 */
[----:B------:R-:W-:Y:S01]  /*0850*/  F2FP.F16.F32.PACK_AB R30, R33, R32 ;  /* 0x00000020211e723e */ /* 0x000fe200000000ff */
        /* <DEDUP_REMOVED lines=8> */
[----:B------:R-:W-:Y:S01]  /*08e0*/  LOP3.LUT R35, R45, R48, RZ, 0xfc, !PT ;  /* 0x000000302d237212 */ /* 0x000fe200078efcff */
[----:B--2---:R-:W-:Y:S01]  /*08f0*/  FMUL.FTZ R12, R20, UR4 ;  /* 0x00000004140c7c20 */ /* 0x004fe20008410000 */
[----:B------:R-:W-:Y:S01]  /*0900*/  F2FP.F16.F32.PACK_AB R4, R5, R4 ;  /* 0x000000040504723e */ /* 0x000fe200000000ff */
[----:B------:R-:W-:Y:S01]  /*0910*/  VIADD R20, R42, 0x8000 ;  /* 0x000080002a147836 */ /* 0x000fe20000000000 */
[----:B------:R-:W-:Y:S01]  /*0920*/  F2FP.F16.F32.PACK_AB R5, R7, R32 ;  /* 0x000000200705723e */ /* 0x000fe200000000ff */
[----:B------:R-:W-:Y:S01]  /*0930*/  FMUL.FTZ R16, R16, UR4 ;  /* 0x0000000410107c20 */ /* 0x000fe20008410000 */
[----:B------:R-:W-:Y:S01]  /*0940*/  FMUL.FTZ R17, R17, UR4 ;  /* 0x0000000411117c20 */ /* 0x000fe20008410000 */
[----:B------:R-:W-:Y:S01]  /*0950*/  F2FP.F16.F32.PACK_AB R7, R11, R10 ;  /* 0x0000000a0b07723e */ /* 0x000fe200000000ff */
[----:B------:R-:W-:Y:S01]  /*0960*/  IMAD.MOV.U32 R11, RZ, RZ, 0x20 ;  /* 0x00000020ff0b7424 */ /* 0x000fe200078e00ff */
[----:B------:R-:W-:Y:S01]  /*0970*/  F2FP.F16.F32.PACK_AB R31, R47, R34 ;  /* 0x000000222f1f723e */ /* 0x000fe200000000ff */
[----:B------:R-:W-:Y:S01]  /*0980*/  FMUL.FTZ R9, R9, UR4 ;  /* 0x0000000409097c20 */ /* 0x000fe20008410000 */
[C---:B------:R-:W-:Y:S01]  /*0990*/  LEA R34, R35.reuse, R42, 0x1 ;  /* 0x0000002a23227211 */ /* 0x040fe200078e08ff */
[----:B------:R-:W-:Y:S01]  /*09a0*/  IMAD R35, R35, 0x2, R20 ;  /* 0x0000000223237824 */ /* 0x000fe200078e0214 */
[----:B------:R-:W-:Y:S01]  /*09b0*/  F2FP.F16.F32.PACK_AB R10, R17, R16 ;  /* 0x00000010110a723e */ /* 0x000fe200000000ff */
[----:B------:R-:W-:Y:S01]  /*09c0*/  FMUL.FTZ R13, R13, UR4 ;  /* 0x000000040d0d7c20 */ /* 0x000fe20008410000 */
[----:B------:R-:W-:Y:S01]  /*09d0*/  SEL R16, R11, 0xffffffe0, !P1 ;  /* 0xffffffe00b107807 */ /* 0x000fe20004800000 */
[----:B------:R0:W-:Y:S01]  /*09e0*/  STSM.16.M88.4 [R34+0x8000], R28 ;  /* 0x0080001c22007844 */ /* 0x0001e20000000200 */
        /* <DEDUP_REMOVED lines=12> */
[----:B------:R-:W1:Y:S01]  /*0ab0*/  LDCU UR4, c[0x0][0x3b4] ;  /* 0x00007680ff0477ac */ /* 0x000e620008000800 */
[----:B------:R-:W-:-:S02]  /*0ac0*/  F2FP.F16.F32.PACK_AB R8, R13, R8 ;  /* 0x000000080d08723e */ /* 0x000fc400000000ff */
[C---:B0-----:R-:W-:Y:S01]  /*0ad0*/  IADD3 R29, PT, PT, R35.reuse, 0x40, RZ ;  /* 0x00000040231d7810 */ /* 0x041fe20007ffe0ff */
[----:B------:R-:W-:Y:S01]  /*0ae0*/  @P2 VIADD R29, R35, 0xffffffc0 ;  /* 0xffffffc0231d2836 */ /* 0x000fe20000000000 */
[----:B------:R-:W-:Y:S01]  /*0af0*/  F2FP.F16.F32.PACK_AB R9, R15, R14 ;  /* 0x0000000e0f09723e */ /* 0x000fe200000000ff */
[C---:B------:R-:W-:Y:S01]  /*0b00*/  IMAD.IADD R35, R16.reuse, 0x1, R35 ;  /* 0x0000000110237824 */ /* 0x040fe200078e0223 */
[----:B------:R-:W-:Y:S02]  /*0b10*/  F2FP.F16.F32.PACK_AB R11, R19, R18 ;  /* 0x00000012130b723e */ /* 0x000fe400000000ff */
[----:B------:R-:W-:Y:S01]  /*0b20*/  F2FP.F16.F32.PACK_AB R12, R21, R12 ;  /* 0x0000000c150c723e */ /* 0x000fe200000000ff */
[----:B------:R-:W-:Y:S01]  /*0b30*/  IMAD.IADD R21, R16, 0x1, R29 ;  /* 0x0000000110157824 */ /* 0x000fe200078e021d */
[----:B------:R-:W-:Y:S01]  /*0b40*/  F2FP.F16.F32.PACK_AB R13, R23, R22 ;  /* 0x00000016170d723e */ /* 0x000fe200000000ff */
[----:B------:R0:W-:Y:S01]  /*0b50*/  STSM.16.M88.4 [R35], R4 ;  /* 0x0000000423007844 */ /* 0x0001e20000000200 */
[----:B------:R-:W-:-:S02]  /*0b60*/  F2FP.F16.F32.PACK_AB R14, R25, R24 ;  /* 0x00000018190e723e */ /* 0x000fc400000000ff */
[----:B------:R-:W-:Y:S01]  /*0b70*/  F2FP.F16.F32.PACK_AB R15, R27, R26 ;  /* 0x0000001a1b0f723e */ /* 0x000fe200000000ff */
[----:B------:R2:W-:Y:S01]  /*0b80*/  STSM.16.M88.4 [R29], R8 ;  /* 0x000000081d007844 */ /* 0x0005e20000000200 */
[----:B------:R-:W-:Y:S02]  /*0b90*/  LOP3.LUT R33, R43, 0x38, R36, 0x78, !PT ;  /* 0x000000382b217812 */ /* 0x000fe400078e7824 */
[----:B------:R-:W-:Y:S01]  /*0ba0*/  SHF.R.U32.HI R25, RZ, 0x4, R0 ;  /* 0x00000004ff197819 */ /* 0x000fe20000011600 */
[----:B------:R3:W-:Y:S01]  /*0bb0*/  STSM.16.M88.4 [R21], R12 ;  /* 0x0000000c15007844 */ /* 0x0007e20000000200 */
[----:B------:R-:W-:Y:S01]  /*0bc0*/  LOP3.LUT R33, R44, R33, RZ, 0xfc, !PT ;  /* 0x000000212c217212 */ /* 0x000fe200078efcff */
[----:B------:R-:W-:Y:S03]  /*0bd0*/  BAR.SYNC.DEFER_BLOCKING 0x0 ;  /* 0x0000000000007b1d */ /* 0x000fe60000010000 */
[----:B------:R-:W-:Y:S01]  /*0be0*/  LEA R42, R33, R42, 0x1 ;  /* 0x0000002a212a7211 */ /* 0x000fe200078e08ff */
[C---:B------:R-:W-:Y:S01]  /*0bf0*/  VIADD R0, R25.reuse, 0x10 ;  /* 0x0000001019007836 */ /* 0x040fe20000000000 */
[----:B------:R-:W-:-:S02]  /*0c00*/  IADD3 R22, P0, PT, R25, R2, RZ ;  /* 0x0000000219167210 */ /* 0x000fc40007f1e0ff */
[----:B------:R-:W-:Y:S02]  /*0c10*/  LOP3.LUT R2, R36, 0x78, RZ, 0xc0, !PT ;  /* 0x0000007824027812 */ /* 0x000fe400078ec0ff */
[----:B0-----:R-:W-:Y:S01]  /*0c20*/  IADD3 R4, PT, PT, R25, 0x20, RZ ;  /* 0x0000002019047810 */ /* 0x001fe20007ffe0ff */
[----:B------:R-:W-:Y:S01]  /*0c30*/  IMAD.X R23, RZ, RZ, R3, P0 ;  /* 0x000000ffff177224 */ /* 0x000fe200000e0603 */
[----:B-1----:R-:W-:Y:S01]  /*0c40*/  ISETP.GE.AND P0, PT, R2, UR4, PT ;  /* 0x0000000402007c0c */ /* 0x002fe2000bf06270 */
[----:B------:R-:W-:Y:S02]  /*0c50*/  IMAD.MOV.U32 R3, RZ, RZ, RZ ;  /* 0x000000ffff037224 */ /* 0x000fe400078e00ff */
[----:B--2---:R-:W-:Y:S01]  /*0c60*/  IMAD R8, R33, 0x2, R20 ;  /* 0x0000000221087824 */ /* 0x004fe200078e0214 */
[-C--:B------:R-:W-:Y:S01]  /*0c70*/  ISETP.GE.OR P3, PT, R25, R39.reuse, P0 ;  /* 0x000000271900720c */ /* 0x080fe20000766670 */
[----:B------:R-:W-:Y:S01]  /*0c80*/  IMAD.WIDE.U32 R2, R41, UR6, R2 ;  /* 0x0000000629027c25 */ /* 0x000fe2000f8e0002 */
[----:B------:R-:W-:-:S02]  /*0c90*/  ISETP.GE.OR P2, PT, R0, R39, P0 ;  /* 0x000000270000720c */ /* 0x000fc40000746670 */
[-C--:B------:R-:W-:Y:S01]  /*0ca0*/  ISETP.GE.OR P1, PT, R4, R39.reuse, P0 ;  /* 0x000000270400720c */ /* 0x080fe20000726670 */
[----:B------:R-:W-:Y:S02]  /*0cb0*/  IMAD R3, R41, UR7, R3 ;  /* 0x0000000729037c24 */ /* 0x000fe4000f8e0203 */
[----:B------:R-:W-:Y:S02]  /*0cc0*/  VIADD R25, R25, 0x30 ;  /* 0x0000003019197836 */ /* 0x000fe40000000000 */
[----:B------:R-:W-:Y:S01]  /*0cd0*/  IMAD.WIDE.U32 R2, R37, UR10, R2 ;  /* 0x0000000a25027c25 */ /* 0x000fe2000f8e0002 */
[----:B------:R3:W0:Y:S02]  /*0ce0*/  LDS.128 R16, [R42+0x9800] ;  /* 0x009800002a107984 */ /* 0x0006240000000c00 */
[----:B------:R-:W-:Y:S01]  /*0cf0*/  ISETP.GE.OR P0, PT, R25, R39, P0 ;  /* 0x000000271900720c */ /* 0x000fe20000706670 */
[----:B------:R-:W-:Y:S02]  /*0d00*/  IMAD R5, R37, UR11, R3 ;  /* 0x0000000b25057c24 */ /* 0x000fe4000f8e0203 */
[----:B------:R-:W-:Y:S01]  /*0d10*/  IMAD.WIDE.U32 R38, R38, 0x40, R22 ;  /* 0x0000004026267825 */ /* 0x000fe200078e0016 */
[----:B------:R-:W-:Y:S09]  /*0d20*/  @P3 BRA `(.L_x_60) ;  /* 0x00000000002c3947 */ /* 0x000ff20003800000 */
[----:B------:R-:W1:Y:S01]  /*0d30*/  LDS.128 R8, [R8] ;  /* 0x0000000008087984 */ /* 0x000e620000000c00 */
[----:B------:R-:W3:Y:S01]  /*0d40*/  LDCU.64 UR4, c[0x0][0x3c0] ;  /* 0x00007800ff0477ac */ /* 0x000ee20008000a00 */
[----:B------:R-:W-:Y:S01]  /*0d50*/  IMAD.MOV.U32 R4, RZ, RZ, R2 ;  /* 0x000000ffff047224 */ /* 0x000fe200078e0002 */
[----:B------:R-:W2:Y:S01]  /*0d60*/  LDCU.64 UR6, c[0x0][0x3a8] ;  /* 0x00007500ff0677ac */ /* 0x000ea20008000a00 */
[----:B---3--:R-:W-:Y:S02]  /*0d70*/  IMAD R13, R39, UR4, RZ ;  /* 0x00000004270d7c24 */ /* 0x008fe4000f8e02ff */
[----:B------:R-:W-:-:S04]  /*0d80*/  IMAD.WIDE.U32 R6, R38, UR4, R4 ;  /* 0x0000000426067c25 */ /* 0x000fc8000f8e0004 */
[----:B------:R-:W-:Y:S01]  /*0d90*/  IMAD R13, R38, UR5, R13 ;  /* 0x00000005260d7c24 */ /* 0x000fe2000f8e020d */
[----:B--2---:R-:W-:-:S04]  /*0da0*/  LEA R12, P3, R6, UR6, 0x1 ;  /* 0x00000006060c7c11 */ /* 0x004fc8000f8608ff */
[----:B------:R-:W-:-:S04]  /*0db0*/  IADD3 R7, PT, PT, R7, R13, RZ ;  /* 0x0000000d07077210 */ /* 0x000fc80007ffe0ff */
[----:B------:R-:W-:-:S05]  /*0dc0*/  LEA.HI.X R13, R6, UR7, R7, 0x1, P3 ;  /* 0x00000007060d7c11 */ /* 0x000fca00098f0c07 */
[----:B-1----:R1:W-:Y:S02]  /*0dd0*/  STG.E.128 desc[UR8][R12.64], R8 ;  /* 0x000000080c007986 */ /* 0x0023e4000c101d08 */
.L_x_60:
[----:B------:R-:W-:Y:S05]  /*0de0*/  BSYNC.RECONVERGENT B0 ;  /* 0x0000000000007941 */ /* 0x000fea0003800200 */
.L_x_59:
[----:B-1----:R1:W2:Y:S01]  /*0df0*/  LDS.128 R8, [R42+0x8800] ;  /* 0x008800002a087984 */ /* 0x0022a20000000c00 */
[----:B------:R-:W-:Y:S04]  /*0e00*/  BSSY.RECONVERGENT B0, `(.L_x_61) ;  /* 0x000000f000007945 */ /* 0x000fe80003800200 */
[----:B------:R-:W-:Y:S05]  /*0e10*/  @P2 BRA `(.L_x_62) ;  /* 0x0000000000342947 */ /* 0x000fea0003800000 */
[----:B------:R-:W4:Y:S01]  /*0e20*/  LDCU.64 UR4, c[0x0][0x3c0] ;  /* 0x00007800ff0477ac */ /* 0x000f220008000a00 */
[----:B---3--:R-:W-:Y:S01]  /*0e30*/  IADD3 R13, P2, PT, R38, 0x10, RZ ;  /* 0x00000010260d7810 */ /* 0x008fe20007f5e0ff */
[----:B------:R-:W-:Y:S01]  /*0e40*/  IMAD.MOV.U32 R6, RZ, RZ, R2 ;  /* 0x000000ffff067224 */ /* 0x000fe200078e0002 */
[----:B------:R-:W3:Y:S01]  /*0e50*/  LDCU.64 UR6, c[0x0][0x3a8] ;  /* 0x00007500ff0677ac */ /* 0x000ee20008000a00 */
[----:B------:R-:W-:Y:S02]  /*0e60*/  IMAD.MOV.U32 R7, RZ, RZ, R5 ;  /* 0x000000ffff077224 */ /* 0x000fe400078e0005 */
[----:B------:R-:W-:-:S04]  /*0e70*/  IMAD.X R0, RZ, RZ, R39, P2 ;  /* 0x000000ffff007224 */ /* 0x000fc800010e0627 */
[----:B----4-:R-:W-:Y:S02]  /*0e80*/  IMAD R0, R0, UR4, RZ ;  /* 0x0000000400007c24 */ /* 0x010fe4000f8e02ff */
[----:B------:R-:W-:-:S04]  /*0e90*/  IMAD.WIDE.U32 R6, R13, UR4, R6 ;  /* 0x000000040d067c25 */ /* 0x000fc8000f8e0006 */
[----:B------:R-:W-:Y:S01]  /*0ea0*/  IMAD R13, R13, UR5, R0 ;  /* 0x000000050d0d7c24 */ /* 0x000fe2000f8e0200 */
[----:B---3--:R-:W-:-:S04]  /*0eb0*/  LEA R12, P2, R6, UR6, 0x1 ;  /* 0x00000006060c7c11 */ /* 0x008fc8000f8408ff */
[----:B------:R-:W-:-:S04]  /*0ec0*/  IADD3 R7, PT, PT, R7, R13, RZ ;  /* 0x0000000d07077210 */ /* 0x000fc80007ffe0ff */
[----:B------:R-:W-:-:S05]  /*0ed0*/  LEA.HI.X R13, R6, UR7, R7, 0x1, P2 ;  /* 0x00000007060d7c11 */ /* 0x000fca00090f0c07 */
[----:B--2---:R4:W-:Y:S02]  /*0ee0*/  STG.E.128 desc[UR8][R12.64], R8 ;  /* 0x000000080c007986 */ /* 0x0049e4000c101d08 */
.L_x_62:
[----:B------:R-:W-:Y:S05]  /*0ef0*/  BSYNC.RECONVERGENT B0 ;  /* 0x0000000000007941 */ /* 0x000fea0003800200 */
.L_x_61:
[----:B-1-3--:R-:W1:Y:S01]  /*0f00*/  LDS.128 R40, [R42+0x9000] ;  /* 0x009000002a287984 */ /* 0x00ae620000000c00 */
[----:B------:R-:W-:Y:S04]  /*0f10*/  BSSY.RECONVERGENT B0, `(.L_x_63) ;  /* 0x000000f000007945 */ /* 0x000fe80003800200 */
[----:B------:R-:W-:Y:S05]  /*0f20*/  @P1 BRA `(.L_x_64) ;  /* 0x0000000000341947 */ /* 0x000fea0003800000 */
[----:B------:R-:W3:Y:S01]  /*0f30*/  LDCU.64 UR4, c[0x0][0x3c0] ;  /* 0x00007800ff0477ac */ /* 0x000ee20008000a00 */
[----:B--2-4-:R-:W-:Y:S01]  /*0f40*/  IADD3 R9, P1, PT, R38, 0x20, RZ ;  /* 0x0000002026097810 */ /* 0x014fe20007f3e0ff */
[----:B------:R-:W-:Y:S01]  /*0f50*/  IMAD.MOV.U32 R6, RZ, RZ, R2 ;  /* 0x000000ffff067224 */ /* 0x000fe200078e0002 */
[----:B------:R-:W-:Y:S01]  /*0f60*/  MOV R7, R5 ;  /* 0x0000000500077202 */ /* 0x000fe20000000f00 */
[----:B------:R-:W2:Y:S02]  /*0f70*/  LDCU.64 UR6, c[0x0][0x3a8] ;  /* 0x00007500ff0677ac */ /* 0x000ea40008000a00 */
[----:B------:R-:W-:-:S04]  /*0f80*/  IMAD.X R0, RZ, RZ, R39, P1 ;  /* 0x000000ffff007224 */ /* 0x000fc800008e0627 */
[----:B---3--:R-:W-:Y:S02]  /*0f90*/  IMAD R0, R0, UR4, RZ ;  /* 0x0000000400007c24 */ /* 0x008fe4000f8e02ff */
[----:B------:R-:W-:-:S04]  /*0fa0*/  IMAD.WIDE.U32 R6, R9, UR4, R6 ;  /* 0x0000000409067c25 */ /* 0x000fc8000f8e0006 */
[----:B------:R-:W-:Y:S01]  /*0fb0*/  IMAD R9, R9, UR5, R0 ;  /* 0x0000000509097c24 */ /* 0x000fe2000f8e0200 */
[----:B--2---:R-:W-:-:S03]  /*0fc0*/  LEA R8, P1, R6, UR6, 0x1 ;  /* 0x0000000606087c11 */ /* 0x004fc6000f8208ff */
[----:B------:R-:W-:-:S05]  /*0fd0*/  IMAD.IADD R7, R7, 0x1, R9 ;  /* 0x0000000107077824 */ /* 0x000fca00078e0209 */
[----:B------:R-:W-:-:S05]  /*0fe0*/  LEA.HI.X R9, R6, UR7, R7, 0x1, P1 ;  /* 0x0000000706097c11 */ /* 0x000fca00088f0c07 */
[----:B-1----:R3:W-:Y:S02]  /*0ff0*/  STG.E.128 desc[UR8][R8.64], R40 ;  /* 0x0000002808007986 */ /* 0x0027e4000c101d08 */
.L_x_64:
[----:B------:R-:W-:Y:S05]  /*1000*/  BSYNC.RECONVERGENT B0 ;  /* 0x0000000000007941 */ /* 0x000fea0003800200 */
.L_x_63:
[----:B------:R-:W-:Y:S05]  /*1010*/  @P0 EXIT ;  /* 0x000000000000094d */ /* 0x000fea0003800000 */
[----:B------:R-:W5:Y:S01]  /*1020*/  LDCU.64 UR4, c[0x0][0x3c0] ;  /* 0x00007800ff0477ac */ /* 0x000f620008000a00 */
[----:B------:R-:W-:Y:S02]  /*1030*/  IADD3 R7, P0, PT, R38, 0x30, RZ ;  /* 0x0000003026077810 */ /* 0x000fe40007f1e0ff */
[----:B------:R-:W-:Y:S01]  /*1040*/  MOV R3, R5 ;  /* 0x0000000500037202 */ /* 0x000fe20000000f00 */
[----:B------:R-:W0:Y:S02]  /*1050*/  LDCU.64 UR6, c[0x0][0x3a8] ;  /* 0x00007500ff0677ac */ /* 0x000e240008000a00 */
[----:B------:R-:W-:-:S04]  /*1060*/  IMAD.X R38, RZ, RZ, R39, P0 ;  /* 0x000000ffff267224 */ /* 0x000fc800000e0627 */
[----:B-----5:R-:W-:Y:S02]  /*1070*/  IMAD R38, R38, UR4, RZ ;  /* 0x0000000426267c24 */ /* 0x020fe4000f8e02ff */
[----:B------:R-:W-:-:S04]  /*1080*/  IMAD.WIDE.U32 R2, R7, UR4, R2 ;  /* 0x0000000407027c25 */ /* 0x000fc8000f8e0002 */
[----:B------:R-:W-:Y:S01]  /*1090*/  IMAD R7, R7, UR5, R38 ;  /* 0x0000000507077c24 */ /* 0x000fe2000f8e0226 */
[----:B0-----:R-:W-:-:S03]  /*10a0*/  LEA R4, P0, R2, UR6, 0x1 ;  /* 0x0000000602047c11 */ /* 0x001fc6000f8008ff */
[----:B------:R-:W-:-:S05]  /*10b0*/  IMAD.IADD R3, R3, 0x1, R7 ;  /* 0x0000000103037824 */ /* 0x000fca00078e0207 */
[----:B------:R-:W-:-:S05]  /*10c0*/  LEA.HI.X R5, R2, UR7, R3, 0x1, P0 ;  /* 0x0000000702057c11 */ /* 0x000fca00080f0c03 */
[----:B------:R-:W-:Y:S01]  /*10d0*/  STG.E.128 desc[UR8][R4.64], R16 ;  /* 0x0000001004007986 */ /* 0x000fe2000c101d08 */
[----:B------:R-:W-:Y:S05]  /*10e0*/  EXIT ;  /* 0x000000000000794d */ /* 0x000fea0003800000 */
.L_x_65:
        /* <DEDUP_REMOVED lines=9> */
.L_x_101:


//--------------------- .text._ZN7cutlass13device_kernelIN5flash11enable_sm90INS1_16FlashAttnBwdSm90INS1_25CollectiveMainloopBwdSm90ILi2ELi2ELi2EN4cute5tupleIJNS5_1CILi1EEES8_S8_EEENS6_IJNS7_ILi64EEENS7_ILi128EEESB_EEENS_6half_tEfNS_4arch4Sm90ELb1ELb0ELb1ELb1ELb1ELb1ELb0ELb0ELi2ELi1ELi2ELi1ELb0EEENS1_24CollectiveEpilogueBwdGQAISC_fSF_Li256ELb1ELb1EEENS1_25SingleTileBwdLPTSchedulerILb1ELi128ELb1EEEEEEEEEvNT_6ParamsE --------------------------
	.section	.text._ZN7cutlass13device_kernelIN5flash11enable_sm90INS1_16FlashAttnBwdSm90INS1_25CollectiveMainloopBwdSm90ILi2ELi2ELi2EN4cute5tupleIJNS5_1CILi1EEES8_S8_EEENS6_IJNS7_ILi64EEENS7_ILi128EEESB_EEENS_6half_tEfNS_4arch4Sm90ELb1ELb0ELb1ELb1ELb1ELb1ELb0ELb0ELi2ELi1ELi2ELi1ELb0EEENS1_24CollectiveEpilogueBwdGQAISC_fSF_Li256ELb1ELb1EEENS1_25SingleTileBwdLPTSchedulerILb1ELi128ELb1EEEEEEEEEvNT_6ParamsE,"ax",@progbits
	.align	128
.text._ZN7cutlass13device_kernelIN5flash11enable_sm90INS1_16FlashAttnBwdSm90INS1_25CollectiveMainloopBwdSm90ILi2ELi2ELi2EN4cute5tupleIJNS5_1CILi1EEES8_S8_EEENS6_IJNS7_ILi64EEENS7_ILi128EEESB_EEENS_6half_tEfNS_4arch4Sm90ELb1ELb0ELb1ELb1ELb1ELb1ELb0ELb0ELi2ELi1ELi2ELi1ELb0EEENS1_24CollectiveEpilogueBwdGQAISC_fSF_Li256ELb1ELb1EEENS1_25SingleTileBwdLPTSchedulerILb1ELi128ELb1EEEEEEEEEvNT_6ParamsE:
        .type           _ZN7cutlass13device_kernelIN5flash11enable_sm90INS1_16FlashAttnBwdSm90INS1_25CollectiveMainloopBwdSm90ILi2ELi2ELi2EN4cute5tupleIJNS5_1CILi1EEES8_S8_EEENS6_IJNS7_ILi64EEENS7_ILi128EEESB_EEENS_6half_tEfNS_4arch4Sm90ELb1ELb0ELb1ELb1ELb1ELb1ELb0ELb0ELi2ELi1ELi2ELi1ELb0EEENS1_24CollectiveEpilogueBwdGQAISC_fSF_Li256ELb1ELb1EEENS1_25SingleTileBwdLPTSchedulerILb1ELi128ELb1EEEEEEEEEvNT_6ParamsE,@function
        .size           _ZN7cutlass13device_kernelIN5flash11enable_sm90INS1_16FlashAttnBwdSm90INS1_25CollectiveMainloopBwdSm90ILi2ELi2ELi2EN4cute5tupleIJNS5_1CILi1EEES8_S8_EEENS6_IJNS7_ILi64EEENS7_ILi128EEESB_EEENS_6half_tEfNS_4arch4Sm90ELb1ELb0ELb1ELb1ELb1ELb1ELb0ELb0ELi2ELi1ELi2ELi1ELb0EEENS1_24CollectiveEpilogueBwdGQAISC_fSF_Li256ELb1ELb1EEENS1_25SingleTileBwdLPTSchedulerILb1ELi128ELb1EEEEEEEEEvNT_6ParamsE,(.L_x_102 - _ZN7cutlass13device_kernelIN5flash11enable_sm90INS1_16FlashAttnBwdSm90INS1_25CollectiveMainloopBwdSm90ILi2ELi2ELi2EN4cute5tupleIJNS5_1CILi1EEES8_S8_EEENS6_IJNS7_ILi64EEENS7_ILi128EEESB_EEENS_6half_tEfNS_4arch4Sm90ELb1ELb0ELb1ELb1ELb1ELb1ELb0ELb0ELi2ELi1ELi2ELi1ELb0EEENS1_24CollectiveEpilogueBwdGQAISC_fSF_Li256ELb1ELb1EEENS1_25SingleTileBwdLPTSchedulerILb1ELi128ELb1EEEEEEEEEvNT_6ParamsE)
        .other          _ZN7cutlass13device_kernelIN5flash11enable_sm90INS1_16FlashAttnBwdSm90INS1_25CollectiveMainloopBwdSm90ILi2ELi2ELi2EN4cute5tupleIJNS5_1CILi1EEES8_S8_EEENS6_IJNS7_ILi64EEENS7_ILi128EEESB_EEENS_6half_tEfNS_4arch4Sm90ELb1ELb0ELb1ELb1ELb1ELb1ELb0ELb0ELi2ELi1ELi2ELi1ELb0EEENS1_24CollectiveEpilogueBwdGQAISC_fSF_Li256ELb1ELb1EEENS1_25SingleTileBwdLPTSchedulerILb1ELi128ELb1EEEEEEEEEvNT_6ParamsE,@"STO_CUDA_ENTRY STV_DEFAULT"
_ZN7cutlass13device_kernelIN5flash11enable_sm90INS1_16FlashAttnBwdSm90INS1_25CollectiveMainloopBwdSm90ILi2ELi2ELi2EN4cute5tupleIJNS5_1CILi1EEES8_S8_EEENS6_IJNS7_ILi64EEENS7_ILi128EEESB_EEENS_6half_tEfNS_4arch4Sm90ELb1ELb0ELb1ELb1ELb1ELb1ELb0ELb0ELi2ELi1ELi2ELi1ELb0EEENS1_24CollectiveEpilogueBwdGQAISC_fSF_Li256ELb1ELb1EEENS1_25SingleTileBwdLPTSchedulerILb1ELi128ELb1EEEEEEEEEvNT_6ParamsE:
[----:B------:R-:W-:Y:S01]  /*0000*/  LDC R1, c[0x0][0x37c] ;  /* 0x0000df00ff017b82 */ /* 0x000fe20000000800 */
[----:B------:R-:W-:Y:S05]  /*0010*/  EXIT ;  /* 0x000000000000794d */ /* 0x000fea0003800000 */
.L_x_66:
        /* <DEDUP_REMOVED lines=14> */
.L_x_102:


//--------------------- .text._ZN7cutlass13device_kernelIN5flash22FlashAttnBwdPreprocessIN4cute5tupleIJNS3_1CILi64EEENS5_ILi128EEEEEENS_6half_tEfNS_4arch4Sm90ELb1ELb1EEEEEvNT_6ParamsE --------------------------
	.section	.text._ZN7cutlass13device_kernelIN5flash22FlashAttnBwdPreprocessIN4cute5tupleIJNS3_1CILi64EEENS5_ILi128EEEEEENS_6half_tEfNS_4arch4Sm90ELb1ELb1EEEEEvNT_6ParamsE,"ax",@progbits
	.align	128
.text._ZN7cutlass13device_kernelIN5flash22FlashAttnBwdPreprocessIN4cute5tupleIJNS3_1CILi64EEENS5_ILi128EEEEEENS_6half_tEfNS_4arch4Sm90ELb1ELb1EEEEEvNT_6ParamsE:
        .type           _ZN7cutlass13device_kernelIN5flash22FlashAttnBwdPreprocessIN4cute5tupleIJNS3_1CILi64EEENS5_ILi128EEEEEENS_6half_tEfNS_4arch4Sm90ELb1ELb1EEEEEvNT_6ParamsE,@function
        .size           _ZN7cutlass13device_kernelIN5flash22FlashAttnBwdPreprocessIN4cute5tupleIJNS3_1CILi64EEENS5_ILi128EEEEEENS_6half_tEfNS_4arch4Sm90ELb1ELb1EEEEEvNT_6ParamsE,(.L_x_103 - _ZN7cutlass13device_kernelIN5flash22FlashAttnBwdPreprocessIN4cute5tupleIJNS3_1CILi64EEENS5_ILi128EEEEEENS_6half_tEfNS_4arch4Sm90ELb1ELb1EEEEEvNT_6ParamsE)
        .other          _ZN7cutlass13device_kernelIN5flash22FlashAttnBwdPreprocessIN4cute5tupleIJNS3_1CILi64EEENS5_ILi128EEEEEENS_6half_tEfNS_4arch4Sm90ELb1ELb1EEEEEvNT_6ParamsE,@"STO_CUDA_ENTRY STV_DEFAULT"
_ZN7cutlass13device_kernelIN5flash22FlashAttnBwdPreprocessIN4cute5tupleIJNS3_1CILi64EEENS5_ILi128EEEEEENS_6half_tEfNS_4arch4Sm90ELb1ELb1EEEEEvNT_6ParamsE:
[----:B------:R-:W-:Y:S08]  /*0000*/  LDC R1, c[0x0][0x37c] ;  /* 0x0000df00ff017b82 */ /* 0x000ff00000000800 */
[----:B------:R-:W0:Y:S01]  /*0010*/  LDC.64 R6, c[0x0][0x460] ;  /* 0x00011800ff067b82 */ /* 0x000e220000000a00 */
[----:B------:R-:W1:Y:S01]  /*0020*/  S2R R0, SR_CTAID.X ;  /* 0x0000000000007919 */ /* 0x000e620000002500 */
[----:B------:R-:W2:Y:S01]  /*0030*/  LDCU.64 UR4, c[0x0][0x358] ;  /* 0x00006b00ff0477ac */ /* 0x000ea20008000a00 */
[----:B------:R-:W3:Y:S05]  /*0040*/  S2R R2, SR_CTAID.Z ;  /* 0x0000000000027919 */ /* 0x000eea0000002700 */
[----:B------:R-:W4:Y:S01]  /*0050*/  S2UR UR6, SR_CTAID.Y ;  /* 0x00000000000679c3 */ /* 0x000f220000002600 */
[----:B0-----:R-:W-:-:S04]  /*0060*/  ISETP.NE.U32.AND P0, PT, R6, RZ, PT ;  /* 0x000000ff0600720c */ /* 0x001fc80003f05070 */
[----:B------:R-:W-:-:S13]  /*0070*/  ISETP.NE.AND.EX P3, PT, R7, RZ, PT, P0 ;  /* 0x000000ff0700720c */ /* 0x000fda0003f65300 */
[----:B-1234-:R-:W-:Y:S05]  /*0080*/  @P3 BRA `(.L_x_67) ;  /* 0x0000000000243947 */ /* 0x01efea0003800000 */
[----:B------:R-:W0:Y:S01]  /*0090*/  LDCU.64 UR8, c[0x0][0x468] ;  /* 0x00008d00ff0877ac */ /* 0x000e220008000a00 */
[----:B------:R-:W-:Y:S01]  /*00a0*/  HFMA2 R3, -RZ, RZ, 0, 0 ;  /* 0x00000000ff037431 */ /* 0x000fe200000001ff */
[----:B------:R-:W-:Y:S01]  /*00b0*/  CS2R R42, SRZ ;  /* 0x00000000002a7805 */ /* 0x000fe2000001ff00 */
[----:B------:R-:W1:Y:S01]  /*00c0*/  LDCU UR7, c[0x0][0x388] ;  /* 0x00007100ff0777ac */ /* 0x000e620008000800 */
[----:B0-----:R-:W-:-:S04]  /*00d0*/  UISETP.NE.U32.AND UP0, UPT, UR8, URZ, UPT ;  /* 0x000000ff0800728c */ /* 0x001fc8000bf05070 */
[----:B------:R-:W-:Y:S01]  /*00e0*/  UISETP.NE.AND.EX UP0, UPT, UR9, URZ, UPT, UP0 ;  /* 0x000000ff0900728c */ /* 0x000fe2000bf05300 */
[----:B-1----:R-:W-:-:S08]  /*00f0*/  MOV R53, UR7 ;  /* 0x0000000700357c02 */ /* 0x002fd00008000f00 */
[----:B------:R-:W-:Y:S05]  /*0100*/  BRA.U !UP0, `(.L_x_68) ;  /* 0x00000001084c7547 */ /* 0x000fea000b800000 */
[----:B------:R-:W-:Y:S05]  /*0110*/  BRA `(.L_x_69) ;  /* 0x0000000000307947 */ /* 0x000fea0003800000 */
.L_x_67:
[----:B------:R-:W0:Y:S01]  /*0120*/  LDC.64 R4, c[0x0][0x460] ;  /* 0x00011800ff047b82 */ /* 0x000e220000000a00 */
[----:B------:R-:W1:Y:S01]  /*0130*/  LDCU.64 UR8, c[0x0][0x468] ;  /* 0x00008d00ff0877ac */ /* 0x000e620008000a00 */
[----:B0-----:R-:W-:-:S05]  /*0140*/  IMAD.WIDE.U32 R4, R2, 0x4, R4 ;  /* 0x0000000402047825 */ /* 0x001fca00078e0004 */
[----:B------:R-:W2:Y:S01]  /*0150*/  LDG.E R42, desc[UR4][R4.64] ;  /* 0x00000004042a7981 */ /* 0x000ea2000c1e1900 */
[----:B-1----:R-:W-:-:S04]  /*0160*/  UISETP.NE.U32.AND UP0, UPT, UR8, URZ, UPT ;  /* 0x000000ff0800728c */ /* 0x002fc8000bf05070 */
[----:B------:R-:W-:Y:S01]  /*0170*/  UISETP.NE.AND.EX UP0, UPT, UR9, URZ, UPT, UP0 ;  /* 0x000000ff0900728c */ /* 0x000fe2000bf05300 */
[----:B--2---:R-:W-:Y:S02]  /*0180*/  LEA R3, R2, R42, 0x6 ;  /* 0x0000002a02037211 */ /* 0x004fe400078e30ff */
[----:B------:R-:W-:Y:S02]  /*0190*/  SHF.R.S32.HI R43, RZ, 0x1f, R42 ;  /* 0x0000001fff2b7819 */ /* 0x000fe4000001142a */
[----:B------:R-:W-:-:S04]  /*01a0*/  SHF.R.S32.HI R6, RZ, 0x1f, R3 ;  /* 0x0000001fff067819 */ /* 0x000fc80000011403 */
[----:B------:R-:W-:-:S04]  /*01b0*/  LEA.HI R3, R6, R3, RZ, 0x6 ;  /* 0x0000000306037211 */ /* 0x000fc800078f30ff */
[----:B------:R-:W-:Y:S01]  /*01c0*/  LOP3.LUT R3, R3, 0xffffffc0, RZ, 0xc0, !PT ;  /* 0xffffffc003037812 */ /* 0x000fe200078ec0ff */
[----:B------:R-:W-:Y:S06]  /*01d0*/  BRA.U !UP0, `(.L_x_70) ;  /* 0x0000000108107547 */ /* 0x000fec000b800000 */
.L_x_69:
[----:B------:R-:W0:Y:S02]  /*01e0*/  LDC.64 R4, c[0x0][0x468] ;  /* 0x00011a00ff047b82 */ /* 0x000e240000000a00 */
[----:B0-----:R-:W-:-:S05]  /*01f0*/  IMAD.WIDE.U32 R4, R2, 0x4, R4 ;  /* 0x0000000402047825 */ /* 0x001fca00078e0004 */
[----:B------:R0:W5:Y:S01]  /*0200*/  LDG.E R53, desc[UR4][R4.64] ;  /* 0x0000000404357981 */ /* 0x000162000c1e1900 */
[----:B------:R-:W-:Y:S05]  /*0210*/  BRA `(.L_x_68) ;  /* 0x0000000000087947 */ /* 0x000fea0003800000 */
.L_x_70:
[----:B------:R-:W2:Y:S02]  /*0220*/  LDG.E R5, desc[UR4][R4.64+0x4] ;  /* 0x0000040404057981 */ /* 0x000ea4000c1e1900 */
[----:B--2---:R-:W-:-:S07]  /*0230*/  IADD3 R53, PT, PT, -R42, R5, RZ ;  /* 0x000000052a357210 */ /* 0x004fce0007ffe1ff */
.L_x_68:
[----:B0-----:R-:W0:Y:S01]  /*0240*/  S2R R4, SR_TID.X ;  /* 0x0000000000047919 */ /* 0x001e220000002100 */
[----:B------:R-:W-:Y:S02]  /*0250*/  SHF.L.U32 R5, R0, 0x6, RZ ;  /* 0x0000000600057819 */ /* 0x000fe400000006ff */
[----:B------:R-:W-:Y:S02]  /*0260*/  ISETP.NE.AND.EX P0, PT, R7, RZ, PT, P0 ;  /* 0x000000ff0700720c */ /* 0x000fe40003f05300 */
[----:B-----5:R-:W-:-:S13]  /*0270*/  ISETP.GT.AND P1, PT, R53, R5, PT ;  /* 0x000000053500720c */ /* 0x020fda0003f24270 */
[----:B------:R-:W-:Y:S05]  /*0280*/  @!P1 EXIT P0 ;  /* 0x000000000000994d */ /* 0x000fea0000000000 */
[----:B------:R-:W1:Y:S01]  /*0290*/  LDCU UR7, c[0x0][0x38c] ;  /* 0x00007180ff0777ac */ /* 0x000e620008000800 */
[----:B------:R-:W2:Y:S01]  /*02a0*/  LDC.64 R10, c[0x0][0x3a0] ;  /* 0x0000e800ff0a7b82 */ /* 0x000ea20000000a00 */
[----:B0-----:R-:W-:Y:S02]  /*02b0*/  SHF.L.U32 R44, R4, 0x3, RZ ;  /* 0x00000003042c7819 */ /* 0x001fe400000006ff */
[----:B------:R-:W-:Y:S02]  /*02c0*/  SHF.R.U32.HI R6, RZ, 0x4, R4 ;  /* 0x00000004ff067819 */ /* 0x000fe40000011604 */
[----:B------:R-:W-:Y:S02]  /*02d0*/  LOP3.LUT R44, R44, 0x78, RZ, 0xc0, !PT ;  /* 0x000000782c2c7812 */ /* 0x000fe400078ec0ff */
[----:B------:R-:W-:Y:S01]  /*02e0*/  IADD3 R7, PT, PT, -R5, R53, RZ ;  /* 0x0000003505077210 */ /* 0x000fe20007ffe1ff */
[----:B------:R-:W0:Y:S01]  /*02f0*/  LDC.64 R14, c[0x0][0x3c0] ;  /* 0x0000f000ff0e7b82 */ /* 0x000e220000000a00 */
[----:B------:R-:W-:-:S02]  /*0300*/  IADD3 R40, PT, PT, R6, 0x10, RZ ;  /* 0x0000001006287810 */ /* 0x000fc40007ffe0ff */
[----:B------:R-:W-:Y:S02]  /*0310*/  MOV R45, RZ ;  /* 0x000000ff002d7202 */ /* 0x000fe40000000f00 */
[----:B------:R-:W-:Y:S02]  /*0320*/  IADD3 R34, P4, PT, R6, R42, RZ ;  /* 0x0000002a06227210 */ /* 0x000fe40007f9e0ff */
[----:B------:R-:W-:Y:S01]  /*0330*/  SEL R41, R2, RZ, !P3 ;  /* 0x000000ff02297207 */ /* 0x000fe20005800000 */
[----:B------:R-:W3:Y:S01]  /*0340*/  LDC.64 R22, c[0x0][0x3a8] ;  /* 0x0000ea00ff167b82 */ /* 0x000ee20000000a00 */
[----:B-1----:R-:W-:Y:S02]  /*0350*/  ISETP.GE.AND P0, PT, R44, UR7, PT ;  /* 0x000000072c007c0c */ /* 0x002fe4000bf06270 */
[----:B------:R-:W-:Y:S02]  /*0360*/  IADD3.X R35, PT, PT, RZ, R43, RZ, P4, !PT ;  /* 0x0000002bff237210 */ /* 0x000fe400027fe4ff */
[----:B------:R-:W-:-:S02]  /*0370*/  ISETP.GE.OR P1, PT, R40, R7, P0 ;  /* 0x000000072800720c */ /* 0x000fc40000726670 */
[----:B------:R-:W-:Y:S01]  /*0380*/  ISETP.GE.OR P2, PT, R6, R7, P0 ;  /* 0x000000070600720c */ /* 0x000fe20000746670 */
[----:B--2---:R-:W-:Y:S01]  /*0390*/  IMAD.WIDE.U32 R8, R10, UR6, R44 ;  /* 0x000000060a087c25 */ /* 0x004fe2000f8e002c */
[----:B------:R-:W1:Y:S01]  /*03a0*/  LDC.64 R30, c[0x0][0x3b8] ;  /* 0x0000ee00ff1e7b82 */ /* 0x000e620000000a00 */
[----:B------:R-:W-:Y:S02]  /*03b0*/  IADD3 R52, PT, PT, R6, 0x30, RZ ;  /* 0x0000003006347810 */ /* 0x000fe40007ffe0ff */
[----:B------:R-:W-:Y:S02]  /*03c0*/  IMAD R9, R11, UR6, R9 ;  /* 0x000000060b097c24 */ /* 0x000fe4000f8e0209 */
[----:B------:R-:W-:-:S03]  /*03d0*/  IMAD.WIDE.U32 R34, R0, 0x40, R34 ;  /* 0x0000004000227825 */ /* 0x000fc600078e0022 */
[----:B------:R-:W2:Y:S01]  /*03e0*/  LDC.64 R10, c[0x0][0x3c8] ;  /* 0x0000f200ff0a7b82 */ /* 0x000ea20000000a00 */
[----:B0-----:R-:W-:Y:S01]  /*03f0*/  IMAD.WIDE.U32 R12, R14, UR6, R44 ;  /* 0x000000060e0c7c25 */ /* 0x001fe2000f8e002c */
[----:B------:R-:W-:Y:S02]  /*0400*/  IADD3 R45, PT, PT, R6, 0x20, RZ ;  /* 0x00000020062d7810 */ /* 0x000fe40007ffe0ff */
[----:B------:R-:W-:Y:S01]  /*0410*/  @!P1 IADD3 R19, P4, PT, R34, 0x10, RZ ;  /* 0x0000001022139810 */ /* 0x000fe20007f9e0ff */
[----:B------:R-:W-:Y:S01]  /*0420*/  IMAD R13, R15, UR6, R13 ;  /* 0x000000060f0d7c24 */ /* 0x000fe2000f8e020d */
[-C--:B------:R-:W-:Y:S01]  /*0430*/  ISETP.GE.OR P3, PT, R45, R7.reuse, P0 ;  /* 0x000000072d00720c */ /* 0x080fe20000766670 */
[C---:B---3--:R-:W-:Y:S01]  /*0440*/  IMAD.WIDE.U32 R32, R41.reuse, R22, R8 ;  /* 0x0000001629207225 */ /* 0x048fe200078e0008 */
[----:B------:R-:W0:Y:S01]  /*0450*/  @!P1 LDC.64 R36, c[0x0][0x398] ;  /* 0x0000e600ff249b82 */ /* 0x000e220000000a00 */
[----:B------:R-:W-:Y:S02]  /*0460*/  ISETP.GE.OR P0, PT, R52, R7, P0 ;  /* 0x000000073400720c */ /* 0x000fe40000706670 */
[----:B------:R-:W-:Y:S01]  /*0470*/  @!P1 IADD3.X R9, PT, PT, RZ, R35, RZ, P4, !PT ;  /* 0x00000023ff099210 */ /* 0x000fe200027fe4ff */
[----:B------:R-:W-:Y:S01]  /*0480*/  IMAD R23, R41, R23, R33 ;  /* 0x0000001729177224 */ /* 0x000fe200078e0221 */
[----:B------:R-:W-:-:S02]  /*0490*/  @!P1 IADD3 R27, P5, PT, R34, 0x10, RZ ;  /* 0x00000010221b9810 */ /* 0x000fc40007fbe0ff */
[-C--:B------:R-:W-:Y:S01]  /*04a0*/  @!P1 MOV R22, R32.reuse ;  /* 0x0000002000169202 */ /* 0x080fe20000000f00 */
[----:B------:R-:W3:Y:S01]  /*04b0*/  @!P2 LDC.64 R20, c[0x0][0x398] ;  /* 0x0000e600ff14ab82 */ /* 0x000ee20000000a00 */
[----:B------:R-:W-:Y:S02]  /*04c0*/  @!P2 MOV R8, R32 ;  /* 0x000000200008a202 */ /* 0x000fe40000000f00 */
[-C--:B------:R-:W-:Y:S02]  /*04d0*/  @!P3 MOV R59, R23.reuse ;  /* 0x00000017003bb202 */ /* 0x080fe40000000f00 */
[C---:B------:R-:W-:Y:S02]  /*04e0*/  @!P3 IADD3 R26, P6, PT, R34.reuse, 0x20, RZ ;  /* 0x00000020221ab810 */ /* 0x040fe40007fde0ff */
[----:B------:R-:W-:Y:S01]  /*04f0*/  @!P0 MOV R33, R23 ;  /* 0x0000001700218202 */ /* 0x000fe20000000f00 */
[C---:B--2---:R-:W-:Y:S01]  /*0500*/  IMAD.WIDE.U32 R24, R41.reuse, R10, R12 ;  /* 0x0000000a29187225 */ /* 0x044fe200078e000c */
[----:B------:R-:W-:Y:S01]  /*0510*/  @!P1 IADD3.X R13, PT, PT, RZ, R35, RZ, P5, !PT ;  /* 0x00000023ff0d9210 */ /* 0x000fe20002ffe4ff */
[----:B------:R-:W2:Y:S01]  /*0520*/  LDC.64 R14, c[0x0][0x3b8] ;  /* 0x0000ee00ff0e7b82 */ /* 0x000ea20000000a00 */
[C---:B------:R-:W-:Y:S01]  /*0530*/  @!P3 IADD3 R48, P4, PT, R34.reuse, 0x20, RZ ;  /* 0x000000202230b810 */ /* 0x040fe20007f9e0ff */
[----:B------:R-:W-:Y:S01]  /*0540*/  IMAD R25, R41, R11, R25 ;  /* 0x0000000b29197224 */ /* 0x000fe200078e0219 */
[----:B------:R-:W-:Y:S01]  /*0550*/  @!P0 IADD3 R55, P5, PT, R34, 0x30, RZ ;  /* 0x0000003022378810 */ /* 0x000fe20007fbe0ff */
[----:B-1----:R-:W-:Y:S01]  /*0560*/  @!P1 IMAD R12, R13, R30, RZ ;  /* 0x0000001e0d0c9224 */ /* 0x002fe200078e02ff */
[----:B------:R-:W-:Y:S01]  /*0570*/  @!P3 IADD3.X R50, PT, PT, RZ, R35, RZ, P4, !PT ;  /* 0x00000023ff32b210 */ /* 0x000fe200027fe4ff */
[-C--:B0-----:R-:W-:Y:S01]  /*0580*/  @!P1 IMAD R10, R9, R36.reuse, RZ ;  /* 0x00000024090a9224 */ /* 0x081fe200078e02ff */
[----:B------:R-:W-:Y:S01]  /*0590*/  @!P2 MOV R9, R23 ;  /* 0x000000170009a202 */ /* 0x000fe20000000f00 */
[----:B------:R-:W-:Y:S01]  /*05a0*/  @!P1 IMAD.WIDE.U32 R22, R19, R36, R22 ;  /* 0x0000002413169225 */ /* 0x000fe200078e0016 */
[----:B------:R-:W0:Y:S01]  /*05b0*/  @!P1 LDC.64 R16, c[0x0][0x380] ;  /* 0x0000e000ff109b82 */ /* 0x000e220000000a00 */
[----:B------:R-:W-:-:S02]  /*05c0*/  @!P0 IADD3.X R28, PT, PT, RZ, R35, RZ, P5, !PT ;  /* 0x00000023ff1c8210 */ /* 0x000fc40002ffe4ff */
[----:B------:R-:W-:Y:S01]  /*05d0*/  @!P1 IMAD R37, R19, R37, R10 ;  /* 0x0000002513259224 */ /* 0x000fe200078e020a */
[----:B------:R-:W-:Y:S01]  /*05e0*/  @!P3 MOV R58, R32 ;  /* 0x00000020003ab202 */ /* 0x000fe20000000f00 */
[----:B---3--:R-:W-:Y:S02]  /*05f0*/  @!P2 IMAD R10, R35, R20, RZ ;  /* 0x00000014230aa224 */ /* 0x008fe400078e02ff */
[----:B------:R-:W-:Y:S01]  /*0600*/  @!P1 IMAD.WIDE.U32 R18, R27, R30, R24 ;  /* 0x0000001e1b129225 */ /* 0x000fe200078e0018 */
[----:B------:R-:W1:Y:S01]  /*0610*/  LDC.64 R46, c[0x0][0x3b0] ;  /* 0x0000ec00ff2e7b82 */ /* 0x000e620000000a00 */
[----:B------:R-:W-:Y:S02]  /*0620*/  @!P1 IADD3 R23, PT, PT, R23, R37, RZ ;  /* 0x0000002517179210 */ /* 0x000fe40007ffe0ff */
[C---:B------:R-:W-:Y:S02]  /*0630*/  @!P2 IMAD R30, R34.reuse, R21, R10 ;  /* 0x00000015221ea224 */ /* 0x040fe400078e020a */
[----:B------:R-:W-:-:S03]  /*0640*/  @!P2 IMAD.WIDE.U32 R20, R34, R20, R8 ;  /* 0x000000142214a225 */ /* 0x000fc600078e0008 */
[----:B------:R-:W3:Y:S01]  /*0650*/  @!P3 LDC.64 R8, c[0x0][0x398] ;  /* 0x0000e600ff08bb82 */ /* 0x000ee20000000a00 */
[----:B------:R-:W-:Y:S01]  /*0660*/  @!P1 IMAD R31, R27, R31, R12 ;  /* 0x0000001f1b1f9224 */ /* 0x000fe200078e020c */
[----:B------:R-:W-:Y:S01]  /*0670*/  @!P3 IADD3.X R27, PT, PT, RZ, R35, RZ, P6, !PT ;  /* 0x00000023ff1bb210 */ /* 0x000fe200037fe4ff */
[----:B--2---:R-:W-:Y:S01]  /*0680*/  @!P2 IMAD R29, R35, R14, RZ ;  /* 0x0000000e231da224 */ /* 0x004fe200078e02ff */
[----:B------:R-:W-:Y:S02]  /*0690*/  @!P2 IADD3 R30, PT, PT, R21, R30, RZ ;  /* 0x0000001e151ea210 */ /* 0x000fe40007ffe0ff */
[C---:B------:R-:W-:Y:S01]  /*06a0*/  @!P0 IADD3 R49, P6, PT, R34.reuse, 0x30, RZ ;  /* 0x0000003022318810 */ /* 0x040fe20007fde0ff */
[----:B------:R-:W-:Y:S01]  /*06b0*/  @!P2 IMAD R29, R34, R15, R29 ;  /* 0x0000000f221da224 */ /* 0x000fe200078e021d */
[----:B------:R-:W2:Y:S01]  /*06c0*/  @!P2 LDC.64 R12, c[0x0][0x380] ;  /* 0x0000e000ff0cab82 */ /* 0x000ea20000000a00 */
[----:B0-----:R-:W-:Y:S01]  /*06d0*/  @!P1 LEA R56, P4, R22, R16, 0x1 ;  /* 0x0000001016389211 */ /* 0x001fe200078808ff */
[----:B------:R-:W-:Y:S01]  /*06e0*/  @!P2 IMAD.WIDE.U32 R14, R34, R14, R24 ;  /* 0x0000000e220ea225 */ /* 0x000fe200078e0018 */
[----:B------:R-:W-:-:S02]  /*06f0*/  @!P1 IADD3 R16, PT, PT, R19, R31, RZ ;  /* 0x0000001f13109210 */ /* 0x000fc40007ffe0ff */
[----:B------:R-:W-:Y:S02]  /*0700*/  @!P1 LEA.HI.X R57, R22, R17, R23, 0x1, P4 ;  /* 0x0000001116399211 */ /* 0x000fe400020f0c17 */
[----:B------:R-:W-:Y:S01]  /*0710*/  @!P2 IADD3 R29, PT, PT, R15, R29, RZ ;  /* 0x0000001d0f1da210 */ /* 0x000fe20007ffe0ff */
[----:B------:R-:W0:Y:S01]  /*0720*/  @!P0 LDC.64 R38, c[0x0][0x398] ;  /* 0x0000e600ff268b82 */ /* 0x000e220000000a00 */
[C---:B-1----:R-:W-:Y:S02]  /*0730*/  @!P1 LEA R46, P5, R18.reuse, R46, 0x1 ;  /* 0x0000002e122e9211 */ /* 0x042fe400078a08ff */
[----:B------:R-:W-:Y:S02]  /*0740*/  @!P0 IADD3.X R51, PT, PT, RZ, R35, RZ, P6, !PT ;  /* 0x00000023ff338210 */ /* 0x000fe400037fe4ff */
[----:B------:R-:W-:-:S03]  /*0750*/  @!P1 LEA.HI.X R47, R18, R47, R16, 0x1, P5 ;  /* 0x0000002f122f9211 */ /* 0x000fc600028f0c10 */
[----:B------:R-:W1:Y:S01]  /*0760*/  LDC.64 R10, c[0x0][0x3b0] ;  /* 0x0000ec00ff0a7b82 */ /* 0x000e620000000a00 */
[-C--:B---3--:R-:W-:Y:S02]  /*0770*/  @!P3 IMAD R27, R27, R8.reuse, RZ ;  /* 0x000000081b1bb224 */ /* 0x088fe400078e02ff */
[----:B------:R-:W-:-:S04]  /*0780*/  @!P3 IMAD.WIDE.U32 R58, R26, R8, R58 ;  /* 0x000000081a3ab225 */ /* 0x000fc800078e003a */
[----:B------:R-:W-:Y:S01]  /*0790*/  @!P3 IMAD R54, R26, R9, R27 ;  /* 0x000000091a36b224 */ /* 0x000fe200078e021b */
[C---:B--2---:R-:W-:Y:S01]  /*07a0*/  @!P2 LEA R18, P4, R20.reuse, R12, 0x1 ;  /* 0x0000000c1412a211 */ /* 0x044fe200078808ff */
[----:B------:R-:W2:Y:S01]  /*07b0*/  LDC.64 R26, c[0x0][0x3b8] ;  /* 0x0000ee00ff1a7b82 */ /* 0x000ea20000000a00 */
[----:B------:R-:W-:Y:S02]  /*07c0*/  CS2R R8, SRZ ;  /* 0x0000000000087805 */ /* 0x000fe4000001ff00 */
[----:B------:R-:W-:Y:S02]  /*07d0*/  @!P2 LEA.HI.X R19, R20, R13, R30, 0x1, P4 ;  /* 0x0000000d1413a211 */ /* 0x000fe400020f0c1e */
[----:B------:R-:W-:Y:S01]  /*07e0*/  CS2R R12, SRZ ;  /* 0x00000000000c7805 */ /* 0x000fe2000001ff00 */
[----:B0-----:R-:W-:Y:S02]  /*07f0*/  @!P0 IMAD R28, R28, R38, RZ ;  /* 0x000000261c1c8224 */ /* 0x001fe400078e02ff */
[----:B------:R-:W0:Y:S02]  /*0800*/  LDC.64 R30, c[0x0][0x3b8] ;  /* 0x0000ee00ff1e7b82 */ /* 0x000e240000000a00 */
[----:B------:R-:W-:Y:S01]  /*0810*/  @!P0 IMAD R39, R55, R39, R28 ;  /* 0x0000002737278224 */ /* 0x000fe200078e021c */
[----:B-1----:R-:W-:-:S05]  /*0820*/  @!P2 LEA R16, P5, R14, R10, 0x1 ;  /* 0x0000000a0e10a211 */ /* 0x002fca00078a08ff */
[----:B------:R-:W1:Y:S01]  /*0830*/  LDC.64 R34, c[0x0][0x3b0] ;  /* 0x0000ec00ff227b82 */ /* 0x000e620000000a00 */
[----:B------:R-:W-:Y:S02]  /*0840*/  @!P2 LEA.HI.X R17, R14, R11, R29, 0x1, P5 ;  /* 0x0000000b0e11a211 */ /* 0x000fe400028f0c1d */
[----:B------:R-:W-:Y:S02]  /*0850*/  CS2R R10, SRZ ;  /* 0x00000000000a7805 */ /* 0x000fe4000001ff00 */
[----:B------:R-:W-:-:S03]  /*0860*/  CS2R R14, SRZ ;  /* 0x00000000000e7805 */ /* 0x000fc6000001ff00 */
[----:B------:R-:W3:Y:S01]  /*0870*/  @!P3 LDC.64 R28, c[0x0][0x380] ;  /* 0x0000e000ff1cbb82 */ /* 0x000ee20000000a00 */
[----:B------:R-:W-:Y:S01]  /*0880*/  @!P0 IMAD.WIDE.U32 R60, R55, R38, R32 ;  /* 0x00000026373c8225 */ /* 0x000fe200078e0020 */
[----:B------:R4:W3:Y:S01]  /*0890*/  @!P2 LDG.E.128 R8, desc[UR4][R18.64] ;  /* 0x000000041208a981 */ /* 0x0008e2000c1e1d00 */
[----:B------:R-:W-:-:S05]  /*08a0*/  CS2R R20, SRZ ;  /* 0x0000000000147805 */ /* 0x000fca000001ff00 */
[----:B------:R-:W1:Y:S01]  /*08b0*/  @!P0 LDC.64 R36, c[0x0][0x380] ;  /* 0x0000e000ff248b82 */ /* 0x000e620000000a00 */
[----:B------:R2:W3:Y:S01]  /*08c0*/  @!P2 LDG.E.128 R12, desc[UR4][R16.64] ;  /* 0x00000004100ca981 */ /* 0x0004e2000c1e1d00 */
[----:B------:R-:W-:Y:S02]  /*08d0*/  CS2R R22, SRZ ;  /* 0x0000000000167805 */ /* 0x000fe4000001ff00 */
[----:B----4-:R-:W-:-:S04]  /*08e0*/  CS2R R18, SRZ ;  /* 0x0000000000127805 */ /* 0x010fc8000001ff00 */
[----:B------:R-:W4:Y:S01]  /*08f0*/  LDC.64 R32, c[0x0][0x3b0] ;  /* 0x0000ec00ff207b82 */ /* 0x000f220000000a00 */
[----:B------:R3:W4:Y:S01]  /*0900*/  @!P1 LDG.E.128 R20, desc[UR4][R46.64] ;  /* 0x000000042e149981 */ /* 0x000722000c1e1d00 */
[----:B--2---:R-:W-:Y:S01]  /*0910*/  CS2R R16, SRZ ;  /* 0x0000000000107805 */ /* 0x004fe2000001ff00 */
[----:B------:R-:W-:-:S05]  /*0920*/  @!P3 IMAD R50, R50, R26, RZ ;  /* 0x0000001a3232b224 */ /* 0x000fca00078e02ff */
[----:B------:R2:W4:Y:S01]  /*0930*/  @!P1 LDG.E.128 R16, desc[UR4][R56.64] ;  /* 0x0000000438109981 */ /* 0x000522000c1e1d00 */
[----:B------:R-:W-:Y:S01]  /*0940*/  @!P3 IADD3 R54, PT, PT, R59, R54, RZ ;  /* 0x000000363b36b210 */ /* 0x000fe20007ffe0ff */
[----:B------:R-:W-:Y:S01]  /*0950*/  @!P3 IMAD R27, R48, R27, R50 ;  /* 0x0000001b301bb224 */ /* 0x000fe200078e0232 */
[----:B---3--:R-:W-:Y:S02]  /*0960*/  @!P3 LEA R46, P1, R58, R28, 0x1 ;  /* 0x0000001c3a2eb211 */ /* 0x008fe400078208ff */
[----:B--2---:R-:W-:Y:S02]  /*0970*/  @!P0 MOV R56, R24 ;  /* 0x0000001800388202 */ /* 0x004fe40000000f00 */
[----:B------:R-:W-:Y:S01]  /*0980*/  @!P0 MOV R57, R25 ;  /* 0x0000001900398202 */ /* 0x000fe20000000f00 */
[----:B------:R-:W-:-:S04]  /*0990*/  @!P3 IMAD.WIDE.U32 R24, R48, R26, R24 ;  /* 0x0000001a3018b225 */ /* 0x000fc800078e0018 */
[-C--:B0-----:R-:W-:Y:S02]  /*09a0*/  @!P0 IMAD R26, R51, R30.reuse, RZ ;  /* 0x0000001e331a8224 */ /* 0x081fe400078e02ff */
[----:B------:R-:W-:Y:S01]  /*09b0*/  @!P0 IMAD.WIDE.U32 R56, R49, R30, R56 ;  /* 0x0000001e31388225 */ /* 0x000fe200078e0038 */
[----:B------:R-:W-:-:S03]  /*09c0*/  @!P3 LEA.HI.X R47, R58, R29, R54, 0x1, P1 ;  /* 0x0000001d3a2fb211 */ /* 0x000fc600008f0c36 */
[----:B------:R-:W-:Y:S01]  /*09d0*/  @!P0 IMAD R31, R49, R31, R26 ;  /* 0x0000001f311f8224 */ /* 0x000fe200078e021a */
[----:B------:R-:W-:Y:S02]  /*09e0*/  @!P0 IADD3 R39, PT, PT, R61, R39, RZ ;  /* 0x000000273d278210 */ /* 0x000fe40007ffe0ff */
[----:B-1----:R-:W-:Y:S02]  /*09f0*/  @!P0 LEA R50, P1, R60, R36, 0x1 ;  /* 0x000000243c328211 */ /* 0x002fe400078208ff */
[----:B------:R-:W-:Y:S02]  /*0a00*/  @!P3 IADD3 R27, PT, PT, R25, R27, RZ ;  /* 0x0000001b191bb210 */ /* 0x000fe40007ffe0ff */
[----:B------:R-:W-:Y:S02]  /*0a10*/  @!P3 LEA R34, P2, R24, R34, 0x1 ;  /* 0x000000221822b211 */ /* 0x000fe400078408ff */
[----:B------:R-:W-:Y:S02]  /*0a20*/  CS2R R28, SRZ ;  /* 0x00000000001c7805 */ /* 0x000fe4000001ff00 */
[----:B------:R-:W-:-:S02]  /*0a30*/  @!P0 IADD3 R36, PT, PT, R57, R31, RZ ;  /* 0x0000001f39248210 */ /* 0x000fc40007ffe0ff */
[----:B------:R-:W-:Y:S02]  /*0a40*/  CS2R R30, SRZ ;  /* 0x00000000001e7805 */ /* 0x000fe4000001ff00 */
[----:B------:R-:W-:Y:S02]  /*0a50*/  @!P0 LEA.HI.X R51, R60, R37, R39, 0x1, P1 ;  /* 0x000000253c338211 */ /* 0x000fe400008f0c27 */
[----:B------:R-:W-:Y:S02]  /*0a60*/  @!P3 LEA.HI.X R35, R24, R35, R27, 0x1, P2 ;  /* 0x000000231823b211 */ /* 0x000fe400010f0c1b */
[C---:B----4-:R-:W-:Y:S02]  /*0a70*/  @!P0 LEA R48, P1, R56.reuse, R32, 0x1 ;  /* 0x0000002038308211 */ /* 0x050fe400078208ff */
[----:B------:R-:W-:Y:S02]  /*0a80*/  CS2R R24, SRZ ;  /* 0x0000000000187805 */ /* 0x000fe4000001ff00 */
[----:B------:R-:W-:Y:S01]  /*0a90*/  CS2R R26, SRZ ;  /* 0x00000000001a7805 */ /* 0x000fe2000001ff00 */
[----:B------:R0:W2:Y:S01]  /*0aa0*/  @!P3 LDG.E.128 R28, desc[UR4][R34.64] ;  /* 0x00000004221cb981 */ /* 0x0000a2000c1e1d00 */
[----:B------:R-:W-:-:S02]  /*0ab0*/  @!P0 LEA.HI.X R49, R56, R33, R36, 0x1, P1 ;  /* 0x0000002138318211 */ /* 0x000fc400008f0c24 */
[----:B------:R-:W-:Y:S02]  /*0ac0*/  CS2R R32, SRZ ;  /* 0x0000000000207805 */ /* 0x000fe4000001ff00 */
[----:B------:R-:W-:Y:S02]  /*0ad0*/  CS2R R36, SRZ ;  /* 0x0000000000247805 */ /* 0x000fe4000001ff00 */
[----:B------:R-:W-:Y:S01]  /*0ae0*/  CS2R R38, SRZ ;  /* 0x0000000000267805 */ /* 0x000fe2000001ff00 */
[----:B------:R1:W3:Y:S01]  /*0af0*/  @!P3 LDG.E.128 R24, desc[UR4][R46.64] ;  /* 0x000000042e18b981 */ /* 0x0002e2000c1e1d00 */
[----:B0-----:R-:W-:-:S04]  /*0b00*/  CS2R R34, SRZ ;  /* 0x0000000000227805 */ /* 0x001fc8000001ff00 */
[----:B------:R0:W4:Y:S01]  /*0b10*/  @!P0 LDG.E.128 R36, desc[UR4][R48.64] ;  /* 0x0000000430248981 */ /* 0x000122000c1e1d00 */
[----:B-1----:R-:W1:Y:S03]  /*0b20*/  LDC.64 R46, c[0x0][0x400] ;  /* 0x00010000ff2e7b82 */ /* 0x002e660000000a00 */
[----:B------:R0:W4:Y:S01]  /*0b30*/  @!P0 LDG.E.128 R32, desc[UR4][R50.64] ;  /* 0x0000000432208981 */ /* 0x000122000c1e1d00 */
[----:B------:R-:W-:-:S04]  /*0b40*/  ISETP.GE.AND P0, PT, R4, R7, PT ;  /* 0x000000070400720c */ /* 0x000fc80003f06270 */
[----:B------:R-:W-:Y:S01]  /*0b50*/  ISETP.GT.U32.OR P0, PT, R4, 0x3f, P0 ;  /* 0x0000003f0400780c */ /* 0x000fe20000704470 */
[----:B0-----:R-:W0:-:S12]  /*0b60*/  LDC.64 R48, c[0x0][0x408] ;  /* 0x00010200ff307b82 */ /* 0x001e180000000a00 */
[----:B------:R-:W-:Y:S01]  /*0b70*/  @!P0 IADD3 R55, PT, PT, R5, R4, RZ ;  /* 0x0000000405378210 */ /* 0x000fe20007ffe0ff */
[----:B------:R-:W0:Y:S03]  /*0b80*/  @!P0 LDC.64 R50, c[0x0][0x3f8] ;  /* 0x0000fe00ff328b82 */ /* 0x000e260000000a00 */
[----:B------:R-:W-:-:S04]  /*0b90*/  @!P0 IADD3 R42, P1, PT, R55, R42, RZ ;  /* 0x0000002a372a8210 */ /* 0x000fc80007f3e0ff */
[----:B------:R-:W-:-:S03]  /*0ba0*/  @!P0 IADD3.X R43, PT, PT, RZ, R43, RZ, P1, !PT ;  /* 0x0000002bff2b8210 */ /* 0x000fc60000ffe4ff */
[----:B-1----:R-:W-:-:S04]  /*0bb0*/  @!P0 IMAD.WIDE.U32 R42, R46, UR6, R42 ;  /* 0x000000062e2a8c25 */ /* 0x002fc8000f8e002a */
[----:B------:R-:W-:Y:S02]  /*0bc0*/  @!P0 IMAD R43, R47, UR6, R43 ;  /* 0x000000062f2b8c24 */ /* 0x000fe4000f8e022b */
[----:B0-----:R-:W-:-:S04]  /*0bd0*/  @!P0 IMAD.WIDE.U32 R42, R41, R48, R42 ;  /* 0x00000030292a8225 */ /* 0x001fc800078e002a */
[----:B------:R-:W-:Y:S01]  /*0be0*/  @!P0 IMAD R49, R41, R49, R43 ;  /* 0x0000003129318224 */ /* 0x000fe200078e022b */
[----:B------:R-:W-:-:S04]  /*0bf0*/  @!P0 LEA R50, P1, R42, R50, 0x2 ;  /* 0x000000322a328211 */ /* 0x000fc800078210ff */
[----:B------:R-:W-:Y:S02]  /*0c00*/  @!P0 LEA.HI.X R51, R42, R51, R49, 0x2, P1 ;  /* 0x000000332a338211 */ /* 0x000fe400008f1431 */
[----:B------:R-:W-:-:S06]  /*0c10*/  MOV R49, 0x7f800000 ;  /* 0x7f80000000317802 */ /* 0x000fcc0000000f00 */
[----:B------:R0:W5:Y:S01]  /*0c20*/  @!P0 LDG.E R49, desc[UR4][R50.64] ;  /* 0x0000000432318981 */ /* 0x000162000c1e1900 */
[--C-:B------:R-:W-:Y:S02]  /*0c30*/  HADD2.F32 R47, -RZ, R8.reuse.H1_H1 ;  /* 0x30000008ff2f7230 */ /* 0x100fe40000004100 */
[----:B------:R-:W-:Y:S02]  /*0c40*/  HADD2.F32 R42, -RZ, R8.H0_H0 ;  /* 0x20000008ff2a7230 */ /* 0x000fe40000004100 */
[--C-:B------:R-:W-:Y:S02]  /*0c50*/  HADD2.F32 R48, -RZ, R12.reuse.H1_H1 ;  /* 0x3000000cff307230 */ /* 0x100fe40000004100 */
[----:B------:R-:W-:-:S03]  /*0c60*/  HADD2.F32 R55, -RZ, R12.H0_H0 ;  /* 0x2000000cff377230 */ /* 0x000fc60000004100 */
[----:B------:R-:W-:Y:S01]  /*0c70*/  FMUL.FTZ R59, R47, R48 ;  /* 0x000000302f3b7220 */ /* 0x000fe20000410000 */
[--C-:B------:R-:W-:Y:S02]  /*0c80*/  HADD2.F32 R48, -RZ, R14.reuse.H0_H0 ;  /* 0x2000000eff307230 */ /* 0x100fe40000004100 */
[----:B------:R-:W-:Y:S02]  /*0c90*/  HADD2.F32 R47, -RZ, R14.H1_H1 ;  /* 0x3000000eff2f7230 */ /* 0x000fe40000004100 */
[----:B------:R-:W-:Y:S02]  /*0ca0*/  HADD2.F32 R57, -RZ, R20.H1_H1 ;  /* 0x30000014ff397230 */ /* 0x000fe40000004100 */
[----:B------:R-:W-:Y:S01]  /*0cb0*/  FFMA.FTZ R55, R42, R55, R59 ;  /* 0x000000372a377223 */ /* 0x000fe2000001003b */
[----:B------:R-:W-:Y:S02]  /*0cc0*/  HADD2.F32 R8, -RZ, R9.H0_H0 ;  /* 0x20000009ff087230 */ /* 0x000fe40000004100 */
[----:B0-----:R-:W-:-:S02]  /*0cd0*/  HADD2.F32 R51, -RZ, R13.H0_H0 ;  /* 0x2000000dff337230 */ /* 0x001fc40000004100 */
[--C-:B------:R-:W-:Y:S02]  /*0ce0*/  HADD2.F32 R14, -RZ, R16.reuse.H1_H1 ;  /* 0x30000010ff0e7230 */ /* 0x100fe40000004100 */
[----:B------:R-:W-:Y:S02]  /*0cf0*/  HADD2.F32 R50, -RZ, R13.H1_H1 ;  /* 0x3000000dff327230 */ /* 0x000fe40000004100 */
[--C-:B------:R-:W-:Y:S02]  /*0d00*/  HADD2.F32 R13, -RZ, R15.reuse.H0_H0 ;  /* 0x2000000fff0d7230 */ /* 0x100fe40000004100 */
[----:B------:R-:W-:Y:S02]  /*0d10*/  HADD2.F32 R12, -RZ, R15.H1_H1 ;  /* 0x3000000fff0c7230 */ /* 0x000fe40000004100 */
[----:B------:R-:W-:Y:S01]  /*0d20*/  FMUL.FTZ R57, R14, R57 ;  /* 0x000000390e397220 */ /* 0x000fe20000410000 */
[----:B------:R-:W-:Y:S02]  /*0d30*/  HADD2.F32 R16, -RZ, R16.H0_H0 ;  /* 0x20000010ff107230 */ /* 0x000fe40000004100 */
[----:B------:R-:W-:-:S02]  /*0d40*/  HADD2.F32 R15, -RZ, R20.H0_H0 ;  /* 0x20000014ff0f7230 */ /* 0x000fc40000004100 */
[----:B------:R-:W-:Y:S01]  /*0d50*/  FFMA.FTZ R14, R8, R51, R55 ;  /* 0x00000033080e7223 */ /* 0x000fe20000010037 */
[----:B------:R-:W-:Y:S02]  /*0d60*/  HADD2.F32 R43, -RZ, R9.H1_H1 ;  /* 0x30000009ff2b7230 */ /* 0x000fe40000004100 */
[----:B------:R-:W-:Y:S02]  /*0d70*/  HADD2.F32 R8, -RZ, R17.H0_H0 ;  /* 0x20000011ff087230 */ /* 0x000fe40000004100 */
[----:B------:R-:W-:Y:S01]  /*0d80*/  FFMA.FTZ R15, R16, R15, R57 ;  /* 0x0000000f100f7223 */ /* 0x000fe20000010039 */
[----:B------:R-:W-:Y:S02]  /*0d90*/  HADD2.F32 R51, -RZ, R21.H0_H0 ;  /* 0x20000015ff337230 */ /* 0x000fe40000004100 */
[----:B------:R-:W-:Y:S01]  /*0da0*/  FFMA.FTZ R50, R43, R50, R14 ;  /* 0x000000322b327223 */ /* 0x000fe2000001000e */
[----:B------:R-:W-:Y:S02]  /*0db0*/  HADD2.F32 R9, -RZ, R10.H0_H0 ;  /* 0x2000000aff097230 */ /* 0x000fe40000004100 */
[----:B------:R-:W-:-:S02]  /*0dc0*/  HADD2.F32 R17, -RZ, R17.H1_H1 ;  /* 0x30000011ff117230 */ /* 0x000fc40000004100 */
[----:B------:R-:W-:Y:S01]  /*0dd0*/  FFMA.FTZ R16, R8, R51, R15 ;  /* 0x0000003308107223 */ /* 0x000fe2000001000f */
[----:B------:R-:W-:Y:S02]  /*0de0*/  HADD2.F32 R14, -RZ, R21.H1_H1 ;  /* 0x30000015ff0e7230 */ /* 0x000fe40000004100 */
[----:B------:R-:W-:Y:S01]  /*0df0*/  FFMA.FTZ R15, R9, R48, R50 ;  /* 0x00000030090f7223 */ /* 0x000fe20000010032 */
[----:B------:R-:W-:Y:S02]  /*0e00*/  HADD2.F32 R46, -RZ, R10.H1_H1 ;  /* 0x3000000aff2e7230 */ /* 0x000fe40000004100 */
[----:B------:R-:W-:Y:S02]  /*0e10*/  HADD2.F32 R8, -RZ, R18.H0_H0 ;  /* 0x20000012ff087230 */ /* 0x000fe40000004100 */
[----:B------:R-:W-:Y:S01]  /*0e20*/  FFMA.FTZ R17, R17, R14, R16 ;  /* 0x0000000e11117223 */ /* 0x000fe20000010010 */
[----:B------:R-:W-:Y:S02]  /*0e30*/  HADD2.F32 R9, -RZ, R22.H0_H0 ;  /* 0x20000016ff097230 */ /* 0x000fe40000004100 */
[----:B------:R-:W-:Y:S01]  /*0e40*/  FFMA.FTZ R47, R46, R47, R15 ;  /* 0x0000002f2e2f7223 */ /* 0x000fe2000001000f */
[----:B------:R-:W-:-:S02]  /*0e50*/  HADD2.F32 R10, -RZ, R11.H0_H0 ;  /* 0x2000000bff0a7230 */ /* 0x000fc40000004100 */
[----:B------:R-:W-:Y:S02]  /*0e60*/  HADD2.F32 R18, -RZ, R18.H1_H1 ;  /* 0x30000012ff127230 */ /* 0x000fe40000004100 */
[----:B------:R-:W-:Y:S01]  /*0e70*/  FFMA.FTZ R17, R8, R9, R17 ;  /* 0x0000000908117223 */ /* 0x000fe20000010011 */
[----:B------:R-:W-:Y:S02]  /*0e80*/  HADD2.F32 R15, -RZ, R22.H1_H1 ;  /* 0x30000016ff0f7230 */ /* 0x000fe40000004100 */
[----:B------:R-:W-:Y:S01]  /*0e90*/  FFMA.FTZ R8, R10, R13, R47 ;  /* 0x0000000d0a087223 */ /* 0x000fe2000001002f */
[----:B------:R-:W-:Y:S02]  /*0ea0*/  HADD2.F32 R11, -RZ, R11.H1_H1 ;  /* 0x3000000bff0b7230 */ /* 0x000fe40000004100 */
[----:B------:R-:W-:Y:S01]  /*0eb0*/  FFMA.FTZ R15, R18, R15, R17 ;  /* 0x0000000f120f7223 */ /* 0x000fe20000010011 */
[----:B------:R-:W-:Y:S02]  /*0ec0*/  HADD2.F32 R9, -RZ, R23.H0_H0 ;  /* 0x20000017ff097230 */ /* 0x000fe40000004100 */
[----:B------:R-:W-:Y:S01]  /*0ed0*/  FFMA.FTZ R11, R11, R12, R8 ;  /* 0x0000000c0b0b7223 */ /* 0x000fe20000010008 */
[----:B--2---:R-:W-:-:S02]  /*0ee0*/  HADD2.F32 R21, -RZ, R28.H1_H1 ;  /* 0x3000001cff157230 */ /* 0x004fc40000004100 */
[----:B------:R-:W-:Y:S02]  /*0ef0*/  HADD2.F32 R8, -RZ, R23.H1_H1 ;  /* 0x30000017ff087230 */ /* 0x000fe40000004100 */
[--C-:B---3--:R-:W-:Y:S02]  /*0f00*/  HADD2.F32 R17, -RZ, R24.reuse.H0_H0 ;  /* 0x20000018ff117230 */ /* 0x108fe40000004100 */
[----:B------:R-:W-:Y:S02]  /*0f10*/  HADD2.F32 R24, -RZ, R24.H1_H1 ;  /* 0x30000018ff187230 */ /* 0x000fe40000004100 */
[----:B------:R-:W-:Y:S02]  /*0f20*/  HADD2.F32 R22, -RZ, R28.H0_H0 ;  /* 0x2000001cff167230 */ /* 0x000fe40000004100 */
[----:B----4-:R-:W-:Y:S02]  /*0f30*/  HADD2.F32 R23, -RZ, R36.H1_H1 ;  /* 0x30000024ff177230 */ /* 0x010fe40000004100 */
[----:B------:R-:W-:Y:S01]  /*0f40*/  FMUL.FTZ R24, R24, R21 ;  /* 0x0000001518187220 */ /* 0x000fe20000410000 */
[----:B------:R-:W-:-:S02]  /*0f50*/  HADD2.F32 R18, -RZ, R32.H1_H1 ;  /* 0x30000020ff127230 */ /* 0x000fc40000004100 */
[--C-:B------:R-:W-:Y:S02]  /*0f60*/  HADD2.F32 R43, -RZ, R29.reuse.H0_H0 ;  /* 0x2000001dff2b7230 */ /* 0x100fe40000004100 */
        /* <DEDUP_REMOVED lines=10> */
[----:B------:R-:W-:Y:S02]  /*1010*/  HADD2.F32 R25, -RZ, R25.H1_H1 ;  /* 0x30000019ff197230 */ /* 0x000fe40000004100 */
[----:B------:R-:W-:Y:S02]  /*1020*/  HADD2.F32 R10, -RZ, R19.H0_H0 ;  /* 0x20000013ff0a7230 */ /* 0x000fe40000004100 */
        /* <DEDUP_REMOVED lines=8> */
[----:B------:R-:W-:Y:S01]  /*10b0*/  FFMA.FTZ R20, R33, R20, R32 ;  /* 0x0000001421147223 */ /* 0x000fe20000010020 */
        /* <DEDUP_REMOVED lines=12> */
[----:B------:R-:W-:Y:S02]  /*1180*/  HADD2.F32 R16, -RZ, R39.H0_H0 ;  /* 0x20000027ff107230 */ /* 0x000fe40000004100 */
[----:B------:R-:W-:Y:S01]  /*1190*/  FFMA.FTZ R26, R9, R14, R26 ;  /* 0x0000000e091a7223 */ /* 0x000fe2000001001a */
[----:B------:R-:W-:Y:S02]  /*11a0*/  HADD2.F32 R19, -RZ, R19.H1_H1 ;  /* 0x30000013ff137230 */ /* 0x000fe40000004100 */
[----:B------:R-:W-:-:S02]  /*11b0*/  HADD2.F32 R27, -RZ, R27.H1_H1 ;  /* 0x3000001bff1b7230 */ /* 0x000fc40000004100 */
[----:B------:R-:W-:Y:S02]  /*11c0*/  HADD2.F32 R12, -RZ, R31.H1_H1 ;  /* 0x3000001fff0c7230 */ /* 0x000fe40000004100 */
[----:B------:R-:W-:Y:S01]  /*11d0*/  FFMA.FTZ R16, R13, R16, R34 ;  /* 0x000000100d107223 */ /* 0x000fe20000010022 */
[----:B------:R-:W-:Y:S02]  /*11e0*/  HADD2.F32 R35, -RZ, R35.H1_H1 ;  /* 0x30000023ff237230 */ /* 0x000fe40000004100 */
[----:B------:R-:W-:Y:S02]  /*11f0*/  HADD2.F32 R14, -RZ, R39.H1_H1 ;  /* 0x30000027ff0e7230 */ /* 0x000fe40000004100 */
[----:B------:R-:W-:Y:S01]  /*1200*/  FFMA.FTZ R10, R19, R8, R10 ;  /* 0x00000008130a7223 */ /* 0x000fe2000001000a */
[----:B------:R-:W-:Y:S01]  /*1210*/  FFMA.FTZ R26, R27, R12, R26 ;  /* 0x0000000c1b1a7223 */ /* 0x000fe2000001001a */
[----:B------:R-:W0:Y:S01]  /*1220*/  SHFL.BFLY PT, R8, R11, 0x8, 0x1f ;  /* 0x0d001f000b087f89 */ /* 0x000e2200000e0000 */
[----:B------:R-:W-:-:S03]  /*1230*/  FFMA.FTZ R16, R35, R14, R16 ;  /* 0x0000000e23107223 */ /* 0x000fc60000010010 */
[----:B------:R-:W1:Y:S04]  /*1240*/  SHFL.BFLY PT, R9, R10, 0x8, 0x1f ;  /* 0x0d001f000a097f89 */ /* 0x000e6800000e0000 */
[----:B------:R-:W2:Y:S04]  /*1250*/  SHFL.BFLY PT, R13, R26, 0x8, 0x1f ;  /* 0x0d001f001a0d7f89 */ /* 0x000ea800000e0000 */
[----:B------:R-:W3:Y:S01]  /*1260*/  SHFL.BFLY PT, R17, R16, 0x8, 0x1f ;  /* 0x0d001f0010117f89 */ /* 0x000ee200000e0000 */
[----:B0-----:R-:W-:Y:S01]  /*1270*/  FADD.FTZ R8, R11, R8 ;  /* 0x000000080b087221 */ /* 0x001fe20000010000 */
[----:B-1----:R-:W-:-:S04]  /*1280*/  FADD.FTZ R12, R10, R9 ;  /* 0x000000090a0c7221 */ /* 0x002fc80000010000 */
[----:B------:R-:W0:Y:S01]  /*1290*/  SHFL.BFLY PT, R9, R8, 0x4, 0x1f ;  /* 0x0c801f0008097f89 */ /* 0x000e2200000e0000 */
[----:B--2---:R-:W-:Y:S01]  /*12a0*/  FADD.FTZ R15, R26, R13 ;  /* 0x0000000d1a0f7221 */ /* 0x004fe20000010000 */
[----:B---3--:R-:W-:-:S04]  /*12b0*/  FADD.FTZ R17, R16, R17 ;  /* 0x0000001110117221 */ /* 0x008fc80000010000 */
[----:B------:R-:W1:Y:S04]  /*12c0*/  SHFL.BFLY PT, R14, R15, 0x4, 0x1f ;  /* 0x0c801f000f0e7f89 */ /* 0x000e6800000e0000 */
[----:B------:R-:W2:Y:S04]  /*12d0*/  SHFL.BFLY PT, R13, R12, 0x4, 0x1f ;  /* 0x0c801f000c0d7f89 */ /* 0x000ea800000e0000 */
[----:B------:R-:W3:Y:S01]  /*12e0*/  SHFL.BFLY PT, R18, R17, 0x4, 0x1f ;  /* 0x0c801f0011127f89 */ /* 0x000ee200000e0000 */
[----:B0-----:R-:W-:-:S05]  /*12f0*/  FADD.FTZ R9, R8, R9 ;  /* 0x0000000908097221 */ /* 0x001fca0000010000 */
[----:B------:R-:W0:Y:S01]  /*1300*/  SHFL.BFLY PT, R10, R9, 0x2, 0x1f ;  /* 0x0c401f00090a7f89 */ /* 0x000e2200000e0000 */
[----:B-1----:R-:W-:Y:S01]  /*1310*/  FADD.FTZ R16, R15, R14 ;  /* 0x0000000e0f107221 */ /* 0x002fe20000010000 */
[----:B--2---:R-:W-:Y:S01]  /*1320*/  FADD.FTZ R11, R12, R13 ;  /* 0x0000000d0c0b7221 */ /* 0x004fe20000010000 */
[----:B---3--:R-:W-:-:S03]  /*1330*/  FADD.FTZ R18, R17, R18 ;  /* 0x0000001211127221 */ /* 0x008fc60000010000 */
[----:B------:R-:W1:Y:S04]  /*1340*/  SHFL.BFLY PT, R13, R16, 0x2, 0x1f ;  /* 0x0c401f00100d7f89 */ /* 0x000e6800000e0000 */
[----:B------:R-:W2:Y:S04]  /*1350*/  SHFL.BFLY PT, R14, R11, 0x2, 0x1f ;  /* 0x0c401f000b0e7f89 */ /* 0x000ea800000e0000 */
[----:B------:R-:W3:Y:S01]  /*1360*/  SHFL.BFLY PT, R19, R18, 0x2, 0x1f ;  /* 0x0c401f0012137f89 */ /* 0x000ee200000e0000 */
[----:B------:R-:W-:Y:S01]  /*1370*/  IADD3 R20, PT, PT, R53, 0x3f, RZ ;  /* 0x0000003f35147810 */ /* 0x000fe20007ffe0ff */
[----:B0-----:R-:W-:-:S03]  /*1380*/  FADD.FTZ R12, R9, R10 ;  /* 0x0000000a090c7221 */ /* 0x001fc60000010000 */
[----:B------:R-:W-:-:S04]  /*1390*/  SHF.R.S32.HI R15, RZ, 0x1f, R20 ;  /* 0x0000001fff0f7819 */ /* 0x000fc80000011414 */
[----:B------:R-:W-:Y:S01]  /*13a0*/  LEA.HI R8, R15, R20, RZ, 0x6 ;  /* 0x000000140f087211 */ /* 0x000fe200078f30ff */
[----:B-1----:R-:W-:Y:S02]  /*13b0*/  FADD.FTZ R17, R16, R13 ;  /* 0x0000000d10117221 */ /* 0x002fe40000010000 */
[----:B------:R-:W0:Y:S01]  /*13c0*/  SHFL.BFLY PT, R13, R12, 0x1, 0x1f ;  /* 0x0c201f000c0d7f89 */ /* 0x000e2200000e0000 */
[----:B--2---:R-:W-:Y:S01]  /*13d0*/  FADD.FTZ R14, R11, R14 ;  /* 0x0000000e0b0e7221 */ /* 0x004fe20000010000 */
[----:B------:R-:W-:Y:S01]  /*13e0*/  LOP3.LUT R8, R8, 0xffffffc0, RZ, 0xc0, !PT ;  /* 0xffffffc008087812 */ /* 0x000fe200078ec0ff */
[----:B---3--:R-:W-:-:S03]  /*13f0*/  FADD.FTZ R19, R18, R19 ;  /* 0x0000001312137221 */ /* 0x008fc60000010000 */
[----:B------:R-:W1:Y:S01]  /*1400*/  SHFL.BFLY PT, R15, R14, 0x1, 0x1f ;  /* 0x0c201f000e0f7f89 */ /* 0x000e6200000e0000 */
[----:B------:R-:W-:Y:S01]  /*1410*/  IADD3 R21, PT, PT, R5, R20, -R8 ;  /* 0x0000001405157210 */ /* 0x000fe20007ffe808 */
[----:B------:R-:W2:Y:S02]  /*1420*/  LDC.64 R10, c[0x0][0x440] ;  /* 0x00011000ff0a7b82 */ /* 0x000ea40000000a00 */
[----:B------:R-:W3:Y:S04]  /*1430*/  SHFL.BFLY PT, R16, R17, 0x1, 0x1f ;  /* 0x0c201f0011107f89 */ /* 0x000ee800000e0000 */
[----:B------:R-:W4:Y:S02]  /*1440*/  SHFL.BFLY PT, R18, R19, 0x1, 0x1f ;  /* 0x0c201f0013127f89 */ /* 0x000f2400000e0000 */
[----:B------:R-:W2:Y:S01]  /*1450*/  LDC.64 R8, c[0x0][0x448] ;  /* 0x00011200ff087b82 */ /* 0x000ea20000000a00 */
[----:B------:R-:W-:-:S02]  /*1460*/  IADD3 R21, PT, PT, R20, -R21, RZ ;  /* 0x8000001514157210 */ /* 0x000fc40007ffe0ff */
[----:B------:R-:W-:Y:S02]  /*1470*/  ISETP.NE.AND P1, PT, R44, RZ, PT ;  /* 0x000000ff2c00720c */ /* 0x000fe40003f25270 */
[----:B------:R-:W-:Y:S02]  /*1480*/  SHF.L.U32 R20, R0, 0xd, RZ ;  /* 0x0000000d00147819 */ /* 0x000fe400000006ff */
[----:B------:R-:W-:-:S04]  /*1490*/  SHF.L.U32 R23, R4, 0x2, RZ ;  /* 0x0000000204177819 */ /* 0x000fc800000006ff */
[----:B------:R-:W-:Y:S02]  /*14a0*/  LOP3.LUT R23, R23, R20, RZ, 0xfc, !PT ;  /* 0x0000001417177212 */ /* 0x000fe400078efcff */
[----:B------:R-:W-:Y:S02]  /*14b0*/  SHF.L.U32 R20, R3, 0x7, RZ ;  /* 0x0000000703147819 */ /* 0x000fe400000006ff */
[----:B------:R-:W-:Y:S01]  /*14c0*/  ISETP.GE.AND P0, PT, R4, R21, PT ;  /* 0x000000150400720c */ /* 0x000fe20003f06270 */
[----:B0-----:R-:W-:Y:S01]  /*14d0*/  FADD.FTZ R21, R12, R13 ;  /* 0x0000000d0c157221 */ /* 0x001fe20000010000 */
[----:B------:R-:W-:Y:S01]  /*14e0*/  IADD3 R12, P2, PT, R20, R23, RZ ;  /* 0x00000017140c7210 */ /* 0x000fe20007f5e0ff */
[----:B------:R-:W-:Y:S01]  /*14f0*/  BSSY.RECONVERGENT B0, `(.L_x_71) ;  /* 0x0000021000007945 */ /* 0x000fe20003800200 */
[----:B------:R-:W-:Y:S01]  /*1500*/  ISETP.GT.U32.OR P0, PT, R4, 0x3f, P0 ;  /* 0x0000003f0400780c */ /* 0x000fe20000704470 */
[----:B-1----:R-:W-:Y:S01]  /*1510*/  FADD.FTZ R22, R14, R15 ;  /* 0x0000000f0e167221 */ /* 0x002fe20000010000 */
[----:B------:R-:W-:Y:S01]  /*1520*/  LEA.HI.X.SX32 R13, R20, RZ, 0x1, P2 ;  /* 0x000000ff140d7211 */ /* 0x000fe200010f0eff */
[----:B---3--:R-:W-:Y:S01]  /*1530*/  FADD.FTZ R23, R17, R16 ;  /* 0x0000001011177221 */ /* 0x008fe20000010000 */
[----:B----4-:R-:W-:Y:S01]  /*1540*/  FADD.FTZ R18, R19, R18 ;  /* 0x0000001213127221 */ /* 0x010fe20000010000 */
[----:B------:R-:W-:Y:S01]  /*1550*/  SHF.R.S32.HI R20, RZ, 0x1f, R3 ;  /* 0x0000001fff147819 */ /* 0x000fe20000011403 */
[----:B------:R-:W-:Y:S07]  /*1560*/  @P1 BRA `(.L_x_72) ;  /* 0x0000000000641947 */ /* 0x000fee0003800000 */
[----:B------:R-:W0:Y:S01]  /*1570*/  LDC.64 R16, c[0x0][0x3e8] ;  /* 0x0000fa00ff107b82 */ /* 0x000e220000000a00 */
[----:B------:R-:W1:Y:S01]  /*1580*/  LDCU.64 UR8, c[0x0][0x3f0] ;  /* 0x00007e00ff0877ac */ /* 0x000e620008000a00 */
[----:B------:R-:W-:Y:S02]  /*1590*/  IADD3 R14, P1, PT, R5, R3, RZ ;  /* 0x00000003050e7210 */ /* 0x000fe40007f3e0ff */
[-C--:B------:R-:W-:Y:S01]  /*15a0*/  ISETP.GE.AND P4, PT, R6, R7.reuse, PT ;  /* 0x000000070600720c */ /* 0x080fe20003f86270 */
[----:B------:R-:W3:Y:S01]  /*15b0*/  LDCU.64 UR10, c[0x0][0x3d0] ;  /* 0x00007a00ff0a77ac */ /* 0x000ee20008000a00 */
[----:B------:R-:W-:Y:S02]  /*15c0*/  IADD3.X R15, PT, PT, RZ, R20, RZ, P1, !PT ;  /* 0x00000014ff0f7210 */ /* 0x000fe40000ffe4ff */
[-C--:B------:R-:W-:Y:S02]  /*15d0*/  ISETP.GE.AND P1, PT, R52, R7.reuse, PT ;  /* 0x000000073400720c */ /* 0x080fe40003f26270 */
[----:B------:R-:W-:Y:S01]  /*15e0*/  ISETP.GE.AND P3, PT, R40, R7, PT ;  /* 0x000000072800720c */ /* 0x000fe20003f66270 */
[----:B0-----:R-:W-:-:S04]  /*15f0*/  IMAD.WIDE.U32 R14, R16, UR6, R14 ;  /* 0x00000006100e7c25 */ /* 0x001fc8000f8e000e */
[----:B------:R-:W-:Y:S01]  /*1600*/  IMAD R15, R17, UR6, R15 ;  /* 0x00000006110f7c24 */ /* 0x000fe2000f8e020f */
[----:B------:R-:W-:Y:S01]  /*1610*/  FSEL R17, R22, RZ, !P3 ;  /* 0x000000ff16117208 */ /* 0x000fe20005800000 */
[----:B-1----:R-:W-:-:S04]  /*1620*/  IMAD.WIDE.U32 R14, R41, UR8, R14 ;  /* 0x00000008290e7c25 */ /* 0x002fc8000f8e000e */
[----:B------:R-:W-:Y:S01]  /*1630*/  IMAD R16, R41, UR9, R15 ;  /* 0x0000000929107c24 */ /* 0x000fe2000f8e020f */
[----:B------:R-:W-:-:S04]  /*1640*/  IADD3 R15, P2, PT, R6, R14, RZ ;  /* 0x0000000e060f7210 */ /* 0x000fc80007f5e0ff */
[----:B------:R-:W-:Y:S02]  /*1650*/  IADD3.X R16, PT, PT, RZ, R16, RZ, P2, !PT ;  /* 0x00000010ff107210 */ /* 0x000fe400017fe4ff */
[----:B---3--:R-:W-:Y:S02]  /*1660*/  LEA R14, P5, R15, UR10, 0x2 ;  /* 0x0000000a0f0e7c11 */ /* 0x008fe4000f8a10ff */
[----:B------:R-:W-:Y:S02]  /*1670*/  ISETP.GE.AND P2, PT, R45, R7, PT ;  /* 0x000000072d00720c */ /* 0x000fe40003f46270 */
[----:B------:R-:W-:Y:S02]  /*1680*/  FSEL R7, R21, RZ, !P4 ;  /* 0x000000ff15077208 */ /* 0x000fe40006000000 */
[----:B------:R-:W-:Y:S02]  /*1690*/  LEA.HI.X R15, R15, UR11, R16, 0x2, P5 ;  /* 0x0000000b0f0f7c11 */ /* 0x000fe4000a8f1410 */
[----:B------:R-:W-:-:S02]  /*16a0*/  FSEL R19, R23, RZ, !P2 ;  /* 0x000000ff17137208 */ /* 0x000fc40005000000 */
[----:B------:R-:W-:Y:S01]  /*16b0*/  FSEL R21, R18, RZ, !P1 ;  /* 0x000000ff12157208 */ /* 0x000fe20004800000 */
[----:B------:R0:W-:Y:S04]  /*16c0*/  STG.E desc[UR4][R14.64], R7 ;  /* 0x000000070e007986 */ /* 0x0001e8000c101904 */
[----:B------:R0:W-:Y:S04]  /*16d0*/  STG.E desc[UR4][R14.64+0x40], R17 ;  /* 0x000040110e007986 */ /* 0x0001e8000c101904 */
[----:B------:R0:W-:Y:S04]  /*16e0*/  STG.E desc[UR4][R14.64+0x80], R19 ;  /* 0x000080130e007986 */ /* 0x0001e8000c101904 */
[----:B------:R0:W-:Y:S02]  /*16f0*/  STG.E desc[UR4][R14.64+0xc0], R21 ;  /* 0x0000c0150e007986 */ /* 0x0001e4000c101904 */
.L_x_72:
[----:B------:R-:W-:Y:S05]  /*1700*/  BSYNC.RECONVERGENT B0 ;  /* 0x0000000000007941 */ /* 0x000fea0003800200 */
.L_x_71:
[----:B------:R-:W-:Y:S04]  /*1710*/  BSSY.RECONVERGENT B0, `(.L_x_73) ;  /* 0x0000012000007945 */ /* 0x000fe80003800200 */
[----:B------:R-:W-:Y:S05]  /*1720*/  @P0 BRA `(.L_x_74) ;  /* 0x0000000000400947 */ /* 0x000fea0003800000 */
[----:B0-----:R-:W0:Y:S01]  /*1730*/  LDC.64 R14, c[0x0][0x418] ;  /* 0x00010600ff0e7b82 */ /* 0x001e220000000a00 */
[----:B------:R-:W-:Y:S01]  /*1740*/  IADD3 R6, PT, PT, R5, R4, RZ ;  /* 0x0000000405067210 */ /* 0x000fe20007ffe0ff */
[----:B------:R-:W1:Y:S03]  /*1750*/  LDCU.64 UR8, c[0x0][0x420] ;  /* 0x00008400ff0877ac */ /* 0x000e660008000a00 */
[----:B------:R-:W-:Y:S01]  /*1760*/  IADD3 R6, P0, PT, R6, R3, RZ ;  /* 0x0000000306067210 */ /* 0x000fe20007f1e0ff */
[C---:B-----5:R-:W-:Y:S02]  /*1770*/  FMUL.FTZ R3, R49.reuse, 1.4426950216293334961 ;  /* 0x3fb8aa3b31037820 */ /* 0x060fe40000410000 */
[----:B------:R-:W3:Y:S01]  /*1780*/  LDC.64 R16, c[0x0][0x410] ;  /* 0x00010400ff107b82 */ /* 0x000ee20000000a00 */
[----:B------:R-:W-:Y:S02]  /*1790*/  IADD3.X R7, PT, PT, RZ, R20, RZ, P0, !PT ;  /* 0x00000014ff077210 */ /* 0x000fe400007fe4ff */
[----:B------:R-:W-:-:S04]  /*17a0*/  FSETP.NEU.FTZ.AND P0, PT, R49, -INF , PT ;  /* 0xff8000003100780b */ /* 0x000fc80003f1d000 */
[----:B------:R-:W-:Y:S01]  /*17b0*/  FSEL R3, R3, RZ, P0 ;  /* 0x000000ff03037208 */ /* 0x000fe20000000000 */
[----:B0-----:R-:W-:-:S04]  /*17c0*/  IMAD.WIDE.U32 R6, R14, UR6, R6 ;  /* 0x000000060e067c25 */ /* 0x001fc8000f8e0006 */
[----:B------:R-:W-:Y:S02]  /*17d0*/  IMAD R7, R15, UR6, R7 ;  /* 0x000000060f077c24 */ /* 0x000fe4000f8e0207 */
[----:B-1----:R-:W-:-:S04]  /*17e0*/  IMAD.WIDE.U32 R6, R41, UR8, R6 ;  /* 0x0000000829067c25 */ /* 0x002fc8000f8e0006 */
[----:B------:R-:W-:Y:S01]  /*17f0*/  IMAD R5, R41, UR9, R7 ;  /* 0x0000000929057c24 */ /* 0x000fe2000f8e0207 */
[----:B---3--:R-:W-:-:S04]  /*1800*/  LEA R14, P1, R6, R16, 0x2 ;  /* 0x00000010060e7211 */ /* 0x008fc800078210ff */
[----:B------:R-:W-:-:S05]  /*1810*/  LEA.HI.X R15, R6, R17, R5, 0x2, P1 ;  /* 0x00000011060f7211 */ /* 0x000fca00008f1405 */
[----:B------:R1:W-:Y:S04]  /*1820*/  STG.E desc[UR4][R14.64], R3 ;  /* 0x000000030e007986 */ /* 0x0003e8000c101904 */
.L_x_74:
[----:B------:R-:W-:Y:S05]  /*1830*/  BSYNC.RECONVERGENT B0 ;  /* 0x0000000000007941 */ /* 0x000fea0003800200 */
.L_x_73:
[----:B------:R-:W3:Y:S01]  /*1840*/  LDCU.64 UR10, c[0x0][0x458] ;  /* 0x00008b00ff0a77ac */ /* 0x000ee20008000a00 */
[----:B--2---:R-:W-:Y:S01]  /*1850*/  IMAD.WIDE.U32 R12, R10, UR6, R12 ;  /* 0x000000060a0c7c25 */ /* 0x004fe2000f8e000c */
[----:B------:R-:W2:Y:S03]  /*1860*/  LDCU.64 UR8, c[0x0][0x428] ;  /* 0x00008500ff0877ac */ /* 0x000ea60008000a00 */
[----:B------:R-:W-:Y:S02]  /*1870*/  IMAD R13, R11, UR6, R13 ;  /* 0x000000060b0d7c24 */ /* 0x000fe4000f8e020d */
[----:B0-----:R-:W-:-:S04]  /*1880*/  IMAD.WIDE.U32 R6, R41, R8, R12 ;  /* 0x0000000829067225 */ /* 0x001fc800078e000c */
[----:B------:R-:W-:Y:S01]  /*1890*/  IMAD R9, R41, R9, R7 ;  /* 0x0000000929097224 */ /* 0x000fe200078e0207 */
[----:B---3--:R-:W-:-:S04]  /*18a0*/  ISETP.NE.U32.AND P0, PT, RZ, UR10, PT ;  /* 0x0000000aff007c0c */ /* 0x008fc8000bf05070 */
[----:B------:R-:W-:Y:S02]  /*18b0*/  ISETP.NE.AND.EX P0, PT, RZ, UR11, PT, P0 ;  /* 0x0000000bff007c0c */ /* 0x000fe4000bf05300 */
[----:B--2---:R-:W-:Y:S02]  /*18c0*/  LEA R8, P1, R6, UR8, 0x2 ;  /* 0x0000000806087c11 */ /* 0x004fe4000f8210ff */
[----:B------:R-:W-:Y:S02]  /*18d0*/  ISETP.NE.OR P0, PT, R4, RZ, !P0 ;  /* 0x000000ff0400720c */ /* 0x000fe40004705670 */
        /* <DEDUP_REMOVED lines=10> */
[----:B-1----:R-:W1:Y:S01]  /*1980*/  LDC R3, c[0x0][0x390] ;  /* 0x0000e400ff037b82 */ /* 0x002e620000000800 */
[----:B------:R-:W2:Y:S07]  /*1990*/  LDCU UR7, c[0x0][0x450] ;  /* 0x00008a00ff0777ac */ /* 0x000eae0008000800 */
[----:B------:R-:W3:Y:S01]  /*19a0*/  LDC.64 R4, c[0x0][0x458] ;  /* 0x00011600ff047b82 */ /* 0x000ee20000000a00 */
[----:B--2---:R-:W-:-:S04]  /*19b0*/  IMAD R0, R0, UR7, R2 ;  /* 0x0000000700007c24 */ /* 0x004fc8000f8e0202 */
[----:B-1----:R-:W-:-:S04]  /*19c0*/  IMAD R3, R0, R3, UR6 ;  /* 0x0000000600037e24 */ /* 0x002fc8000f8e0203 */
[----:B---3--:R-:W-:-:S05]  /*19d0*/  IMAD.WIDE R2, R3, 0x4, R4 ;  /* 0x0000000403027825 */ /* 0x008fca00078e0204 */
[----:B------:R-:W-:Y:S01]  /*19e0*/  STG.E desc[UR4][R2.64], RZ ;  /* 0x000000ff02007986 */ /* 0x000fe2000c101904 */
[----:B------:R-:W-:Y:S05]  /*19f0*/  EXIT ;  /* 0x000000000000794d */ /* 0x000fea0003800000 */
.L_x_75:
        /* <DEDUP_REMOVED lines=16> */
.L_x_103:


//--------------------- .nv.shared._ZN7cutlass13device_kernelIN5flash11enable_sm90INS1_16FlashAttnBwdSm90INS1_25CollectiveMainloopBwdSm90ILi2ELi2ELi2EN4cute5tupleIJNS5_1CILi1EEES8_S8_EEENS6_IJNS7_ILi64EEENS7_ILi128EEESB_EEENS_6half_tEfNS_4arch4Sm90ELb0ELb0ELb1ELb0ELb0ELb1ELb0ELb0ELi2ELi1ELi2ELi1ELb0EEENS1_21CollectiveEpilogueBwdISC_SD_SF_Li256ELb0ELb0ELi1EEENS1_19SingleTileSchedulerILb0ELb0ELb0ELi128EEEEEEEEEvNT_6ParamsE --------------------------
	.section	.nv.shared._ZN7cutlass13device_kernelIN5flash11enable_sm90INS1_16FlashAttnBwdSm90INS1_25CollectiveMainloopBwdSm90ILi2ELi2ELi2EN4cute5tupleIJNS5_1CILi1EEES8_S8_EEENS6_IJNS7_ILi64EEENS7_ILi128EEESB_EEENS_6half_tEfNS_4arch4Sm90ELb0ELb0ELb1ELb0ELb0ELb1ELb0ELb0ELi2ELi1ELi2ELi1ELb0EEENS1_21CollectiveEpilogueBwdISC_SD_SF_Li256ELb0ELb0ELi1EEENS1_19SingleTileSchedulerILb0ELb0ELb0ELi128EEEEEEEEEvNT_6ParamsE,"aw",@nobits
	.sectionflags	@""
	.align	16
	.zero		1024


//--------------------- .nv.shared.reserved.0     --------------------------
	.section	.nv.shared.reserved.0,"aw",@nobits
	.weak		__nv_reservedSMEM_offset_0_alias
	.size		__nv_reservedSMEM_offset_0_alias, 0, 64
	.other		__nv_reservedSMEM_offset_0_alias,@"STO_CUDA_RESERVED_SHARED STV_DEFAULT"
__nv_reservedSMEM_offset_0_alias:
	.zero		0
	.zero		64


//--------------------- .nv.global                --------------------------
	.section	.nv.global,"aw",@nobits
.nv.global:
	.type		_ZN74_INTERNAL_9fa27cf8_38_flash_bwd_hdim128_fp16_softcap_sm90_cu_49158569_28744cute1_E,@object
	.size		_ZN74_INTERNAL_9fa27cf8_38_flash_bwd_hdim128_fp16_softcap_sm90_cu_49158569_28744cute1_E,(_ZN74_INTERNAL_9fa27cf8_38_flash_bwd_hdim128_fp16_softcap_sm90_cu_49158569_28744cuda3std3__45__cpo6cbeginE - _ZN74_INTERNAL_9fa27cf8_38_flash_bwd_hdim128_fp16_softcap_sm90_cu_49158569_28744cute1_E)
_ZN74_INTERNAL_9fa27cf8_38_flash_bwd_hdim128_fp16_softcap_sm90_cu_49158569_28744cute1_E:
	.zero		1
	.type		_ZN74_INTERNAL_9fa27cf8_38_flash_bwd_hdim128_fp16_softcap_sm90_cu_49158569_28744cuda3std3__45__cpo6cbeginE,@object
	.size		_ZN74_INTERNAL_9fa27cf8_38_flash_bwd_hdim128_fp16_softcap_sm90_cu_49158569_28744cuda3std3__45__cpo6cbeginE,(_ZN74_INTERNAL_9fa27cf8_38_flash_bwd_hdim128_fp16_softcap_sm90_cu_49158569_28744cuda3std3__48in_placeE - _ZN74_INTERNAL_9fa27cf8_38_flash_bwd_hdim128_fp16_softcap_sm90_cu_49158569_28744cuda3std3__45__cpo6cbeginE)
_ZN74_INTERNAL_9fa27cf8_38_flash_bwd_hdim128_fp16_softcap_sm90_cu_49158569_28744cuda3std3__45__cpo6cbeginE:
	.zero		1
	.type		_ZN74_INTERNAL_9fa27cf8_38_flash_bwd_hdim128_fp16_softcap_sm90_cu_49158569_28744cuda3std3__48in_placeE,@object
	.size		_ZN74_INTERNAL_9fa27cf8_38_flash_bwd_hdim128_fp16_softcap_sm90_cu_49158569_28744cuda3std3__48in_placeE,(_ZN74_INTERNAL_9fa27cf8_38_flash_bwd_hdim128_fp16_softcap_sm90_cu_49158569_28744cuda3std6ranges3__45__cpo9iter_moveE - _ZN74_INTERNAL_9fa27cf8_38_flash_bwd_hdim128_fp16_softcap_sm90_cu_49158569_28744cuda3std3__48in_placeE)
_ZN74_INTERNAL_9fa27cf8_38_flash_bwd_hdim128_fp16_softcap_sm90_cu_49158569_28744cuda3std3__48in_placeE:
	.zero		1
	.type		_ZN74_INTERNAL_9fa27cf8_38_flash_bwd_hdim128_fp16_softcap_sm90_cu_49158569_28744cuda3std6ranges3__45__cpo9iter_moveE,@object
	.size		_ZN74_INTERNAL_9fa27cf8_38_flash_bwd_hdim128_fp16_softcap_sm90_cu_49158569_28744cuda3std6ranges3__45__cpo9iter_moveE,(_ZN74_INTERNAL_9fa27cf8_38_flash_bwd_hdim128_fp16_softcap_sm90_cu_49158569_28744cuda3std3__45__cpo5beginE - _ZN74_INTERNAL_9fa27cf8_38_flash_bwd_hdim128_fp16_softcap_sm90_cu_49158569_28744cuda3std6ranges3__45__cpo9iter_moveE)
_ZN74_INTERNAL_9fa27cf8_38_flash_bwd_hdim128_fp16_softcap_sm90_cu_49158569_28744cuda3std6ranges3__45__cpo9iter_moveE:
	.zero		1
	.type		_ZN74_INTERNAL_9fa27cf8_38_flash_bwd_hdim128_fp16_softcap_sm90_cu_49158569_28744cuda3std3__45__cpo5beginE,@object
	.size		_ZN74_INTERNAL_9fa27cf8_38_flash_bwd_hdim128_fp16_softcap_sm90_cu_49158569_28744cuda3std3__45__cpo5beginE,(_ZN74_INTERNAL_9fa27cf8_38_flash_bwd_hdim128_fp16_softcap_sm90_cu_49158569_28744cuda3std3__476_GLOBAL__N__9fa27cf8_38_flash_bwd_hdim128_fp16_softcap_sm90_cu_49158569_28746ignoreE - _ZN74_INTERNAL_9fa27cf8_38_flash_bwd_hdim128_fp16_softcap_sm90_cu_49158569_28744cuda3std3__45__cpo5beginE)
_ZN74_INTERNAL_9fa27cf8_38_flash_bwd_hdim128_fp16_softcap_sm90_cu_49158569_28744cuda3std3__45__cpo5beginE:
	.zero		1
	.type		_ZN74_INTERNAL_9fa27cf8_38_flash_bwd_hdim128_fp16_softcap_sm90_cu_49158569_28744cuda3std3__476_GLOBAL__N__9fa27cf8_38_flash_bwd_hdim128_fp16_softcap_sm90_cu_49158569_28746ignoreE,@object
	.size		_ZN74_INTERNAL_9fa27cf8_38_flash_bwd_hdim128_fp16_softcap_sm90_cu_49158569_28744cuda3std3__476_GLOBAL__N__9fa27cf8_38_flash_bwd_hdim128_fp16_softcap_sm90_cu_49158569_28746ignoreE,(_ZN74_INTERNAL_9fa27cf8_38_flash_bwd_hdim128_fp16_softcap_sm90_cu_49158569_28744cute7productE - _ZN74_INTERNAL_9fa27cf8_38_flash_bwd_hdim128_fp16_softcap_sm90_cu_49158569_28744cuda3std3__476_GLOBAL__N__9fa27cf8_38_flash_bwd_hdim128_fp16_softcap_sm90_cu_49158569_28746ignoreE)
_ZN74_INTERNAL_9fa27cf8_38_flash_bwd_hdim128_fp16_softcap_sm90_cu_49158569_28744cuda3std3__476_GLOBAL__N__9fa27cf8_38_flash_bwd_hdim128_fp16_softcap_sm90_cu_49158569_28746ignoreE:
	.zero		1
	.type		_ZN74_INTERNAL_9fa27cf8_38_flash_bwd_hdim128_fp16_softcap_sm90_cu_49158569_28744cute7productE,@object
	.size		_ZN74_INTERNAL_9fa27cf8_38_flash_bwd_hdim128_fp16_softcap_sm90_cu_49158569_28744cute7productE,(_ZN74_INTERNAL_9fa27cf8_38_flash_bwd_hdim128_fp16_softcap_sm90_cu_49158569_28744cuda3std3__45__cpo3endE - _ZN74_INTERNAL_9fa27cf8_38_flash_bwd_hdim128_fp16_softcap_sm90_cu_49158569_28744cute7productE)
_ZN74_INTERNAL_9fa27cf8_38_flash_bwd_hdim128_fp16_softcap_sm90_cu_49158569_28744cute7productE:
	.zero		1
	.type		_ZN74_INTERNAL_9fa27cf8_38_flash_bwd_hdim128_fp16_softcap_sm90_cu_49158569_28744cuda3std3__45__cpo3endE,@object
	.size		_ZN74_INTERNAL_9fa27cf8_38_flash_bwd_hdim128_fp16_softcap_sm90_cu_49158569_28744cuda3std3__45__cpo3endE,(_ZN74_INTERNAL_9fa27cf8_38_flash_bwd_hdim128_fp16_softcap_sm90_cu_49158569_28744cuda3std3__419piecewise_constructE - _ZN74_INTERNAL_9fa27cf8_38_flash_bwd_hdim128_fp16_softcap_sm90_cu_49158569_28744cuda3std3__45__cpo3endE)
_ZN74_INTERNAL_9fa27cf8_38_flash_bwd_hdim128_fp16_softcap_sm90_cu_49158569_28744cuda3std3__45__cpo3endE:
	.zero		1
	.type		_ZN74_INTERNAL_9fa27cf8_38_flash_bwd_hdim128_fp16_softcap_sm90_cu_49158569_28744cuda3std3__419piecewise_constructE,@object
	.size		_ZN74_INTERNAL_9fa27cf8_38_flash_bwd_hdim128_fp16_softcap_sm90_cu_49158569_28744cuda3std3__419piecewise_constructE,(_ZN74_INTERNAL_9fa27cf8_38_flash_bwd_hdim128_fp16_softcap_sm90_cu_49158569_28744cuda3std3__45__cpo4cendE - _ZN74_INTERNAL_9fa27cf8_38_flash_bwd_hdim128_fp16_softcap_sm90_cu_49158569_28744cuda3std3__419piecewise_constructE)
_ZN74_INTERNAL_9fa27cf8_38_flash_bwd_hdim128_fp16_softcap_sm90_cu_49158569_28744cuda3std3__419piecewise_constructE:
	.zero		1
	.type		_ZN74_INTERNAL_9fa27cf8_38_flash_bwd_hdim128_fp16_softcap_sm90_cu_49158569_28744cuda3std3__45__cpo4cendE,@object
	.size		_ZN74_INTERNAL_9fa27cf8_38_flash_bwd_hdim128_fp16_softcap_sm90_cu_49158569_28744cuda3std3__45__cpo4cendE,(_ZN74_INTERNAL_9fa27cf8_38_flash_bwd_hdim128_fp16_softcap_sm90_cu_49158569_28744cuda3std6ranges3__45__cpo4swapE - _ZN74_INTERNAL_9fa27cf8_38_flash_bwd_hdim128_fp16_softcap_sm90_cu_49158569_28744cuda3std3__45__cpo4cendE)
_ZN74_INTERNAL_9fa27cf8_38_flash_bwd_hdim128_fp16_softcap_sm90_cu_49158569_28744cuda3std3__45__cpo4cendE:
	.zero		1
	.type		_ZN74_INTERNAL_9fa27cf8_38_flash_bwd_hdim128_fp16_softcap_sm90_cu_49158569_28744cuda3std6ranges3__45__cpo4swapE,@object
	.size		_ZN74_INTERNAL_9fa27cf8_38_flash_bwd_hdim128_fp16_softcap_sm90_cu_49158569_28744cuda3std6ranges3__45__cpo4swapE,(.L_7 - _ZN74_INTERNAL_9fa27cf8_38_flash_bwd_hdim128_fp16_softcap_sm90_cu_49158569_28744cuda3std6ranges3__45__cpo4swapE)
_ZN74_INTERNAL_9fa27cf8_38_flash_bwd_hdim128_fp16_softcap_sm90_cu_49158569_28744cuda3std6ranges3__45__cpo4swapE:
	.zero		1
.L_7:


//--------------------- .nv.shared._ZN7cutlass13device_kernelIN5flash11enable_sm90INS1_16FlashAttnBwdSm90INS1_25CollectiveMainloopBwdSm90ILi2ELi2ELi2EN4cute5tupleIJNS5_1CILi1EEES8_S8_EEENS6_IJNS7_ILi64EEENS7_ILi128EEESB_EEENS_6half_tEfNS_4arch4Sm90ELb0ELb0ELb1ELb0ELb1ELb1ELb0ELb0ELi2ELi1ELi2ELi1ELb0EEENS1_21CollectiveEpilogueBwdISC_SD_SF_Li256ELb0ELb0ELi1EEENS1_19SingleTileSchedulerILb0ELb0ELb0ELi128EEEEEEEEEvNT_6ParamsE --------------------------
	.section	.nv.shared._ZN7cutlass13device_kernelIN5flash11enable_sm90INS1_16FlashAttnBwdSm90INS1_25CollectiveMainloopBwdSm90ILi2ELi2ELi2EN4cute5tupleIJNS5_1CILi1EEES8_S8_EEENS6_IJNS7_ILi64EEENS7_ILi128EEESB_EEENS_6half_tEfNS_4arch4Sm90ELb0ELb0ELb1ELb0ELb1ELb1ELb0ELb0ELi2ELi1ELi2ELi1ELb0EEENS1_21CollectiveEpilogueBwdISC_SD_SF_Li256ELb0ELb0ELi1EEENS1_19SingleTileSchedulerILb0ELb0ELb0ELi128EEEEEEEEEvNT_6ParamsE,"aw",@nobits
	.sectionflags	@""
	.align	16
	.zero		1024


//--------------------- .nv.shared._ZN7cutlass13device_kernelIN5flash11enable_sm90INS1_16FlashAttnBwdSm90INS1_25CollectiveMainloopBwdSm90ILi2ELi2ELi2EN4cute5tupleIJNS5_1CILi1EEES8_S8_EEENS6_IJNS7_ILi64EEENS7_ILi128EEESB_EEENS_6half_tEfNS_4arch4Sm90ELb0ELb0ELb1ELb0ELb0ELb1ELb0ELb0ELi2ELi1ELi2ELi1ELb0EEENS1_24CollectiveEpilogueBwdGQAISC_fSF_Li256ELb0ELb0EEENS1_19SingleTileSchedulerILb0ELb0ELb0ELi128EEEEEEEEEvNT_6ParamsE --------------------------
	.section	.nv.shared._ZN7cutlass13device_kernelIN5flash11enable_sm90INS1_16FlashAttnBwdSm90INS1_25CollectiveMainloopBwdSm90ILi2ELi2ELi2EN4cute5tupleIJNS5_1CILi1EEES8_S8_EEENS6_IJNS7_ILi64EEENS7_ILi128EEESB_EEENS_6half_tEfNS_4arch4Sm90ELb0ELb0ELb1ELb0ELb0ELb1ELb0ELb0ELi2ELi1ELi2ELi1ELb0EEENS1_24CollectiveEpilogueBwdGQAISC_fSF_Li256ELb0ELb0EEENS1_19SingleTileSchedulerILb0ELb0ELb0ELi128EEEEEEEEEvNT_6ParamsE,"aw",@nobits
	.sectionflags	@""
	.align	16
	.zero		1024


//--------------------- .nv.shared._ZN7cutlass13device_kernelIN5flash11enable_sm90INS1_16FlashAttnBwdSm90INS1_25CollectiveMainloopBwdSm90ILi2ELi2ELi2EN4cute5tupleIJNS5_1CILi1EEES8_S8_EEENS6_IJNS7_ILi64EEENS7_ILi128EEESB_EEENS_6half_tEfNS_4arch4Sm90ELb0ELb0ELb1ELb0ELb1ELb1ELb0ELb0ELi2ELi1ELi2ELi1ELb0EEENS1_24CollectiveEpilogueBwdGQAISC_fSF_Li256ELb0ELb1EEENS1_19SingleTileSchedulerILb0ELb0ELb0ELi128EEEEEEEEEvNT_6ParamsE --------------------------
	.section	.nv.shared._ZN7cutlass13device_kernelIN5flash11enable_sm90INS1_16FlashAttnBwdSm90INS1_25CollectiveMainloopBwdSm90ILi2ELi2ELi2EN4cute5tupleIJNS5_1CILi1EEES8_S8_EEENS6_IJNS7_ILi64EEENS7_ILi128EEESB_EEENS_6half_tEfNS_4arch4Sm90ELb0ELb0ELb1ELb0ELb1ELb1ELb0ELb0ELi2ELi1ELi2ELi1ELb0EEENS1_24CollectiveEpilogueBwdGQAISC_fSF_Li256ELb0ELb1EEENS1_19SingleTileSchedulerILb0ELb0ELb0ELi128EEEEEEEEEvNT_6ParamsE,"aw",@nobits
	.sectionflags	@""
	.align	16
	.zero		1024


//--------------------- .nv.shared._ZN7cutlass13device_kernelIN5flash11enable_sm90INS1_16FlashAttnBwdSm90INS1_25CollectiveMainloopBwdSm90ILi2ELi2ELi2EN4cute5tupleIJNS5_1CILi1EEES8_S8_EEENS6_IJNS7_ILi64EEENS7_ILi128EEESB_EEENS_6half_tEfNS_4arch4Sm90ELb0ELb0ELb1ELb1ELb0ELb1ELb0ELb0ELi2ELi1ELi2ELi1ELb0EEENS1_21CollectiveEpilogueBwdISC_SD_SF_Li256ELb1ELb0ELi1EEENS1_19SingleTileSchedulerILb1ELb0ELb0ELi128EEEEEEEEEvNT_6ParamsE --------------------------
	.section	.nv.shared._ZN7cutlass13device_kernelIN5flash11enable_sm90INS1_16FlashAttnBwdSm90INS1_25CollectiveMainloopBwdSm90ILi2ELi2ELi2EN4cute5tupleIJNS5_1CILi1EEES8_S8_EEENS6_IJNS7_ILi64EEENS7_ILi128EEESB_EEENS_6half_tEfNS_4arch4Sm90ELb0ELb0ELb1ELb1ELb0ELb1ELb0ELb0ELi2ELi1ELi2ELi1ELb0EEENS1_21CollectiveEpilogueBwdISC_SD_SF_Li256ELb1ELb0ELi1EEENS1_19SingleTileSchedulerILb1ELb0ELb0ELi128EEEEEEEEEvNT_6ParamsE,"aw",@nobits
	.sectionflags	@""
	.align	16
	.zero		1024


//--------------------- .nv.shared._ZN7cutlass13device_kernelIN5flash11enable_sm90INS1_16FlashAttnBwdSm90INS1_25CollectiveMainloopBwdSm90ILi2ELi2ELi2EN4cute5tupleIJNS5_1CILi1EEES8_S8_EEENS6_IJNS7_ILi64EEENS7_ILi128EEESB_EEENS_6half_tEfNS_4arch4Sm90ELb0ELb0ELb1ELb1ELb1ELb1ELb0ELb0ELi2ELi1ELi2ELi1ELb0EEENS1_21CollectiveEpilogueBwdISC_SD_SF_Li256ELb1ELb0ELi1EEENS1_19SingleTileSchedulerILb1ELb0ELb0ELi128EEEEEEEEEvNT_6ParamsE --------------------------
	.section	.nv.shared._ZN7cutlass13device_kernelIN5flash11enable_sm90INS1_16FlashAttnBwdSm90INS1_25CollectiveMainloopBwdSm90ILi2ELi2ELi2EN4cute5tupleIJNS5_1CILi1EEES8_S8_EEENS6_IJNS7_ILi64EEENS7_ILi128EEESB_EEENS_6half_tEfNS_4arch4Sm90ELb0ELb0ELb1ELb1ELb1ELb1ELb0ELb0ELi2ELi1ELi2ELi1ELb0EEENS1_21CollectiveEpilogueBwdISC_SD_SF_Li256ELb1ELb0ELi1EEENS1_19SingleTileSchedulerILb1ELb0ELb0ELi128EEEEEEEEEvNT_6ParamsE,"aw",@nobits
	.sectionflags	@""
	.align	16
	.zero		1024


//--------------------- .nv.shared._ZN7cutlass13device_kernelIN5flash11enable_sm90INS1_16FlashAttnBwdSm90INS1_25CollectiveMainloopBwdSm90ILi2ELi2ELi2EN4cute5tupleIJNS5_1CILi1EEES8_S8_EEENS6_IJNS7_ILi64EEENS7_ILi128EEESB_EEENS_6half_tEfNS_4arch4Sm90ELb0ELb0ELb1ELb1ELb0ELb1ELb0ELb0ELi2ELi1ELi2ELi1ELb0EEENS1_24CollectiveEpilogueBwdGQAISC_fSF_Li256ELb1ELb0EEENS1_19SingleTileSchedulerILb1ELb0ELb0ELi128EEEEEEEEEvNT_6ParamsE --------------------------
	.section	.nv.shared._ZN7cutlass13device_kernelIN5flash11enable_sm90INS1_16FlashAttnBwdSm90INS1_25CollectiveMainloopBwdSm90ILi2ELi2ELi2EN4cute5tupleIJNS5_1CILi1EEES8_S8_EEENS6_IJNS7_ILi64EEENS7_ILi128EEESB_EEENS_6half_tEfNS_4arch4Sm90ELb0ELb0ELb1ELb1ELb0ELb1ELb0ELb0ELi2ELi1ELi2ELi1ELb0EEENS1_24CollectiveEpilogueBwdGQAISC_fSF_Li256ELb1ELb0EEENS1_19SingleTileSchedulerILb1ELb0ELb0ELi128EEEEEEEEEvNT_6ParamsE,"aw",@nobits
	.sectionflags	@""
	.align	16
	.zero		1024


//--------------------- .nv.shared._ZN7cutlass13device_kernelIN5flash11enable_sm90INS1_16FlashAttnBwdSm90INS1_25CollectiveMainloopBwdSm90ILi2ELi2ELi2EN4cute5tupleIJNS5_1CILi1EEES8_S8_EEENS6_IJNS7_ILi64EEENS7_ILi128EEESB_EEENS_6half_tEfNS_4arch4Sm90ELb0ELb0ELb1ELb1ELb1ELb1ELb0ELb0ELi2ELi1ELi2ELi1ELb0EEENS1_24CollectiveEpilogueBwdGQAISC_fSF_Li256ELb1ELb1EEENS1_19SingleTileSchedulerILb1ELb0ELb0ELi128EEEEEEEEEvNT_6ParamsE --------------------------
	.section	.nv.shared._ZN7cutlass13device_kernelIN5flash11enable_sm90INS1_16FlashAttnBwdSm90INS1_25CollectiveMainloopBwdSm90ILi2ELi2ELi2EN4cute5tupleIJNS5_1CILi1EEES8_S8_EEENS6_IJNS7_ILi64EEENS7_ILi128EEESB_EEENS_6half_tEfNS_4arch4Sm90ELb0ELb0ELb1ELb1ELb1ELb1ELb0ELb0ELi2ELi1ELi2ELi1ELb0EEENS1_24CollectiveEpilogueBwdGQAISC_fSF_Li256ELb1ELb1EEENS1_19SingleTileSchedulerILb1ELb0ELb0ELi128EEEEEEEEEvNT_6ParamsE,"aw",@nobits
	.sectionflags	@""
	.align	16
	.zero		1024


//--------------------- .nv.shared._ZN7cutlass13device_kernelIN5flash11enable_sm90INS1_16FlashAttnBwdSm90INS1_25CollectiveMainloopBwdSm90ILi2ELi2ELi2EN4cute5tupleIJNS5_1CILi1EEES8_S8_EEENS6_IJNS7_ILi64EEENS7_ILi128EEESB_EEENS_6half_tEfNS_4arch4Sm90ELb0ELb1ELb1ELb0ELb0ELb1ELb0ELb0ELi2ELi1ELi2ELi1ELb0EEENS1_21CollectiveEpilogueBwdISC_SD_SF_Li256ELb0ELb0ELi1EEENS1_19SingleTileSchedulerILb0ELb0ELb0ELi128EEEEEEEEEvNT_6ParamsE --------------------------
	.section	.nv.shared._ZN7cutlass13device_kernelIN5flash11enable_sm90INS1_16FlashAttnBwdSm90INS1_25CollectiveMainloopBwdSm90ILi2ELi2ELi2EN4cute5tupleIJNS5_1CILi1EEES8_S8_EEENS6_IJNS7_ILi64EEENS7_ILi128EEESB_EEENS_6half_tEfNS_4arch4Sm90ELb0ELb1ELb1ELb0ELb0ELb1ELb0ELb0ELi2ELi1ELi2ELi1ELb0EEENS1_21CollectiveEpilogueBwdISC_SD_SF_Li256ELb0ELb0ELi1EEENS1_19SingleTileSchedulerILb0ELb0ELb0ELi128EEEEEEEEEvNT_6ParamsE,"aw",@nobits
	.sectionflags	@""
	.align	16
	.zero		1024


//--------------------- .nv.shared._ZN7cutlass13device_kernelIN5flash11enable_sm90INS1_16FlashAttnBwdSm90INS1_25CollectiveMainloopBwdSm90ILi2ELi2ELi2EN4cute5tupleIJNS5_1CILi1EEES8_S8_EEENS6_IJNS7_ILi64EEENS7_ILi128EEESB_EEENS_6half_tEfNS_4arch4Sm90ELb0ELb1ELb1ELb0ELb1ELb1ELb0ELb0ELi2ELi1ELi2ELi1ELb0EEENS1_21CollectiveEpilogueBwdISC_SD_SF_Li256ELb0ELb0ELi1EEENS1_19SingleTileSchedulerILb0ELb0ELb0ELi128EEEEEEEEEvNT_6ParamsE --------------------------
	.section	.nv.shared._ZN7cutlass13device_kernelIN5flash11enable_sm90INS1_16FlashAttnBwdSm90INS1_25CollectiveMainloopBwdSm90ILi2ELi2ELi2EN4cute5tupleIJNS5_1CILi1EEES8_S8_EEENS6_IJNS7_ILi64EEENS7_ILi128EEESB_EEENS_6half_tEfNS_4arch4Sm90ELb0ELb1ELb1ELb0ELb1ELb1ELb0ELb0ELi2ELi1ELi2ELi1ELb0EEENS1_21CollectiveEpilogueBwdISC_SD_SF_Li256ELb0ELb0ELi1EEENS1_19SingleTileSchedulerILb0ELb0ELb0ELi128EEEEEEEEEvNT_6ParamsE,"aw",@nobits
	.sectionflags	@""
	.align	16
	.zero		1024


//--------------------- .nv.shared._ZN7cutlass13device_kernelIN5flash11enable_sm90INS1_16FlashAttnBwdSm90INS1_25CollectiveMainloopBwdSm90ILi2ELi2ELi2EN4cute5tupleIJNS5_1CILi1EEES8_S8_EEENS6_IJNS7_ILi64EEENS7_ILi128EEESB_EEENS_6half_tEfNS_4arch4Sm90ELb0ELb1ELb1ELb0ELb0ELb1ELb0ELb0ELi2ELi1ELi2ELi1ELb0EEENS1_24CollectiveEpilogueBwdGQAISC_fSF_Li256ELb0ELb0EEENS1_19SingleTileSchedulerILb0ELb0ELb0ELi128EEEEEEEEEvNT_6ParamsE --------------------------
	.section	.nv.shared._ZN7cutlass13device_kernelIN5flash11enable_sm90INS1_16FlashAttnBwdSm90INS1_25CollectiveMainloopBwdSm90ILi2ELi2ELi2EN4cute5tupleIJNS5_1CILi1EEES8_S8_EEENS6_IJNS7_ILi64EEENS7_ILi128EEESB_EEENS_6half_tEfNS_4arch4Sm90ELb0ELb1ELb1ELb0ELb0ELb1ELb0ELb0ELi2ELi1ELi2ELi1ELb0EEENS1_24CollectiveEpilogueBwdGQAISC_fSF_Li256ELb0ELb0EEENS1_19SingleTileSchedulerILb0ELb0ELb0ELi128EEEEEEEEEvNT_6ParamsE,"aw",@nobits
	.sectionflags	@""
	.align	16
	.zero		1024


//--------------------- .nv.shared._ZN7cutlass13device_kernelIN5flash11enable_sm90INS1_16FlashAttnBwdSm90INS1_25CollectiveMainloopBwdSm90ILi2ELi2ELi2EN4cute5tupleIJNS5_1CILi1EEES8_S8_EEENS6_IJNS7_ILi64EEENS7_ILi128EEESB_EEENS_6half_tEfNS_4arch4Sm90ELb0ELb1ELb1ELb0ELb1ELb1ELb0ELb0ELi2ELi1ELi2ELi1ELb0EEENS1_24CollectiveEpilogueBwdGQAISC_fSF_Li256ELb0ELb1EEENS1_19SingleTileSchedulerILb0ELb0ELb0ELi128EEEEEEEEEvNT_6ParamsE --------------------------
	.section	.nv.shared._ZN7cutlass13device_kernelIN5flash11enable_sm90INS1_16FlashAttnBwdSm90INS1_25CollectiveMainloopBwdSm90ILi2ELi2ELi2EN4cute5tupleIJNS5_1CILi1EEES8_S8_EEENS6_IJNS7_ILi64EEENS7_ILi128EEESB_EEENS_6half_tEfNS_4arch4Sm90ELb0ELb1ELb1ELb0ELb1ELb1ELb0ELb0ELi2ELi1ELi2ELi1ELb0EEENS1_24CollectiveEpilogueBwdGQAISC_fSF_Li256ELb0ELb1EEENS1_19SingleTileSchedulerILb0ELb0ELb0ELi128EEEEEEEEEvNT_6ParamsE,"aw",@nobits
	.sectionflags	@""
	.align	16
	.zero		1024


//--------------------- .nv.shared._ZN7cutlass13device_kernelIN5flash11enable_sm90INS1_16FlashAttnBwdSm90INS1_25CollectiveMainloopBwdSm90ILi2ELi2ELi2EN4cute5tupleIJNS5_1CILi1EEES8_S8_EEENS6_IJNS7_ILi64EEENS7_ILi128EEESB_EEENS_6half_tEfNS_4arch4Sm90ELb0ELb1ELb1ELb1ELb0ELb1ELb0ELb0ELi2ELi1ELi2ELi1ELb0EEENS1_21CollectiveEpilogueBwdISC_SD_SF_Li256ELb1ELb0ELi1EEENS1_19SingleTileSchedulerILb1ELb0ELb0ELi128EEEEEEEEEvNT_6ParamsE --------------------------
	.section	.nv.shared._ZN7cutlass13device_kernelIN5flash11enable_sm90INS1_16FlashAttnBwdSm90INS1_25CollectiveMainloopBwdSm90ILi2ELi2ELi2EN4cute5tupleIJNS5_1CILi1EEES8_S8_EEENS6_IJNS7_ILi64EEENS7_ILi128EEESB_EEENS_6half_tEfNS_4arch4Sm90ELb0ELb1ELb1ELb1ELb0ELb1ELb0ELb0ELi2ELi1ELi2ELi1ELb0EEENS1_21CollectiveEpilogueBwdISC_SD_SF_Li256ELb1ELb0ELi1EEENS1_19SingleTileSchedulerILb1ELb0ELb0ELi128EEEEEEEEEvNT_6ParamsE,"aw",@nobits
	.sectionflags	@""
	.align	16
	.zero		1024


//--------------------- .nv.shared._ZN7cutlass13device_kernelIN5flash11enable_sm90INS1_16FlashAttnBwdSm90INS1_25CollectiveMainloopBwdSm90ILi2ELi2ELi2EN4cute5tupleIJNS5_1CILi1EEES8_S8_EEENS6_IJNS7_ILi64EEENS7_ILi128EEESB_EEENS_6half_tEfNS_4arch4Sm90ELb0ELb1ELb1ELb1ELb1ELb1ELb0ELb0ELi2ELi1ELi2ELi1ELb0EEENS1_21CollectiveEpilogueBwdISC_SD_SF_Li256ELb1ELb0ELi1EEENS1_19SingleTileSchedulerILb1ELb0ELb0ELi128EEEEEEEEEvNT_6ParamsE --------------------------
	.section	.nv.shared._ZN7cutlass13device_kernelIN5flash11enable_sm90INS1_16FlashAttnBwdSm90INS1_25CollectiveMainloopBwdSm90ILi2ELi2ELi2EN4cute5tupleIJNS5_1CILi1EEES8_S8_EEENS6_IJNS7_ILi64EEENS7_ILi128EEESB_EEENS_6half_tEfNS_4arch4Sm90ELb0ELb1ELb1ELb1ELb1ELb1ELb0ELb0ELi2ELi1ELi2ELi1ELb0EEENS1_21CollectiveEpilogueBwdISC_SD_SF_Li256ELb1ELb0ELi1EEENS1_19SingleTileSchedulerILb1ELb0ELb0ELi128EEEEEEEEEvNT_6ParamsE,"aw",@nobits
	.sectionflags	@""
	.align	16
	.zero		1024


//--------------------- .nv.shared._ZN7cutlass13device_kernelIN5flash11enable_sm90INS1_16FlashAttnBwdSm90INS1_25CollectiveMainloopBwdSm90ILi2ELi2ELi2EN4cute5tupleIJNS5_1CILi1EEES8_S8_EEENS6_IJNS7_ILi64EEENS7_ILi128EEESB_EEENS_6half_tEfNS_4arch4Sm90ELb0ELb1ELb1ELb1ELb0ELb1ELb0ELb0ELi2ELi1ELi2ELi1ELb0EEENS1_24CollectiveEpilogueBwdGQAISC_fSF_Li256ELb1ELb0EEENS1_19SingleTileSchedulerILb1ELb0ELb0ELi128EEEEEEEEEvNT_6ParamsE --------------------------
	.section	.nv.shared._ZN7cutlass13device_kernelIN5flash11enable_sm90INS1_16FlashAttnBwdSm90INS1_25CollectiveMainloopBwdSm90ILi2ELi2ELi2EN4cute5tupleIJNS5_1CILi1EEES8_S8_EEENS6_IJNS7_ILi64EEENS7_ILi128EEESB_EEENS_6half_tEfNS_4arch4Sm90ELb0ELb1ELb1ELb1ELb0ELb1ELb0ELb0ELi2ELi1ELi2ELi1ELb0EEENS1_24CollectiveEpilogueBwdGQAISC_fSF_Li256ELb1ELb0EEENS1_19SingleTileSchedulerILb1ELb0ELb0ELi128EEEEEEEEEvNT_6ParamsE,"aw",@nobits
	.sectionflags	@""
	.align	16
	.zero		1024


//--------------------- .nv.shared._ZN7cutlass13device_kernelIN5flash11enable_sm90INS1_16FlashAttnBwdSm90INS1_25CollectiveMainloopBwdSm90ILi2ELi2ELi2EN4cute5tupleIJNS5_1CILi1EEES8_S8_EEENS6_IJNS7_ILi64EEENS7_ILi128EEESB_EEENS_6half_tEfNS_4arch4Sm90ELb0ELb1ELb1ELb1ELb1ELb1ELb0ELb0ELi2ELi1ELi2ELi1ELb0EEENS1_24CollectiveEpilogueBwdGQAISC_fSF_Li256ELb1ELb1EEENS1_19SingleTileSchedulerILb1ELb0ELb0ELi128EEEEEEEEEvNT_6ParamsE --------------------------
	.section	.nv.shared._ZN7cutlass13device_kernelIN5flash11enable_sm90INS1_16FlashAttnBwdSm90INS1_25CollectiveMainloopBwdSm90ILi2ELi2ELi2EN4cute5tupleIJNS5_1CILi1EEES8_S8_EEENS6_IJNS7_ILi64EEENS7_ILi128EEESB_EEENS_6half_tEfNS_4arch4Sm90ELb0ELb1ELb1ELb1ELb1ELb1ELb0ELb0ELi2ELi1ELi2ELi1ELb0EEENS1_24CollectiveEpilogueBwdGQAISC_fSF_Li256ELb1ELb1EEENS1_19SingleTileSchedulerILb1ELb0ELb0ELi128EEEEEEEEEvNT_6ParamsE,"aw",@nobits
	.sectionflags	@""
	.align	16
	.zero		1024


//--------------------- .nv.shared._ZN7cutlass13device_kernelIN5flash11enable_sm90INS1_16FlashAttnBwdSm90INS1_25CollectiveMainloopBwdSm90ILi2ELi2ELi2EN4cute5tupleIJNS5_1CILi1EEES8_S8_EEENS6_IJNS7_ILi64EEENS7_ILi128EEESB_EEENS_6half_tEfNS_4arch4Sm90ELb1ELb0ELb1ELb0ELb0ELb1ELb0ELb0ELi2ELi1ELi2ELi1ELb0EEENS1_21CollectiveEpilogueBwdISC_SD_SF_Li256ELb0ELb0ELi1EEENS1_25SingleTileBwdLPTSchedulerILb0ELi128ELb0EEEEEEEEEvNT_6ParamsE --------------------------
	.section	.nv.shared._ZN7cutlass13device_kernelIN5flash11enable_sm90INS1_16FlashAttnBwdSm90INS1_25CollectiveMainloopBwdSm90ILi2ELi2ELi2EN4cute5tupleIJNS5_1CILi1EEES8_S8_EEENS6_IJNS7_ILi64EEENS7_ILi128EEESB_EEENS_6half_tEfNS_4arch4Sm90ELb1ELb0ELb1ELb0ELb0ELb1ELb0ELb0ELi2ELi1ELi2ELi1ELb0EEENS1_21CollectiveEpilogueBwdISC_SD_SF_Li256ELb0ELb0ELi1EEENS1_25SingleTileBwdLPTSchedulerILb0ELi128ELb0EEEEEEEEEvNT_6ParamsE,"aw",@nobits
	.sectionflags	@""
	.align	16
	.zero		1024


//--------------------- .nv.shared._ZN7cutlass13device_kernelIN5flash11enable_sm90INS1_16FlashAttnBwdSm90INS1_25CollectiveMainloopBwdSm90ILi2ELi2ELi2EN4cute5tupleIJNS5_1CILi1EEES8_S8_EEENS6_IJNS7_ILi64EEENS7_ILi128EEESB_EEENS_6half_tEfNS_4arch4Sm90ELb1ELb0ELb1ELb0ELb1ELb1ELb0ELb0ELi2ELi1ELi2ELi1ELb0EEENS1_21CollectiveEpilogueBwdISC_SD_SF_Li256ELb0ELb0ELi1EEENS1_25SingleTileBwdLPTSchedulerILb0ELi128ELb1EEEEEEEEEvNT_6ParamsE --------------------------
	.section	.nv.shared._ZN7cutlass13device_kernelIN5flash11enable_sm90INS1_16FlashAttnBwdSm90INS1_25CollectiveMainloopBwdSm90ILi2ELi2ELi2EN4cute5tupleIJNS5_1CILi1EEES8_S8_EEENS6_IJNS7_ILi64EEENS7_ILi128EEESB_EEENS_6half_tEfNS_4arch4Sm90ELb1ELb0ELb1ELb0ELb1ELb1ELb0ELb0ELi2ELi1ELi2ELi1ELb0EEENS1_21CollectiveEpilogueBwdISC_SD_SF_Li256ELb0ELb0ELi1EEENS1_25SingleTileBwdLPTSchedulerILb0ELi128ELb1EEEEEEEEEvNT_6ParamsE,"aw",@nobits
	.sectionflags	@""
	.align	16
	.zero		1024


//--------------------- .nv.shared._ZN7cutlass13device_kernelIN5flash11enable_sm90INS1_16FlashAttnBwdSm90INS1_25CollectiveMainloopBwdSm90ILi2ELi2ELi2EN4cute5tupleIJNS5_1CILi1EEES8_S8_EEENS6_IJNS7_ILi64EEENS7_ILi128EEESB_EEENS_6half_tEfNS_4arch4Sm90ELb1ELb0ELb1ELb0ELb0ELb1ELb0ELb0ELi2ELi1ELi2ELi1ELb0EEENS1_24CollectiveEpilogueBwdGQAISC_fSF_Li256ELb0ELb0EEENS1_25SingleTileBwdLPTSchedulerILb0ELi128ELb0EEEEEEEEEvNT_6ParamsE --------------------------
	.section	.nv.shared._ZN7cutlass13device_kernelIN5flash11enable_sm90INS1_16FlashAttnBwdSm90INS1_25CollectiveMainloopBwdSm90ILi2ELi2ELi2EN4cute5tupleIJNS5_1CILi1EEES8_S8_EEENS6_IJNS7_ILi64EEENS7_ILi128EEESB_EEENS_6half_tEfNS_4arch4Sm90ELb1ELb0ELb1ELb0ELb0ELb1ELb0ELb0ELi2ELi1ELi2ELi1ELb0EEENS1_24CollectiveEpilogueBwdGQAISC_fSF_Li256ELb0ELb0EEENS1_25SingleTileBwdLPTSchedulerILb0ELi128ELb0EEEEEEEEEvNT_6ParamsE,"aw",@nobits
	.sectionflags	@""
	.align	16
	.zero		1024


//--------------------- .nv.shared._ZN7cutlass13device_kernelIN5flash11enable_sm90INS1_16FlashAttnBwdSm90INS1_25CollectiveMainloopBwdSm90ILi2ELi2ELi2EN4cute5tupleIJNS5_1CILi1EEES8_S8_EEENS6_IJNS7_ILi64EEENS7_ILi128EEESB_EEENS_6half_tEfNS_4arch4Sm90ELb1ELb0ELb1ELb0ELb1ELb1ELb0ELb0ELi2ELi1ELi2ELi1ELb0EEENS1_24CollectiveEpilogueBwdGQAISC_fSF_Li256ELb0ELb1EEENS1_25SingleTileBwdLPTSchedulerILb0ELi128ELb1EEEEEEEEEvNT_6ParamsE --------------------------
	.section	.nv.shared._ZN7cutlass13device_kernelIN5flash11enable_sm90INS1_16FlashAttnBwdSm90INS1_25CollectiveMainloopBwdSm90ILi2ELi2ELi2EN4cute5tupleIJNS5_1CILi1EEES8_S8_EEENS6_IJNS7_ILi64EEENS7_ILi128EEESB_EEENS_6half_tEfNS_4arch4Sm90ELb1ELb0ELb1ELb0ELb1ELb1ELb0ELb0ELi2ELi1ELi2ELi1ELb0EEENS1_24CollectiveEpilogueBwdGQAISC_fSF_Li256ELb0ELb1EEENS1_25SingleTileBwdLPTSchedulerILb0ELi128ELb1EEEEEEEEEvNT_6ParamsE,"aw",@nobits
	.sectionflags	@""
	.align	16
	.zero		1024


//--------------------- .nv.shared._ZN7cutlass13device_kernelIN5flash22FlashAttnBwdPreprocessIN4cute5tupleIJNS3_1CILi64EEENS5_ILi128EEEEEENS_6half_tEfNS_4arch4Sm90ELb1ELb0EEEEEvNT_6ParamsE --------------------------
	.section	.nv.shared._ZN7cutlass13device_kernelIN5flash22FlashAttnBwdPreprocessIN4cute5tupleIJNS3_1CILi64EEENS5_ILi128EEEEEENS_6half_tEfNS_4arch4Sm90ELb1ELb0EEEEEvNT_6ParamsE,"aw",@nobits
	.sectionflags	@""
	.align	16
	.zero		1024


//--------------------- .nv.shared._ZN7cutlass13device_kernelIN5flash11enable_sm90INS1_16FlashAttnBwdSm90INS1_25CollectiveMainloopBwdSm90ILi2ELi2ELi2EN4cute5tupleIJNS5_1CILi1EEES8_S8_EEENS6_IJNS7_ILi64EEENS7_ILi128EEESB_EEENS_6half_tEfNS_4arch4Sm90ELb1ELb0ELb1ELb1ELb0ELb1ELb0ELb0ELi2ELi1ELi2ELi1ELb0EEENS1_21CollectiveEpilogueBwdISC_SD_SF_Li256ELb1ELb0ELi1EEENS1_25SingleTileBwdLPTSchedulerILb1ELi128ELb0EEEEEEEEEvNT_6ParamsE --------------------------
	.section	.nv.shared._ZN7cutlass13device_kernelIN5flash11enable_sm90INS1_16FlashAttnBwdSm90INS1_25CollectiveMainloopBwdSm90ILi2ELi2ELi2EN4cute5tupleIJNS5_1CILi1EEES8_S8_EEENS6_IJNS7_ILi64EEENS7_ILi128EEESB_EEENS_6half_tEfNS_4arch4Sm90ELb1ELb0ELb1ELb1ELb0ELb1ELb0ELb0ELi2ELi1ELi2ELi1ELb0EEENS1_21CollectiveEpilogueBwdISC_SD_SF_Li256ELb1ELb0ELi1EEENS1_25SingleTileBwdLPTSchedulerILb1ELi128ELb0EEEEEEEEEvNT_6ParamsE,"aw",@nobits
	.sectionflags	@""
	.align	16
	.zero		1024


//--------------------- .nv.shared._ZN7cutlass13device_kernelIN5flash11enable_sm90INS1_16FlashAttnBwdSm90INS1_25CollectiveMainloopBwdSm90ILi2ELi2ELi2EN4cute5tupleIJNS5_1CILi1EEES8_S8_EEENS6_IJNS7_ILi64EEENS7_ILi128EEESB_EEENS_6half_tEfNS_4arch4Sm90ELb1ELb0ELb1ELb1ELb1ELb1ELb0ELb0ELi2ELi1ELi2ELi1ELb0EEENS1_21CollectiveEpilogueBwdISC_SD_SF_Li256ELb1ELb0ELi1EEENS1_25SingleTileBwdLPTSchedulerILb1ELi128ELb1EEEEEEEEEvNT_6ParamsE --------------------------
	.section	.nv.shared._ZN7cutlass13device_kernelIN5flash11enable_sm90INS1_16FlashAttnBwdSm90INS1_25CollectiveMainloopBwdSm90ILi2ELi2ELi2EN4cute5tupleIJNS5_1CILi1EEES8_S8_EEENS6_IJNS7_ILi64EEENS7_ILi128EEESB_EEENS_6half_tEfNS_4arch4Sm90ELb1ELb0ELb1ELb1ELb1ELb1ELb0ELb0ELi2ELi1ELi2ELi1ELb0EEENS1_21CollectiveEpilogueBwdISC_SD_SF_Li256ELb1ELb0ELi1EEENS1_25SingleTileBwdLPTSchedulerILb1ELi128ELb1EEEEEEEEEvNT_6ParamsE,"aw",@nobits
	.sectionflags	@""
	.align	16
	.zero		1024


//--------------------- .nv.shared._ZN7cutlass13device_kernelIN5flash11enable_sm90INS1_16FlashAttnBwdSm90INS1_25CollectiveMainloopBwdSm90ILi2ELi2ELi2EN4cute5tupleIJNS5_1CILi1EEES8_S8_EEENS6_IJNS7_ILi64EEENS7_ILi128EEESB_EEENS_6half_tEfNS_4arch4Sm90ELb1ELb0ELb1ELb1ELb0ELb1ELb0ELb0ELi2ELi1ELi2ELi1ELb0EEENS1_24CollectiveEpilogueBwdGQAISC_fSF_Li256ELb1ELb0EEENS1_25SingleTileBwdLPTSchedulerILb1ELi128ELb0EEEEEEEEEvNT_6ParamsE --------------------------
	.section	.nv.shared._ZN7cutlass13device_kernelIN5flash11enable_sm90INS1_16FlashAttnBwdSm90INS1_25CollectiveMainloopBwdSm90ILi2ELi2ELi2EN4cute5tupleIJNS5_1CILi1EEES8_S8_EEENS6_IJNS7_ILi64EEENS7_ILi128EEESB_EEENS_6half_tEfNS_4arch4Sm90ELb1ELb0ELb1ELb1ELb0ELb1ELb0ELb0ELi2ELi1ELi2ELi1ELb0EEENS1_24CollectiveEpilogueBwdGQAISC_fSF_Li256ELb1ELb0EEENS1_25SingleTileBwdLPTSchedulerILb1ELi128ELb0EEEEEEEEEvNT_6ParamsE,"aw",@nobits
	.sectionflags	@""
	.align	16
	.zero		1024


//--------------------- .nv.shared._ZN7cutlass13device_kernelIN5flash32FlashAttnBwdPostprocessConvertdQIN4cute5tupleIJNS3_1CILi128EEES6_EEENS_6half_tEfNS_4arch4Sm90ELi256ENS3_8TiledMMAINS3_8MMA_AtomIJNS3_4SM904GMMA26MMA_64x128x16_F32F16F16_RSILNSE_5MajorE0ELSG_1ELNSE_7ScaleInE1ELSH_1EEEEEENS3_6LayoutINS4_IJNS5_ILi2EEENS5_ILi1EEESM_EEENS4_IJSM_NS5_ILi0EEESO_EEEEENS4_IJNS3_10UnderscoreESR_SR_EEEEELb0EEEEEvNT_6ParamsE --------------------------
	.section	.nv.shared._ZN7cutlass13device_kernelIN5flash32FlashAttnBwdPostprocessConvertdQIN4cute5tupleIJNS3_1CILi128EEES6_EEENS_6half_tEfNS_4arch4Sm90ELi256ENS3_8TiledMMAINS3_8MMA_AtomIJNS3_4SM904GMMA26MMA_64x128x16_F32F16F16_RSILNSE_5MajorE0ELSG_1ELNSE_7ScaleInE1ELSH_1EEEEEENS3_6LayoutINS4_IJNS5_ILi2EEENS5_ILi1EEESM_EEENS4_IJSM_NS5_ILi0EEESO_EEEEENS4_IJNS3_10UnderscoreESR_SR_EEEEELb0EEEEEvNT_6ParamsE,"aw",@nobits
	.sectionflags	@""
	.align	16
	.zero		1024


//--------------------- .nv.shared._ZN7cutlass13device_kernelIN5flash32FlashAttnBwdPostprocessConvertdQIN4cute5tupleIJNS3_1CILi64EEENS5_ILi128EEEEEENS_6half_tEfNS_4arch4Sm90ELi256ENS3_8TiledMMAINS3_8MMA_AtomIJNS3_4SM904GMMA25MMA_64x64x16_F32F16F16_SSILNSF_5MajorE0ELSH_1ELNSF_7ScaleInE1ELSI_1EEEEEENS3_6LayoutINS4_IJNS5_ILi1EEENS5_ILi2EEESM_EEENS4_IJNS5_ILi0EEESM_SP_EEEEENS4_IJNS3_10UnderscoreESS_SS_EEEEELb0EEEEEvNT_6ParamsE --------------------------
	.section	.nv.shared._ZN7cutlass13device_kernelIN5flash32FlashAttnBwdPostprocessConvertdQIN4cute5tupleIJNS3_1CILi64EEENS5_ILi128EEEEEENS_6half_tEfNS_4arch4Sm90ELi256ENS3_8TiledMMAINS3_8MMA_AtomIJNS3_4SM904GMMA25MMA_64x64x16_F32F16F16_SSILNSF_5MajorE0ELSH_1ELNSF_7ScaleInE1ELSI_1EEEEEENS3_6LayoutINS4_IJNS5_ILi1EEENS5_ILi2EEESM_EEENS4_IJNS5_ILi0EEESM_SP_EEEEENS4_IJNS3_10UnderscoreESS_SS_EEEEELb0EEEEEvNT_6ParamsE,"aw",@nobits
	.sectionflags	@""
	.align	16
	.zero		1024


//--------------------- .nv.shared._ZN7cutlass13device_kernelIN5flash11enable_sm90INS1_16FlashAttnBwdSm90INS1_25CollectiveMainloopBwdSm90ILi2ELi2ELi2EN4cute5tupleIJNS5_1CILi1EEES8_S8_EEENS6_IJNS7_ILi64EEENS7_ILi128EEESB_EEENS_6half_tEfNS_4arch4Sm90ELb1ELb0ELb1ELb1ELb1ELb1ELb0ELb0ELi2ELi1ELi2ELi1ELb0EEENS1_24CollectiveEpilogueBwdGQAISC_fSF_Li256ELb1ELb1EEENS1_25SingleTileBwdLPTSchedulerILb1ELi128ELb1EEEEEEEEEvNT_6ParamsE --------------------------
	.section	.nv.shared._ZN7cutlass13device_kernelIN5flash11enable_sm90INS1_16FlashAttnBwdSm90INS1_25CollectiveMainloopBwdSm90ILi2ELi2ELi2EN4cute5tupleIJNS5_1CILi1EEES8_S8_EEENS6_IJNS7_ILi64EEENS7_ILi128EEESB_EEENS_6half_tEfNS_4arch4Sm90ELb1ELb0ELb1ELb1ELb1ELb1ELb0ELb0ELi2ELi1ELi2ELi1ELb0EEENS1_24CollectiveEpilogueBwdGQAISC_fSF_Li256ELb1ELb1EEENS1_25SingleTileBwdLPTSchedulerILb1ELi128ELb1EEEEEEEEEvNT_6ParamsE,"aw",@nobits
	.sectionflags	@""
	.align	16
	.zero		1024


//--------------------- .nv.shared._ZN7cutlass13device_kernelIN5flash22FlashAttnBwdPreprocessIN4cute5tupleIJNS3_1CILi64EEENS5_ILi128EEEEEENS_6half_tEfNS_4arch4Sm90ELb1ELb1EEEEEvNT_6ParamsE --------------------------
	.section	.nv.shared._ZN7cutlass13device_kernelIN5flash22FlashAttnBwdPreprocessIN4cute5tupleIJNS3_1CILi64EEENS5_ILi128EEEEEENS_6half_tEfNS_4arch4Sm90ELb1ELb1EEEEEvNT_6ParamsE,"aw",@nobits
	.sectionflags	@""
	.align	16
	.zero		1024


//--------------------- .nv.constant0._ZN7cutlass13device_kernelIN5flash11enable_sm90INS1_16FlashAttnBwdSm90INS1_25CollectiveMainloopBwdSm90ILi2ELi2ELi2EN4cute5tupleIJNS5_1CILi1EEES8_S8_EEENS6_IJNS7_ILi64EEENS7_ILi128EEESB_EEENS_6half_tEfNS_4arch4Sm90ELb0ELb0ELb1ELb0ELb0ELb1ELb0ELb0ELi2ELi1ELi2ELi1ELb0EEENS1_21CollectiveEpilogueBwdISC_SD_SF_Li256ELb0ELb0ELi1EEENS1_19SingleTileSchedulerILb0ELb0ELb0ELi128EEEEEEEEEvNT_6ParamsE --------------------------
	.section	.nv.constant0._ZN7cutlass13device_kernelIN5flash11enable_sm90INS1_16FlashAttnBwdSm90INS1_25CollectiveMainloopBwdSm90ILi2ELi2ELi2EN4cute5tupleIJNS5_1CILi1EEES8_S8_EEENS6_IJNS7_ILi64EEENS7_ILi128EEESB_EEENS_6half_tEfNS_4arch4Sm90ELb0ELb0ELb1ELb0ELb0ELb1ELb0ELb0ELi2ELi1ELi2ELi1ELb0EEENS1_21CollectiveEpilogueBwdISC_SD_SF_Li256ELb0ELb0ELi1EEENS1_19SingleTileSchedulerILb0ELb0ELb0ELi128EEEEEEEEEvNT_6ParamsE,"a",@progbits
	.sectionflags	@""
	.align	4
.nv.constant0._ZN7cutlass13device_kernelIN5flash11enable_sm90INS1_16FlashAttnBwdSm90INS1_25CollectiveMainloopBwdSm90ILi2ELi2ELi2EN4cute5tupleIJNS5_1CILi1EEES8_S8_EEENS6_IJNS7_ILi64EEENS7_ILi128EEESB_EEENS_6half_tEfNS_4arch4Sm90ELb0ELb0ELb1ELb0ELb0ELb1ELb0ELb0ELi2ELi1ELi2ELi1ELb0EEENS1_21CollectiveEpilogueBwdISC_SD_SF_Li256ELb0ELb0ELi1EEENS1_19SingleTileSchedulerILb0ELb0ELb0ELi128EEEEEEEEEvNT_6ParamsE:
	.zero		3200


//--------------------- .nv.constant0._ZN7cutlass13device_kernelIN5flash11enable_sm90INS1_16FlashAttnBwdSm90INS1_25CollectiveMainloopBwdSm90ILi2ELi2ELi2EN4cute5tupleIJNS5_1CILi1EEES8_S8_EEENS6_IJNS7_ILi64EEENS7_ILi128EEESB_EEENS_6half_tEfNS_4arch4Sm90ELb0ELb0ELb1ELb0ELb1ELb1ELb0ELb0ELi2ELi1ELi2ELi1ELb0EEENS1_21CollectiveEpilogueBwdISC_SD_SF_Li256ELb0ELb0ELi1EEENS1_19SingleTileSchedulerILb0ELb0ELb0ELi128EEEEEEEEEvNT_6ParamsE --------------------------
	.section	.nv.constant0._ZN7cutlass13device_kernelIN5flash11enable_sm90INS1_16FlashAttnBwdSm90INS1_25CollectiveMainloopBwdSm90ILi2ELi2ELi2EN4cute5tupleIJNS5_1CILi1EEES8_S8_EEENS6_IJNS7_ILi64EEENS7_ILi128EEESB_EEENS_6half_tEfNS_4arch4Sm90ELb0ELb0ELb1ELb0ELb1ELb1ELb0ELb0ELi2ELi1ELi2ELi1ELb0EEENS1_21CollectiveEpilogueBwdISC_SD_SF_Li256ELb0ELb0ELi1EEENS1_19SingleTileSchedulerILb0ELb0ELb0ELi128EEEEEEEEEvNT_6ParamsE,"a",@progbits
	.sectionflags	@""
	.align	4
.nv.constant0._ZN7cutlass13device_kernelIN5flash11enable_sm90INS1_16FlashAttnBwdSm90INS1_25CollectiveMainloopBwdSm90ILi2ELi2ELi2EN4cute5tupleIJNS5_1CILi1EEES8_S8_EEENS6_IJNS7_ILi64EEENS7_ILi128EEESB_EEENS_6half_tEfNS_4arch4Sm90ELb0ELb0ELb1ELb0ELb1ELb1ELb0ELb0ELi2ELi1ELi2ELi1ELb0EEENS1_21CollectiveEpilogueBwdISC_SD_SF_Li256ELb0ELb0ELi1EEENS1_19SingleTileSchedulerILb0ELb0ELb0ELi128EEEEEEEEEvNT_6ParamsE:
	.zero		3200


//--------------------- .nv.constant0._ZN7cutlass13device_kernelIN5flash11enable_sm90INS1_16FlashAttnBwdSm90INS1_25CollectiveMainloopBwdSm90ILi2ELi2ELi2EN4cute5tupleIJNS5_1CILi1EEES8_S8_EEENS6_IJNS7_ILi64EEENS7_ILi128EEESB_EEENS_6half_tEfNS_4arch4Sm90ELb0ELb0ELb1ELb0ELb0ELb1ELb0ELb0ELi2ELi1ELi2ELi1ELb0EEENS1_24CollectiveEpilogueBwdGQAISC_fSF_Li256ELb0ELb0EEENS1_19SingleTileSchedulerILb0ELb0ELb0ELi128EEEEEEEEEvNT_6ParamsE --------------------------
	.section	.nv.constant0._ZN7cutlass13device_kernelIN5flash11enable_sm90INS1_16FlashAttnBwdSm90INS1_25CollectiveMainloopBwdSm90ILi2ELi2ELi2EN4cute5tupleIJNS5_1CILi1EEES8_S8_EEENS6_IJNS7_ILi64EEENS7_ILi128EEESB_EEENS_6half_tEfNS_4arch4Sm90ELb0ELb0ELb1ELb0ELb0ELb1ELb0ELb0ELi2ELi1ELi2ELi1ELb0EEENS1_24CollectiveEpilogueBwdGQAISC_fSF_Li256ELb0ELb0EEENS1_19SingleTileSchedulerILb0ELb0ELb0ELi128EEEEEEEEEvNT_6ParamsE,"a",@progbits
	.sectionflags	@""
	.align	4
.nv.constant0._ZN7cutlass13device_kernelIN5flash11enable_sm90INS1_16FlashAttnBwdSm90INS1_25CollectiveMainloopBwdSm90ILi2ELi2ELi2EN4cute5tupleIJNS5_1CILi1EEES8_S8_EEENS6_IJNS7_ILi64EEENS7_ILi128EEESB_EEENS_6half_tEfNS_4arch4Sm90ELb0ELb0ELb1ELb0ELb0ELb1ELb0ELb0ELi2ELi1ELi2ELi1ELb0EEENS1_24CollectiveEpilogueBwdGQAISC_fSF_Li256ELb0ELb0EEENS1_19SingleTileSchedulerILb0ELb0ELb0ELi128EEEEEEEEEvNT_6ParamsE:
	.zero		2560


//--------------------- .nv.constant0._ZN7cutlass13device_kernelIN5flash11enable_sm90INS1_16FlashAttnBwdSm90INS1_25CollectiveMainloopBwdSm90ILi2ELi2ELi2EN4cute5tupleIJNS5_1CILi1EEES8_S8_EEENS6_IJNS7_ILi64EEENS7_ILi128EEESB_EEENS_6half_tEfNS_4arch4Sm90ELb0ELb0ELb1ELb0ELb1ELb1ELb0ELb0ELi2ELi1ELi2ELi1ELb0EEENS1_24CollectiveEpilogueBwdGQAISC_fSF_Li256ELb0ELb1EEENS1_19SingleTileSchedulerILb0ELb0ELb0ELi128EEEEEEEEEvNT_6ParamsE --------------------------
	.section	.nv.constant0._ZN7cutlass13device_kernelIN5flash11enable_sm90INS1_16FlashAttnBwdSm90INS1_25CollectiveMainloopBwdSm90ILi2ELi2ELi2EN4cute5tupleIJNS5_1CILi1EEES8_S8_EEENS6_IJNS7_ILi64EEENS7_ILi128EEESB_EEENS_6half_tEfNS_4arch4Sm90ELb0ELb0ELb1ELb0ELb1ELb1ELb0ELb0ELi2ELi1ELi2ELi1ELb0EEENS1_24CollectiveEpilogueBwdGQAISC_fSF_Li256ELb0ELb1EEENS1_19SingleTileSchedulerILb0ELb0ELb0ELi128EEEEEEEEEvNT_6ParamsE,"a",@progbits
	.sectionflags	@""
	.align	4
.nv.constant0._ZN7cutlass13device_kernelIN5flash11enable_sm90INS1_16FlashAttnBwdSm90INS1_25CollectiveMainloopBwdSm90ILi2ELi2ELi2EN4cute5tupleIJNS5_1CILi1EEES8_S8_EEENS6_IJNS7_ILi64EEENS7_ILi128EEESB_EEENS_6half_tEfNS_4arch4Sm90ELb0ELb0ELb1ELb0ELb1ELb1ELb0ELb0ELi2ELi1ELi2ELi1ELb0EEENS1_24CollectiveEpilogueBwdGQAISC_fSF_Li256ELb0ELb1EEENS1_19SingleTileSchedulerILb0ELb0ELb0ELi128EEEEEEEEEvNT_6ParamsE:
	.zero		2560


//--------------------- .nv.constant0._ZN7cutlass13device_kernelIN5flash11enable_sm90INS1_16FlashAttnBwdSm90INS1_25CollectiveMainloopBwdSm90ILi2ELi2ELi2EN4cute5tupleIJNS5_1CILi1EEES8_S8_EEENS6_IJNS7_ILi64EEENS7_ILi128EEESB_EEENS_6half_tEfNS_4arch4Sm90ELb0ELb0ELb1ELb1ELb0ELb1ELb0ELb0ELi2ELi1ELi2ELi1ELb0EEENS1_21CollectiveEpilogueBwdISC_SD_SF_Li256ELb1ELb0ELi1EEENS1_19SingleTileSchedulerILb1ELb0ELb0ELi128EEEEEEEEEvNT_6ParamsE --------------------------
	.section	.nv.constant0._ZN7cutlass13device_kernelIN5flash11enable_sm90INS1_16FlashAttnBwdSm90INS1_25CollectiveMainloopBwdSm90ILi2ELi2ELi2EN4cute5tupleIJNS5_1CILi1EEES8_S8_EEENS6_IJNS7_ILi64EEENS7_ILi128EEESB_EEENS_6half_tEfNS_4arch4Sm90ELb0ELb0ELb1ELb1ELb0ELb1ELb0ELb0ELi2ELi1ELi2ELi1ELb0EEENS1_21CollectiveEpilogueBwdISC_SD_SF_Li256ELb1ELb0ELi1EEENS1_19SingleTileSchedulerILb1ELb0ELb0ELi128EEEEEEEEEvNT_6ParamsE,"a",@progbits
	.sectionflags	@""
	.align	4
.nv.constant0._ZN7cutlass13device_kernelIN5flash11enable_sm90INS1_16FlashAttnBwdSm90INS1_25CollectiveMainloopBwdSm90ILi2ELi2ELi2EN4cute5tupleIJNS5_1CILi1EEES8_S8_EEENS6_IJNS7_ILi64EEENS7_ILi128EEESB_EEENS_6half_tEfNS_4arch4Sm90ELb0ELb0ELb1ELb1ELb0ELb1ELb0ELb0ELi2ELi1ELi2ELi1ELb0EEENS1_21CollectiveEpilogueBwdISC_SD_SF_Li256ELb1ELb0ELi1EEENS1_19SingleTileSchedulerILb1ELb0ELb0ELi128EEEEEEEEEvNT_6ParamsE:
	.zero		2560


//--------------------- .nv.constant0._ZN7cutlass13device_kernelIN5flash11enable_sm90INS1_16FlashAttnBwdSm90INS1_25CollectiveMainloopBwdSm90ILi2ELi2ELi2EN4cute5tupleIJNS5_1CILi1EEES8_S8_EEENS6_IJNS7_ILi64EEENS7_ILi128EEESB_EEENS_6half_tEfNS_4arch4Sm90ELb0ELb0ELb1ELb1ELb1ELb1ELb0ELb0ELi2ELi1ELi2ELi1ELb0EEENS1_21CollectiveEpilogueBwdISC_SD_SF_Li256ELb1ELb0ELi1EEENS1_19SingleTileSchedulerILb1ELb0ELb0ELi128EEEEEEEEEvNT_6ParamsE --------------------------
	.section	.nv.constant0._ZN7cutlass13device_kernelIN5flash11enable_sm90INS1_16FlashAttnBwdSm90INS1_25CollectiveMainloopBwdSm90ILi2ELi2ELi2EN4cute5tupleIJNS5_1CILi1EEES8_S8_EEENS6_IJNS7_ILi64EEENS7_ILi128EEESB_EEENS_6half_tEfNS_4arch4Sm90ELb0ELb0ELb1ELb1ELb1ELb1ELb0ELb0ELi2ELi1ELi2ELi1ELb0EEENS1_21CollectiveEpilogueBwdISC_SD_SF_Li256ELb1ELb0ELi1EEENS1_19SingleTileSchedulerILb1ELb0ELb0ELi128EEEEEEEEEvNT_6ParamsE,"a",@progbits
	.sectionflags	@""
	.align	4
.nv.constant0._ZN7cutlass13device_kernelIN5flash11enable_sm90INS1_16FlashAttnBwdSm90INS1_25CollectiveMainloopBwdSm90ILi2ELi2ELi2EN4cute5tupleIJNS5_1CILi1EEES8_S8_EEENS6_IJNS7_ILi64EEENS7_ILi128EEESB_EEENS_6half_tEfNS_4arch4Sm90ELb0ELb0ELb1ELb1ELb1ELb1ELb0ELb0ELi2ELi1ELi2ELi1ELb0EEENS1_21CollectiveEpilogueBwdISC_SD_SF_Li256ELb1ELb0ELi1EEENS1_19SingleTileSchedulerILb1ELb0ELb0ELi128EEEEEEEEEvNT_6ParamsE:
	.zero		2560


//--------------------- .nv.constant0._ZN7cutlass13device_kernelIN5flash11enable_sm90INS1_16FlashAttnBwdSm90INS1_25CollectiveMainloopBwdSm90ILi2ELi2ELi2EN4cute5tupleIJNS5_1CILi1EEES8_S8_EEENS6_IJNS7_ILi64EEENS7_ILi128EEESB_EEENS_6half_tEfNS_4arch4Sm90ELb0ELb0ELb1ELb1ELb0ELb1ELb0ELb0ELi2ELi1ELi2ELi1ELb0EEENS1_24CollectiveEpilogueBwdGQAISC_fSF_Li256ELb1ELb0EEENS1_19SingleTileSchedulerILb1ELb0ELb0ELi128EEEEEEEEEvNT_6ParamsE --------------------------
	.section	.nv.constant0._ZN7cutlass13device_kernelIN5flash11enable_sm90INS1_16FlashAttnBwdSm90INS1_25CollectiveMainloopBwdSm90ILi2ELi2ELi2EN4cute5tupleIJNS5_1CILi1EEES8_S8_EEENS6_IJNS7_ILi64EEENS7_ILi128EEESB_EEENS_6half_tEfNS_4arch4Sm90ELb0ELb0ELb1ELb1ELb0ELb1ELb0ELb0ELi2ELi1ELi2ELi1ELb0EEENS1_24CollectiveEpilogueBwdGQAISC_fSF_Li256ELb1ELb0EEENS1_19SingleTileSchedulerILb1ELb0ELb0ELi128EEEEEEEEEvNT_6ParamsE,"a",@progbits
	.sectionflags	@""
	.align	4
.nv.constant0._ZN7cutlass13device_kernelIN5flash11enable_sm90INS1_16FlashAttnBwdSm90INS1_25CollectiveMainloopBwdSm90ILi2ELi2ELi2EN4cute5tupleIJNS5_1CILi1EEES8_S8_EEENS6_IJNS7_ILi64EEENS7_ILi128EEESB_EEENS_6half_tEfNS_4arch4Sm90ELb0ELb0ELb1ELb1ELb0ELb1ELb0ELb0ELi2ELi1ELi2ELi1ELb0EEENS1_24CollectiveEpilogueBwdGQAISC_fSF_Li256ELb1ELb0EEENS1_19SingleTileSchedulerILb1ELb0ELb0ELi128EEEEEEEEEvNT_6ParamsE:
	.zero		2560


//--------------------- .nv.constant0._ZN7cutlass13device_kernelIN5flash11enable_sm90INS1_16FlashAttnBwdSm90INS1_25CollectiveMainloopBwdSm90ILi2ELi2ELi2EN4cute5tupleIJNS5_1CILi1EEES8_S8_EEENS6_IJNS7_ILi64EEENS7_ILi128EEESB_EEENS_6half_tEfNS_4arch4Sm90ELb0ELb0ELb1ELb1ELb1ELb1ELb0ELb0ELi2ELi1ELi2ELi1ELb0EEENS1_24CollectiveEpilogueBwdGQAISC_fSF_Li256ELb1ELb1EEENS1_19SingleTileSchedulerILb1ELb0ELb0ELi128EEEEEEEEEvNT_6ParamsE --------------------------
	.section	.nv.constant0._ZN7cutlass13device_kernelIN5flash11enable_sm90INS1_16FlashAttnBwdSm90INS1_25CollectiveMainloopBwdSm90ILi2ELi2ELi2EN4cute5tupleIJNS5_1CILi1EEES8_S8_EEENS6_IJNS7_ILi64EEENS7_ILi128EEESB_EEENS_6half_tEfNS_4arch4Sm90ELb0ELb0ELb1ELb1ELb1ELb1ELb0ELb0ELi2ELi1ELi2ELi1ELb0EEENS1_24CollectiveEpilogueBwdGQAISC_fSF_Li256ELb1ELb1EEENS1_19SingleTileSchedulerILb1ELb0ELb0ELi128EEEEEEEEEvNT_6ParamsE,"a",@progbits
	.sectionflags	@""
	.align	4
.nv.constant0._ZN7cutlass13device_kernelIN5flash11enable_sm90INS1_16FlashAttnBwdSm90INS1_25CollectiveMainloopBwdSm90ILi2ELi2ELi2EN4cute5tupleIJNS5_1CILi1EEES8_S8_EEENS6_IJNS7_ILi64EEENS7_ILi128EEESB_EEENS_6half_tEfNS_4arch4Sm90ELb0ELb0ELb1ELb1ELb1ELb1ELb0ELb0ELi2ELi1ELi2ELi1ELb0EEENS1_24CollectiveEpilogueBwdGQAISC_fSF_Li256ELb1ELb1EEENS1_19SingleTileSchedulerILb1ELb0ELb0ELi128EEEEEEEEEvNT_6ParamsE:
	.zero		2560


//--------------------- .nv.constant0._ZN7cutlass13device_kernelIN5flash11enable_sm90INS1_16FlashAttnBwdSm90INS1_25CollectiveMainloopBwdSm90ILi2ELi2ELi2EN4cute5tupleIJNS5_1CILi1EEES8_S8_EEENS6_IJNS7_ILi64EEENS7_ILi128EEESB_EEENS_6half_tEfNS_4arch4Sm90ELb0ELb1ELb1ELb0ELb0ELb1ELb0ELb0ELi2ELi1ELi2ELi1ELb0EEENS1_21CollectiveEpilogueBwdISC_SD_SF_Li256ELb0ELb0ELi1EEENS1_19SingleTileSchedulerILb0ELb0ELb0ELi128EEEEEEEEEvNT_6ParamsE --------------------------
	.section	.nv.constant0._ZN7cutlass13device_kernelIN5flash11enable_sm90INS1_16FlashAttnBwdSm90INS1_25CollectiveMainloopBwdSm90ILi2ELi2ELi2EN4cute5tupleIJNS5_1CILi1EEES8_S8_EEENS6_IJNS7_ILi64EEENS7_ILi128EEESB_EEENS_6half_tEfNS_4arch4Sm90ELb0ELb1ELb1ELb0ELb0ELb1ELb0ELb0ELi2ELi1ELi2ELi1ELb0EEENS1_21CollectiveEpilogueBwdISC_SD_SF_Li256ELb0ELb0ELi1EEENS1_19SingleTileSchedulerILb0ELb0ELb0ELi128EEEEEEEEEvNT_6ParamsE,"a",@progbits
	.sectionflags	@""
	.align	4
.nv.constant0._ZN7cutlass13device_kernelIN5flash11enable_sm90INS1_16FlashAttnBwdSm90INS1_25CollectiveMainloopBwdSm90ILi2ELi2ELi2EN4cute5tupleIJNS5_1CILi1EEES8_S8_EEENS6_IJNS7_ILi64EEENS7_ILi128EEESB_EEENS_6half_tEfNS_4arch4Sm90ELb0ELb1ELb1ELb0ELb0ELb1ELb0ELb0ELi2ELi1ELi2ELi1ELb0EEENS1_21CollectiveEpilogueBwdISC_SD_SF_Li256ELb0ELb0ELi1EEENS1_19SingleTileSchedulerILb0ELb0ELb0ELi128EEEEEEEEEvNT_6ParamsE:
	.zero		3200


//--------------------- .nv.constant0._ZN7cutlass13device_kernelIN5flash11enable_sm90INS1_16FlashAttnBwdSm90INS1_25CollectiveMainloopBwdSm90ILi2ELi2ELi2EN4cute5tupleIJNS5_1CILi1EEES8_S8_EEENS6_IJNS7_ILi64EEENS7_ILi128EEESB_EEENS_6half_tEfNS_4arch4Sm90ELb0ELb1ELb1ELb0ELb1ELb1ELb0ELb0ELi2ELi1ELi2ELi1ELb0EEENS1_21CollectiveEpilogueBwdISC_SD_SF_Li256ELb0ELb0ELi1EEENS1_19SingleTileSchedulerILb0ELb0ELb0ELi128EEEEEEEEEvNT_6ParamsE --------------------------
	.section	.nv.constant0._ZN7cutlass13device_kernelIN5flash11enable_sm90INS1_16FlashAttnBwdSm90INS1_25CollectiveMainloopBwdSm90ILi2ELi2ELi2EN4cute5tupleIJNS5_1CILi1EEES8_S8_EEENS6_IJNS7_ILi64EEENS7_ILi128EEESB_EEENS_6half_tEfNS_4arch4Sm90ELb0ELb1ELb1ELb0ELb1ELb1ELb0ELb0ELi2ELi1ELi2ELi1ELb0EEENS1_21CollectiveEpilogueBwdISC_SD_SF_Li256ELb0ELb0ELi1EEENS1_19SingleTileSchedulerILb0ELb0ELb0ELi128EEEEEEEEEvNT_6ParamsE,"a",@progbits
	.sectionflags	@""
	.align	4
.nv.constant0._ZN7cutlass13device_kernelIN5flash11enable_sm90INS1_16FlashAttnBwdSm90INS1_25CollectiveMainloopBwdSm90ILi2ELi2ELi2EN4cute5tupleIJNS5_1CILi1EEES8_S8_EEENS6_IJNS7_ILi64EEENS7_ILi128EEESB_EEENS_6half_tEfNS_4arch4Sm90ELb0ELb1ELb1ELb0ELb1ELb1ELb0ELb0ELi2ELi1ELi2ELi1ELb0EEENS1_21CollectiveEpilogueBwdISC_SD_SF_Li256ELb0ELb0ELi1EEENS1_19SingleTileSchedulerILb0ELb0ELb0ELi128EEEEEEEEEvNT_6ParamsE:
	.zero		3200


//--------------------- .nv.constant0._ZN7cutlass13device_kernelIN5flash11enable_sm90INS1_16FlashAttnBwdSm90INS1_25CollectiveMainloopBwdSm90ILi2ELi2ELi2EN4cute5tupleIJNS5_1CILi1EEES8_S8_EEENS6_IJNS7_ILi64EEENS7_ILi128EEESB_EEENS_6half_tEfNS_4arch4Sm90ELb0ELb1ELb1ELb0ELb0ELb1ELb0ELb0ELi2ELi1ELi2ELi1ELb0EEENS1_24CollectiveEpilogueBwdGQAISC_fSF_Li256ELb0ELb0EEENS1_19SingleTileSchedulerILb0ELb0ELb0ELi128EEEEEEEEEvNT_6ParamsE --------------------------
	.section	.nv.constant0._ZN7cutlass13device_kernelIN5flash11enable_sm90INS1_16FlashAttnBwdSm90INS1_25CollectiveMainloopBwdSm90ILi2ELi2ELi2EN4cute5tupleIJNS5_1CILi1EEES8_S8_EEENS6_IJNS7_ILi64EEENS7_ILi128EEESB_EEENS_6half_tEfNS_4arch4Sm90ELb0ELb1ELb1ELb0ELb0ELb1ELb0ELb0ELi2ELi1ELi2ELi1ELb0EEENS1_24CollectiveEpilogueBwdGQAISC_fSF_Li256ELb0ELb0EEENS1_19SingleTileSchedulerILb0ELb0ELb0ELi128EEEEEEEEEvNT_6ParamsE,"a",@progbits
	.sectionflags	@""
	.align	4
.nv.constant0._ZN7cutlass13device_kernelIN5flash11enable_sm90INS1_16FlashAttnBwdSm90INS1_25CollectiveMainloopBwdSm90ILi2ELi2ELi2EN4cute5tupleIJNS5_1CILi1EEES8_S8_EEENS6_IJNS7_ILi64EEENS7_ILi128EEESB_EEENS_6half_tEfNS_4arch4Sm90ELb0ELb1ELb1ELb0ELb0ELb1ELb0ELb0ELi2ELi1ELi2ELi1ELb0EEENS1_24CollectiveEpilogueBwdGQAISC_fSF_Li256ELb0ELb0EEENS1_19SingleTileSchedulerILb0ELb0ELb0ELi128EEEEEEEEEvNT_6ParamsE:
	.zero		2560


//--------------------- .nv.constant0._ZN7cutlass13device_kernelIN5flash11enable_sm90INS1_16FlashAttnBwdSm90INS1_25CollectiveMainloopBwdSm90ILi2ELi2ELi2EN4cute5tupleIJNS5_1CILi1EEES8_S8_EEENS6_IJNS7_ILi64EEENS7_ILi128EEESB_EEENS_6half_tEfNS_4arch4Sm90ELb0ELb1ELb1ELb0ELb1ELb1ELb0ELb0ELi2ELi1ELi2ELi1ELb0EEENS1_24CollectiveEpilogueBwdGQAISC_fSF_Li256ELb0ELb1EEENS1_19SingleTileSchedulerILb0ELb0ELb0ELi128EEEEEEEEEvNT_6ParamsE --------------------------
	.section	.nv.constant0._ZN7cutlass13device_kernelIN5flash11enable_sm90INS1_16FlashAttnBwdSm90INS1_25CollectiveMainloopBwdSm90ILi2ELi2ELi2EN4cute5tupleIJNS5_1CILi1EEES8_S8_EEENS6_IJNS7_ILi64EEENS7_ILi128EEESB_EEENS_6half_tEfNS_4arch4Sm90ELb0ELb1ELb1ELb0ELb1ELb1ELb0ELb0ELi2ELi1ELi2ELi1ELb0EEENS1_24CollectiveEpilogueBwdGQAISC_fSF_Li256ELb0ELb1EEENS1_19SingleTileSchedulerILb0ELb0ELb0ELi128EEEEEEEEEvNT_6ParamsE,"a",@progbits
	.sectionflags	@""
	.align	4
.nv.constant0._ZN7cutlass13device_kernelIN5flash11enable_sm90INS1_16FlashAttnBwdSm90INS1_25CollectiveMainloopBwdSm90ILi2ELi2ELi2EN4cute5tupleIJNS5_1CILi1EEES8_S8_EEENS6_IJNS7_ILi64EEENS7_ILi128EEESB_EEENS_6half_tEfNS_4arch4Sm90ELb0ELb1ELb1ELb0ELb1ELb1ELb0ELb0ELi2ELi1ELi2ELi1ELb0EEENS1_24CollectiveEpilogueBwdGQAISC_fSF_Li256ELb0ELb1EEENS1_19SingleTileSchedulerILb0ELb0ELb0ELi128EEEEEEEEEvNT_6ParamsE:
	.zero		2560


//--------------------- .nv.constant0._ZN7cutlass13device_kernelIN5flash11enable_sm90INS1_16FlashAttnBwdSm90INS1_25CollectiveMainloopBwdSm90ILi2ELi2ELi2EN4cute5tupleIJNS5_1CILi1EEES8_S8_EEENS6_IJNS7_ILi64EEENS7_ILi128EEESB_EEENS_6half_tEfNS_4arch4Sm90ELb0ELb1ELb1ELb1ELb0ELb1ELb0ELb0ELi2ELi1ELi2ELi1ELb0EEENS1_21CollectiveEpilogueBwdISC_SD_SF_Li256ELb1ELb0ELi1EEENS1_19SingleTileSchedulerILb1ELb0ELb0ELi128EEEEEEEEEvNT_6ParamsE --------------------------
	.section	.nv.constant0._ZN7cutlass13device_kernelIN5flash11enable_sm90INS1_16FlashAttnBwdSm90INS1_25CollectiveMainloopBwdSm90ILi2ELi2ELi2EN4cute5tupleIJNS5_1CILi1EEES8_S8_EEENS6_IJNS7_ILi64EEENS7_ILi128EEESB_EEENS_6half_tEfNS_4arch4Sm90ELb0ELb1ELb1ELb1ELb0ELb1ELb0ELb0ELi2ELi1ELi2ELi1ELb0EEENS1_21CollectiveEpilogueBwdISC_SD_SF_Li256ELb1ELb0ELi1EEENS1_19SingleTileSchedulerILb1ELb0ELb0ELi128EEEEEEEEEvNT_6ParamsE,"a",@progbits
	.sectionflags	@""
	.align	4
.nv.constant0._ZN7cutlass13device_kernelIN5flash11enable_sm90INS1_16FlashAttnBwdSm90INS1_25CollectiveMainloopBwdSm90ILi2ELi2ELi2EN4cute5tupleIJNS5_1CILi1EEES8_S8_EEENS6_IJNS7_ILi64EEENS7_ILi128EEESB_EEENS_6half_tEfNS_4arch4Sm90ELb0ELb1ELb1ELb1ELb0ELb1ELb0ELb0ELi2ELi1ELi2ELi1ELb0EEENS1_21CollectiveEpilogueBwdISC_SD_SF_Li256ELb1ELb0ELi1EEENS1_19SingleTileSchedulerILb1ELb0ELb0ELi128EEEEEEEEEvNT_6ParamsE:
	.zero		2560


//--------------------- .nv.constant0._ZN7cutlass13device_kernelIN5flash11enable_sm90INS1_16FlashAttnBwdSm90INS1_25CollectiveMainloopBwdSm90ILi2ELi2ELi2EN4cute5tupleIJNS5_1CILi1EEES8_S8_EEENS6_IJNS7_ILi64EEENS7_ILi128EEESB_EEENS_6half_tEfNS_4arch4Sm90ELb0ELb1ELb1ELb1ELb1ELb1ELb0ELb0ELi2ELi1ELi2ELi1ELb0EEENS1_21CollectiveEpilogueBwdISC_SD_SF_Li256ELb1ELb0ELi1EEENS1_19SingleTileSchedulerILb1ELb0ELb0ELi128EEEEEEEEEvNT_6ParamsE --------------------------
	.section	.nv.constant0._ZN7cutlass13device_kernelIN5flash11enable_sm90INS1_16FlashAttnBwdSm90INS1_25CollectiveMainloopBwdSm90ILi2ELi2ELi2EN4cute5tupleIJNS5_1CILi1EEES8_S8_EEENS6_IJNS7_ILi64EEENS7_ILi128EEESB_EEENS_6half_tEfNS_4arch4Sm90ELb0ELb1ELb1ELb1ELb1ELb1ELb0ELb0ELi2ELi1ELi2ELi1ELb0EEENS1_21CollectiveEpilogueBwdISC_SD_SF_Li256ELb1ELb0ELi1EEENS1_19SingleTileSchedulerILb1ELb0ELb0ELi128EEEEEEEEEvNT_6ParamsE,"a",@progbits
	.sectionflags	@""
	.align	4
.nv.constant0._ZN7cutlass13device_kernelIN5flash11enable_sm90INS1_16FlashAttnBwdSm90INS1_25CollectiveMainloopBwdSm90ILi2ELi2ELi2EN4cute5tupleIJNS5_1CILi1EEES8_S8_EEENS6_IJNS7_ILi64EEENS7_ILi128EEESB_EEENS_6half_tEfNS_4arch4Sm90ELb0ELb1ELb1ELb1ELb1ELb1ELb0ELb0ELi2ELi1ELi2ELi1ELb0EEENS1_21CollectiveEpilogueBwdISC_SD_SF_Li256ELb1ELb0ELi1EEENS1_19SingleTileSchedulerILb1ELb0ELb0ELi128EEEEEEEEEvNT_6ParamsE:
	.zero		2560


//--------------------- .nv.constant0._ZN7cutlass13device_kernelIN5flash11enable_sm90INS1_16FlashAttnBwdSm90INS1_25CollectiveMainloopBwdSm90ILi2ELi2ELi2EN4cute5tupleIJNS5_1CILi1EEES8_S8_EEENS6_IJNS7_ILi64EEENS7_ILi128EEESB_EEENS_6half_tEfNS_4arch4Sm90ELb0ELb1ELb1ELb1ELb0ELb1ELb0ELb0ELi2ELi1ELi2ELi1ELb0EEENS1_24CollectiveEpilogueBwdGQAISC_fSF_Li256ELb1ELb0EEENS1_19SingleTileSchedulerILb1ELb0ELb0ELi128EEEEEEEEEvNT_6ParamsE --------------------------
	.section	.nv.constant0._ZN7cutlass13device_kernelIN5flash11enable_sm90INS1_16FlashAttnBwdSm90INS1_25CollectiveMainloopBwdSm90ILi2ELi2ELi2EN4cute5tupleIJNS5_1CILi1EEES8_S8_EEENS6_IJNS7_ILi64EEENS7_ILi128EEESB_EEENS_6half_tEfNS_4arch4Sm90ELb0ELb1ELb1ELb1ELb0ELb1ELb0ELb0ELi2ELi1ELi2ELi1ELb0EEENS1_24CollectiveEpilogueBwdGQAISC_fSF_Li256ELb1ELb0EEENS1_19SingleTileSchedulerILb1ELb0ELb0ELi128EEEEEEEEEvNT_6ParamsE,"a",@progbits
	.sectionflags	@""
	.align	4
.nv.constant0._ZN7cutlass13device_kernelIN5flash11enable_sm90INS1_16FlashAttnBwdSm90INS1_25CollectiveMainloopBwdSm90ILi2ELi2ELi2EN4cute5tupleIJNS5_1CILi1EEES8_S8_EEENS6_IJNS7_ILi64EEENS7_ILi128EEESB_EEENS_6half_tEfNS_4arch4Sm90ELb0ELb1ELb1ELb1ELb0ELb1ELb0ELb0ELi2ELi1ELi2ELi1ELb0EEENS1_24CollectiveEpilogueBwdGQAISC_fSF_Li256ELb1ELb0EEENS1_19SingleTileSchedulerILb1ELb0ELb0ELi128EEEEEEEEEvNT_6ParamsE:
	.zero		2560


//--------------------- .nv.constant0._ZN7cutlass13device_kernelIN5flash11enable_sm90INS1_16FlashAttnBwdSm90INS1_25CollectiveMainloopBwdSm90ILi2ELi2ELi2EN4cute5tupleIJNS5_1CILi1EEES8_S8_EEENS6_IJNS7_ILi64EEENS7_ILi128EEESB_EEENS_6half_tEfNS_4arch4Sm90ELb0ELb1ELb1ELb1ELb1ELb1ELb0ELb0ELi2ELi1ELi2ELi1ELb0EEENS1_24CollectiveEpilogueBwdGQAISC_fSF_Li256ELb1ELb1EEENS1_19SingleTileSchedulerILb1ELb0ELb0ELi128EEEEEEEEEvNT_6ParamsE --------------------------
	.section	.nv.constant0._ZN7cutlass13device_kernelIN5flash11enable_sm90INS1_16FlashAttnBwdSm90INS1_25CollectiveMainloopBwdSm90ILi2ELi2ELi2EN4cute5tupleIJNS5_1CILi1EEES8_S8_EEENS6_IJNS7_ILi64EEENS7_ILi128EEESB_EEENS_6half_tEfNS_4arch4Sm90ELb0ELb1ELb1ELb1ELb1ELb1ELb0ELb0ELi2ELi1ELi2ELi1ELb0EEENS1_24CollectiveEpilogueBwdGQAISC_fSF_Li256ELb1ELb1EEENS1_19SingleTileSchedulerILb1ELb0ELb0ELi128EEEEEEEEEvNT_6ParamsE,"a",@progbits
	.sectionflags	@""
	.align	4
.nv.constant0._ZN7cutlass13device_kernelIN5flash11enable_sm90INS1_16FlashAttnBwdSm90INS1_25CollectiveMainloopBwdSm90ILi2ELi2ELi2EN4cute5tupleIJNS5_1CILi1EEES8_S8_EEENS6_IJNS7_ILi64EEENS7_ILi128EEESB_EEENS_6half_tEfNS_4arch4Sm90ELb0ELb1ELb1ELb1ELb1ELb1ELb0ELb0ELi2ELi1ELi2ELi1ELb0EEENS1_24CollectiveEpilogueBwdGQAISC_fSF_Li256ELb1ELb1EEENS1_19SingleTileSchedulerILb1ELb0ELb0ELi128EEEEEEEEEvNT_6ParamsE:
	.zero		2560


//--------------------- .nv.constant0._ZN7cutlass13device_kernelIN5flash11enable_sm90INS1_16FlashAttnBwdSm90INS1_25CollectiveMainloopBwdSm90ILi2ELi2ELi2EN4cute5tupleIJNS5_1CILi1EEES8_S8_EEENS6_IJNS7_ILi64EEENS7_ILi128EEESB_EEENS_6half_tEfNS_4arch4Sm90ELb1ELb0ELb1ELb0ELb0ELb1ELb0ELb0ELi2ELi1ELi2ELi1ELb0EEENS1_21CollectiveEpilogueBwdISC_SD_SF_Li256ELb0ELb0ELi1EEENS1_25SingleTileBwdLPTSchedulerILb0ELi128ELb0EEEEEEEEEvNT_6ParamsE --------------------------
	.section	.nv.constant0._ZN7cutlass13device_kernelIN5flash11enable_sm90INS1_16FlashAttnBwdSm90INS1_25CollectiveMainloopBwdSm90ILi2ELi2ELi2EN4cute5tupleIJNS5_1CILi1EEES8_S8_EEENS6_IJNS7_ILi64EEENS7_ILi128EEESB_EEENS_6half_tEfNS_4arch4Sm90ELb1ELb0ELb1ELb0ELb0ELb1ELb0ELb0ELi2ELi1ELi2ELi1ELb0EEENS1_21CollectiveEpilogueBwdISC_SD_SF_Li256ELb0ELb0ELi1EEENS1_25SingleTileBwdLPTSchedulerILb0ELi128ELb0EEEEEEEEEvNT_6ParamsE,"a",@progbits
	.sectionflags	@""
	.align	4
.nv.constant0._ZN7cutlass13device_kernelIN5flash11enable_sm90INS1_16FlashAttnBwdSm90INS1_25CollectiveMainloopBwdSm90ILi2ELi2ELi2EN4cute5tupleIJNS5_1CILi1EEES8_S8_EEENS6_IJNS7_ILi64EEENS7_ILi128EEESB_EEENS_6half_tEfNS_4arch4Sm90ELb1ELb0ELb1ELb0ELb0ELb1ELb0ELb0ELi2ELi1ELi2ELi1ELb0EEENS1_21CollectiveEpilogueBwdISC_SD_SF_Li256ELb0ELb0ELi1EEENS1_25SingleTileBwdLPTSchedulerILb0ELi128ELb0EEEEEEEEEvNT_6ParamsE:
	.zero		3200


//--------------------- .nv.constant0._ZN7cutlass13device_kernelIN5flash11enable_sm90INS1_16FlashAttnBwdSm90INS1_25CollectiveMainloopBwdSm90ILi2ELi2ELi2EN4cute5tupleIJNS5_1CILi1EEES8_S8_EEENS6_IJNS7_ILi64EEENS7_ILi128EEESB_EEENS_6half_tEfNS_4arch4Sm90ELb1ELb0ELb1ELb0ELb1ELb1ELb0ELb0ELi2ELi1ELi2ELi1ELb0EEENS1_21CollectiveEpilogueBwdISC_SD_SF_Li256ELb0ELb0ELi1EEENS1_25SingleTileBwdLPTSchedulerILb0ELi128ELb1EEEEEEEEEvNT_6ParamsE --------------------------
	.section	.nv.constant0._ZN7cutlass13device_kernelIN5flash11enable_sm90INS1_16FlashAttnBwdSm90INS1_25CollectiveMainloopBwdSm90ILi2ELi2ELi2EN4cute5tupleIJNS5_1CILi1EEES8_S8_EEENS6_IJNS7_ILi64EEENS7_ILi128EEESB_EEENS_6half_tEfNS_4arch4Sm90ELb1ELb0ELb1ELb0ELb1ELb1ELb0ELb0ELi2ELi1ELi2ELi1ELb0EEENS1_21CollectiveEpilogueBwdISC_SD_SF_Li256ELb0ELb0ELi1EEENS1_25SingleTileBwdLPTSchedulerILb0ELi128ELb1EEEEEEEEEvNT_6ParamsE,"a",@progbits
	.sectionflags	@""
	.align	4
.nv.constant0._ZN7cutlass13device_kernelIN5flash11enable_sm90INS1_16FlashAttnBwdSm90INS1_25CollectiveMainloopBwdSm90ILi2ELi2ELi2EN4cute5tupleIJNS5_1CILi1EEES8_S8_EEENS6_IJNS7_ILi64EEENS7_ILi128EEESB_EEENS_6half_tEfNS_4arch4Sm90ELb1ELb0ELb1ELb0ELb1ELb1ELb0ELb0ELi2ELi1ELi2ELi1ELb0EEENS1_21CollectiveEpilogueBwdISC_SD_SF_Li256ELb0ELb0ELi1EEENS1_25SingleTileBwdLPTSchedulerILb0ELi128ELb1EEEEEEEEEvNT_6ParamsE:
	.zero		3200


//--------------------- .nv.constant0._ZN7cutlass13device_kernelIN5flash11enable_sm90INS1_16FlashAttnBwdSm90INS1_25CollectiveMainloopBwdSm90ILi2ELi2ELi2EN4cute5tupleIJNS5_1CILi1EEES8_S8_EEENS6_IJNS7_ILi64EEENS7_ILi128EEESB_EEENS_6half_tEfNS_4arch4Sm90ELb1ELb0ELb1ELb0ELb0ELb1ELb0ELb0ELi2ELi1ELi2ELi1ELb0EEENS1_24CollectiveEpilogueBwdGQAISC_fSF_Li256ELb0ELb0EEENS1_25SingleTileBwdLPTSchedulerILb0ELi128ELb0EEEEEEEEEvNT_6ParamsE --------------------------
	.section	.nv.constant0._ZN7cutlass13device_kernelIN5flash11enable_sm90INS1_16FlashAttnBwdSm90INS1_25CollectiveMainloopBwdSm90ILi2ELi2ELi2EN4cute5tupleIJNS5_1CILi1EEES8_S8_EEENS6_IJNS7_ILi64EEENS7_ILi128EEESB_EEENS_6half_tEfNS_4arch4Sm90ELb1ELb0ELb1ELb0ELb0ELb1ELb0ELb0ELi2ELi1ELi2ELi1ELb0EEENS1_24CollectiveEpilogueBwdGQAISC_fSF_Li256ELb0ELb0EEENS1_25SingleTileBwdLPTSchedulerILb0ELi128ELb0EEEEEEEEEvNT_6ParamsE,"a",@progbits
	.sectionflags	@""
	.align	4
.nv.constant0._ZN7cutlass13device_kernelIN5flash11enable_sm90INS1_16FlashAttnBwdSm90INS1_25CollectiveMainloopBwdSm90ILi2ELi2ELi2EN4cute5tupleIJNS5_1CILi1EEES8_S8_EEENS6_IJNS7_ILi64EEENS7_ILi128EEESB_EEENS_6half_tEfNS_4arch4Sm90ELb1ELb0ELb1ELb0ELb0ELb1ELb0ELb0ELi2ELi1ELi2ELi1ELb0EEENS1_24CollectiveEpilogueBwdGQAISC_fSF_Li256ELb0ELb0EEENS1_25SingleTileBwdLPTSchedulerILb0ELi128ELb0EEEEEEEEEvNT_6ParamsE:
	.zero		2688


//--------------------- .nv.constant0._ZN7cutlass13device_kernelIN5flash11enable_sm90INS1_16FlashAttnBwdSm90INS1_25CollectiveMainloopBwdSm90ILi2ELi2ELi2EN4cute5tupleIJNS5_1CILi1EEES8_S8_EEENS6_IJNS7_ILi64EEENS7_ILi128EEESB_EEENS_6half_tEfNS_4arch4Sm90ELb1ELb0ELb1ELb0ELb1ELb1ELb0ELb0ELi2ELi1ELi2ELi1ELb0EEENS1_24CollectiveEpilogueBwdGQAISC_fSF_Li256ELb0ELb1EEENS1_25SingleTileBwdLPTSchedulerILb0ELi128ELb1EEEEEEEEEvNT_6ParamsE --------------------------
	.section	.nv.constant0._ZN7cutlass13device_kernelIN5flash11enable_sm90INS1_16FlashAttnBwdSm90INS1_25CollectiveMainloopBwdSm90ILi2ELi2ELi2EN4cute5tupleIJNS5_1CILi1EEES8_S8_EEENS6_IJNS7_ILi64EEENS7_ILi128EEESB_EEENS_6half_tEfNS_4arch4Sm90ELb1ELb0ELb1ELb0ELb1ELb1ELb0ELb0ELi2ELi1ELi2ELi1ELb0EEENS1_24CollectiveEpilogueBwdGQAISC_fSF_Li256ELb0ELb1EEENS1_25SingleTileBwdLPTSchedulerILb0ELi128ELb1EEEEEEEEEvNT_6ParamsE,"a",@progbits
	.sectionflags	@""
	.align	4
.nv.constant0._ZN7cutlass13device_kernelIN5flash11enable_sm90INS1_16FlashAttnBwdSm90INS1_25CollectiveMainloopBwdSm90ILi2ELi2ELi2EN4cute5tupleIJNS5_1CILi1EEES8_S8_EEENS6_IJNS7_ILi64EEENS7_ILi128EEESB_EEENS_6half_tEfNS_4arch4Sm90ELb1ELb0ELb1ELb0ELb1ELb1ELb0ELb0ELi2ELi1ELi2ELi1ELb0EEENS1_24CollectiveEpilogueBwdGQAISC_fSF_Li256ELb0ELb1EEENS1_25SingleTileBwdLPTSchedulerILb0ELi128ELb1EEEEEEEEEvNT_6ParamsE:
	.zero		2688


//--------------------- .nv.constant0._ZN7cutlass13device_kernelIN5flash22FlashAttnBwdPreprocessIN4cute5tupleIJNS3_1CILi64EEENS5_ILi128EEEEEENS_6half_tEfNS_4arch4Sm90ELb1ELb0EEEEEvNT_6ParamsE --------------------------
	.section	.nv.constant0._ZN7cutlass13device_kernelIN5flash22FlashAttnBwdPreprocessIN4cute5tupleIJNS3_1CILi64EEENS5_ILi128EEEEEENS_6half_tEfNS_4arch4Sm90ELb1ELb0EEEEEvNT_6ParamsE,"a",@progbits
	.sectionflags	@""
	.align	4
.nv.constant0._ZN7cutlass13device_kernelIN5flash22FlashAttnBwdPreprocessIN4cute5tupleIJNS3_1CILi64EEENS5_ILi128EEEEEENS_6half_tEfNS_4arch4Sm90ELb1ELb0EEEEEvNT_6ParamsE:
	.zero		1136


//--------------------- .nv.constant0._ZN7cutlass13device_kernelIN5flash11enable_sm90INS1_16FlashAttnBwdSm90INS1_25CollectiveMainloopBwdSm90ILi2ELi2ELi2EN4cute5tupleIJNS5_1CILi1EEES8_S8_EEENS6_IJNS7_ILi64EEENS7_ILi128EEESB_EEENS_6half_tEfNS_4arch4Sm90ELb1ELb0ELb1ELb1ELb0ELb1ELb0ELb0ELi2ELi1ELi2ELi1ELb0EEENS1_21CollectiveEpilogueBwdISC_SD_SF_Li256ELb1ELb0ELi1EEENS1_25SingleTileBwdLPTSchedulerILb1ELi128ELb0EEEEEEEEEvNT_6ParamsE --------------------------
	.section	.nv.constant0._ZN7cutlass13device_kernelIN5flash11enable_sm90INS1_16FlashAttnBwdSm90INS1_25CollectiveMainloopBwdSm90ILi2ELi2ELi2EN4cute5tupleIJNS5_1CILi1EEES8_S8_EEENS6_IJNS7_ILi64EEENS7_ILi128EEESB_EEENS_6half_tEfNS_4arch4Sm90ELb1ELb0ELb1ELb1ELb0ELb1ELb0ELb0ELi2ELi1ELi2ELi1ELb0EEENS1_21CollectiveEpilogueBwdISC_SD_SF_Li256ELb1ELb0ELi1EEENS1_25SingleTileBwdLPTSchedulerILb1ELi128ELb0EEEEEEEEEvNT_6ParamsE,"a",@progbits
	.sectionflags	@""
	.align	4
.nv.constant0._ZN7cutlass13device_kernelIN5flash11enable_sm90INS1_16FlashAttnBwdSm90INS1_25CollectiveMainloopBwdSm90ILi2ELi2ELi2EN4cute5tupleIJNS5_1CILi1EEES8_S8_EEENS6_IJNS7_ILi64EEENS7_ILi128EEESB_EEENS_6half_tEfNS_4arch4Sm90ELb1ELb0ELb1ELb1ELb0ELb1ELb0ELb0ELi2ELi1ELi2ELi1ELb0EEENS1_21CollectiveEpilogueBwdISC_SD_SF_Li256ELb1ELb0ELi1EEENS1_25SingleTileBwdLPTSchedulerILb1ELi128ELb0EEEEEEEEEvNT_6ParamsE:
	.zero		2560


//--------------------- .nv.constant0._ZN7cutlass13device_kernelIN5flash11enable_sm90INS1_16FlashAttnBwdSm90INS1_25CollectiveMainloopBwdSm90ILi2ELi2ELi2EN4cute5tupleIJNS5_1CILi1EEES8_S8_EEENS6_IJNS7_ILi64EEENS7_ILi128EEESB_EEENS_6half_tEfNS_4arch4Sm90ELb1ELb0ELb1ELb1ELb1ELb1ELb0ELb0ELi2ELi1ELi2ELi1ELb0EEENS1_21CollectiveEpilogueBwdISC_SD_SF_Li256ELb1ELb0ELi1EEENS1_25SingleTileBwdLPTSchedulerILb1ELi128ELb1EEEEEEEEEvNT_6ParamsE --------------------------
	.section	.nv.constant0._ZN7cutlass13device_kernelIN5flash11enable_sm90INS1_16FlashAttnBwdSm90INS1_25CollectiveMainloopBwdSm90ILi2ELi2ELi2EN4cute5tupleIJNS5_1CILi1EEES8_S8_EEENS6_IJNS7_ILi64EEENS7_ILi128EEESB_EEENS_6half_tEfNS_4arch4Sm90ELb1ELb0ELb1ELb1ELb1ELb1ELb0ELb0ELi2ELi1ELi2ELi1ELb0EEENS1_21CollectiveEpilogueBwdISC_SD_SF_Li256ELb1ELb0ELi1EEENS1_25SingleTileBwdLPTSchedulerILb1ELi128ELb1EEEEEEEEEvNT_6ParamsE,"a",@progbits
	.sectionflags	@""
	.align	4
.nv.constant0._ZN7cutlass13device_kernelIN5flash11enable_sm90INS1_16FlashAttnBwdSm90INS1_25CollectiveMainloopBwdSm90ILi2ELi2ELi2EN4cute5tupleIJNS5_1CILi1EEES8_S8_EEENS6_IJNS7_ILi64EEENS7_ILi128EEESB_EEENS_6half_tEfNS_4arch4Sm90ELb1ELb0ELb1ELb1ELb1ELb1ELb0ELb0ELi2ELi1ELi2ELi1ELb0EEENS1_21CollectiveEpilogueBwdISC_SD_SF_Li256ELb1ELb0ELi1EEENS1_25SingleTileBwdLPTSchedulerILb1ELi128ELb1EEEEEEEEEvNT_6ParamsE:
	.zero		2560


//--------------------- .nv.constant0._ZN7cutlass13device_kernelIN5flash11enable_sm90INS1_16FlashAttnBwdSm90INS1_25CollectiveMainloopBwdSm90ILi2ELi2ELi2EN4cute5tupleIJNS5_1CILi1EEES8_S8_EEENS6_IJNS7_ILi64EEENS7_ILi128EEESB_EEENS_6half_tEfNS_4arch4Sm90ELb1ELb0ELb1ELb1ELb0ELb1ELb0ELb0ELi2ELi1ELi2ELi1ELb0EEENS1_24CollectiveEpilogueBwdGQAISC_fSF_Li256ELb1ELb0EEENS1_25SingleTileBwdLPTSchedulerILb1ELi128ELb0EEEEEEEEEvNT_6ParamsE --------------------------
	.section	.nv.constant0._ZN7cutlass13device_kernelIN5flash11enable_sm90INS1_16FlashAttnBwdSm90INS1_25CollectiveMainloopBwdSm90ILi2ELi2ELi2EN4cute5tupleIJNS5_1CILi1EEES8_S8_EEENS6_IJNS7_ILi64EEENS7_ILi128EEESB_EEENS_6half_tEfNS_4arch4Sm90ELb1ELb0ELb1ELb1ELb0ELb1ELb0ELb0ELi2ELi1ELi2ELi1ELb0EEENS1_24CollectiveEpilogueBwdGQAISC_fSF_Li256ELb1ELb0EEENS1_25SingleTileBwdLPTSchedulerILb1ELi128ELb0EEEEEEEEEvNT_6ParamsE,"a",@progbits
	.sectionflags	@""
	.align	4
.nv.constant0._ZN7cutlass13device_kernelIN5flash11enable_sm90INS1_16FlashAttnBwdSm90INS1_25CollectiveMainloopBwdSm90ILi2ELi2ELi2EN4cute5tupleIJNS5_1CILi1EEES8_S8_EEENS6_IJNS7_ILi64EEENS7_ILi128EEESB_EEENS_6half_tEfNS_4arch4Sm90ELb1ELb0ELb1ELb1ELb0ELb1ELb0ELb0ELi2ELi1ELi2ELi1ELb0EEENS1_24CollectiveEpilogueBwdGQAISC_fSF_Li256ELb1ELb0EEENS1_25SingleTileBwdLPTSchedulerILb1ELi128ELb0EEEEEEEEEvNT_6ParamsE:
	.zero		2688


//--------------------- .nv.constant0._ZN7cutlass13device_kernelIN5flash32FlashAttnBwdPostprocessConvertdQIN4cute5tupleIJNS3_1CILi128EEES6_EEENS_6half_tEfNS_4arch4Sm90ELi256ENS3_8TiledMMAINS3_8MMA_AtomIJNS3_4SM904GMMA26MMA_64x128x16_F32F16F16_RSILNSE_5MajorE0ELSG_1ELNSE_7ScaleInE1ELSH_1EEEEEENS3_6LayoutINS4_IJNS5_ILi2EEENS5_ILi1EEESM_EEENS4_IJSM_NS5_ILi0EEESO_EEEEENS4_IJNS3_10UnderscoreESR_SR_EEEEELb0EEEEEvNT_6ParamsE --------------------------
	.section	.nv.constant0._ZN7cutlass13device_kernelIN5flash32FlashAttnBwdPostprocessConvertdQIN4cute5tupleIJNS3_1CILi128EEES6_EEENS_6half_tEfNS_4arch4Sm90ELi256ENS3_8TiledMMAINS3_8MMA_AtomIJNS3_4SM904GMMA26MMA_64x128x16_F32F16F16_RSILNSE_5MajorE0ELSG_1ELNSE_7ScaleInE1ELSH_1EEEEEENS3_6LayoutINS4_IJNS5_ILi2EEENS5_ILi1EEESM_EEENS4_IJSM_NS5_ILi0EEESO_EEEEENS4_IJNS3_10UnderscoreESR_SR_EEEEELb0EEEEEvNT_6ParamsE,"a",@progbits
	.sectionflags	@""
	.align	4
.nv.constant0._ZN7cutlass13device_kernelIN5flash32FlashAttnBwdPostprocessConvertdQIN4cute5tupleIJNS3_1CILi128EEES6_EEENS_6half_tEfNS_4arch4Sm90ELi256ENS3_8TiledMMAINS3_8MMA_AtomIJNS3_4SM904GMMA26MMA_64x128x16_F32F16F16_RSILNSE_5MajorE0ELSG_1ELNSE_7ScaleInE1ELSH_1EEEEEENS3_6LayoutINS4_IJNS5_ILi2EEENS5_ILi1EEESM_EEENS4_IJSM_NS5_ILi0EEESO_EEEEENS4_IJNS3_10UnderscoreESR_SR_EEEEELb0EEEEEvNT_6ParamsE:
	.zero		1008


//--------------------- .nv.constant0._ZN7cutlass13device_kernelIN5flash32FlashAttnBwdPostprocessConvertdQIN4cute5tupleIJNS3_1CILi64EEENS5_ILi128EEEEEENS_6half_tEfNS_4arch4Sm90ELi256ENS3_8TiledMMAINS3_8MMA_AtomIJNS3_4SM904GMMA25MMA_64x64x16_F32F16F16_SSILNSF_5MajorE0ELSH_1ELNSF_7ScaleInE1ELSI_1EEEEEENS3_6LayoutINS4_IJNS5_ILi1EEENS5_ILi2EEESM_EEENS4_IJNS5_ILi0EEESM_SP_EEEEENS4_IJNS3_10UnderscoreESS_SS_EEEEELb0EEEEEvNT_6ParamsE --------------------------
	.section	.nv.constant0._ZN7cutlass13device_kernelIN5flash32FlashAttnBwdPostprocessConvertdQIN4cute5tupleIJNS3_1CILi64EEENS5_ILi128EEEEEENS_6half_tEfNS_4arch4Sm90ELi256ENS3_8TiledMMAINS3_8MMA_AtomIJNS3_4SM904GMMA25MMA_64x64x16_F32F16F16_SSILNSF_5MajorE0ELSH_1ELNSF_7ScaleInE1ELSI_1EEEEEENS3_6LayoutINS4_IJNS5_ILi1EEENS5_ILi2EEESM_EEENS4_IJNS5_ILi0EEESM_SP_EEEEENS4_IJNS3_10UnderscoreESS_SS_EEEEELb0EEEEEvNT_6ParamsE,"a",@progbits
	.sectionflags	@""
	.align	4
.nv.constant0._ZN7cutlass13device_kernelIN5flash32FlashAttnBwdPostprocessConvertdQIN4cute5tupleIJNS3_1CILi64EEENS5_ILi128EEEEEENS_6half_tEfNS_4arch4Sm90ELi256ENS3_8TiledMMAINS3_8MMA_AtomIJNS3_4SM904GMMA25MMA_64x64x16_F32F16F16_SSILNSF_5MajorE0ELSH_1ELNSF_7ScaleInE1ELSI_1EEEEEENS3_6LayoutINS4_IJNS5_ILi1EEENS5_ILi2EEESM_EEENS4_IJNS5_ILi0EEESM_SP_EEEEENS4_IJNS3_10UnderscoreESS_SS_EEEEELb0EEEEEvNT_6ParamsE:
	.zero		1008


//--------------------- .nv.constant0._ZN7cutlass13device_kernelIN5flash11enable_sm90INS1_16FlashAttnBwdSm90INS1_25CollectiveMainloopBwdSm90ILi2ELi2ELi2EN4cute5tupleIJNS5_1CILi1EEES8_S8_EEENS6_IJNS7_ILi64EEENS7_ILi128EEESB_EEENS_6half_tEfNS_4arch4Sm90ELb1ELb0ELb1ELb1ELb1ELb1ELb0ELb0ELi2ELi1ELi2ELi1ELb0EEENS1_24CollectiveEpilogueBwdGQAISC_fSF_Li256ELb1ELb1EEENS1_25SingleTileBwdLPTSchedulerILb1ELi128ELb1EEEEEEEEEvNT_6ParamsE --------------------------
	.section	.nv.constant0._ZN7cutlass13device_kernelIN5flash11enable_sm90INS1_16FlashAttnBwdSm90INS1_25CollectiveMainloopBwdSm90ILi2ELi2ELi2EN4cute5tupleIJNS5_1CILi1EEES8_S8_EEENS6_IJNS7_ILi64EEENS7_ILi128EEESB_EEENS_6half_tEfNS_4arch4Sm90ELb1ELb0ELb1ELb1ELb1ELb1ELb0ELb0ELi2ELi1ELi2ELi1ELb0EEENS1_24CollectiveEpilogueBwdGQAISC_fSF_Li256ELb1ELb1EEENS1_25SingleTileBwdLPTSchedulerILb1ELi128ELb1EEEEEEEEEvNT_6ParamsE,"a",@progbits
	.sectionflags	@""
	.align	4
.nv.constant0._ZN7cutlass13device_kernelIN5flash11enable_sm90INS1_16FlashAttnBwdSm90INS1_25CollectiveMainloopBwdSm90ILi2ELi2ELi2EN4cute5tupleIJNS5_1CILi1EEES8_S8_EEENS6_IJNS7_ILi64EEENS7_ILi128EEESB_EEENS_6half_tEfNS_4arch4Sm90ELb1ELb0ELb1ELb1ELb1ELb1ELb0ELb0ELi2ELi1ELi2ELi1ELb0EEENS1_24CollectiveEpilogueBwdGQAISC_fSF_Li256ELb1ELb1EEENS1_25SingleTileBwdLPTSchedulerILb1ELi128ELb1EEEEEEEEEvNT_6ParamsE:
	.zero		2688


//--------------------- .nv.constant0._ZN7cutlass13device_kernelIN5flash22FlashAttnBwdPreprocessIN4cute5tupleIJNS3_1CILi64EEENS5_ILi128EEEEEENS_6half_tEfNS_4arch4Sm90ELb1ELb1EEEEEvNT_6ParamsE --------------------------
	.section	.nv.constant0._ZN7cutlass13device_kernelIN5flash22FlashAttnBwdPreprocessIN4cute5tupleIJNS3_1CILi64EEENS5_ILi128EEEEEENS_6half_tEfNS_4arch4Sm90ELb1ELb1EEEEEvNT_6ParamsE,"a",@progbits
	.sectionflags	@""
	.align	4
.nv.constant0._ZN7cutlass13device_kernelIN5flash22FlashAttnBwdPreprocessIN4cute5tupleIJNS3_1CILi64EEENS5_ILi128EEEEEENS_6half_tEfNS_4arch4Sm90ELb1ELb1EEEEEvNT_6ParamsE:
	.zero		1136


//--------------------- SYMBOLS --------------------------

	.type		.nv.reservedSmem.offset0,@object
	.size		.nv.reservedSmem.offset0,0x4
	.type		.nv.reservedSmem.cap,@object
	.size		.nv.reservedSmem.cap,0x4
